//
// Generated by NVIDIA NVVM Compiler
//
// Compiler Build ID: CL-36424714
// Cuda compilation tools, release 13.0, V13.0.88
// Based on NVVM 20.0.0
//

.version 9.0
.target sm_100
.address_size 64

	// .globl	_Z21convertToUniqueKernelPaPiS0_iS_S0_S0_i
// _ZZN3cub18CUB_300001_SM_10006detail10radix_sort31DeviceRadixSortSingleTileKernelINS1_5radix10policy_hubIiNS0_8NullTypeEyE10Policy1000ELNS0_9SortOrderE0EiS6_yNS1_21identity_decomposer_tEEEvPKT1_PSB_PKT2_PSF_T3_iiT4_E12temp_storage has been demoted
// _ZZN3cub18CUB_300001_SM_10006detail10radix_sort30DeviceRadixSortHistogramKernelINS1_5radix10policy_hubIiNS0_8NullTypeEyE10Policy1000ELNS0_9SortOrderE0EiyNS1_21identity_decomposer_tEEEvPT2_PKT1_SB_iiT3_E12temp_storage has been demoted
// _ZZN3cub18CUB_300001_SM_10006detail10radix_sort33DeviceRadixSortExclusiveSumKernelINS1_5radix10policy_hubIiNS0_8NullTypeEyE10Policy1000EyEEvPT0_E12temp_storage has been demoted
// _ZZN3cub18CUB_300001_SM_10006detail10radix_sort29DeviceRadixSortOnesweepKernelINS1_5radix10policy_hubIiNS0_8NullTypeEyE10Policy1000ELNS0_9SortOrderE0EiS6_yiiNS1_21identity_decomposer_tEEEvPT5_SC_PT3_PKSD_PT1_PKSH_PT2_PKSL_T4_iiT6_E1s has been demoted
.global .align 1 .b8 _ZN34_INTERNAL_252ada00_4_k_cu_f094b8c04cuda3std3__45__cpo5beginE[1];
.global .align 1 .b8 _ZN34_INTERNAL_252ada00_4_k_cu_f094b8c04cuda3std3__45__cpo3endE[1];
.global .align 1 .b8 _ZN34_INTERNAL_252ada00_4_k_cu_f094b8c04cuda3std3__45__cpo6cbeginE[1];
.global .align 1 .b8 _ZN34_INTERNAL_252ada00_4_k_cu_f094b8c04cuda3std3__45__cpo4cendE[1];
.global .align 1 .b8 _ZN34_INTERNAL_252ada00_4_k_cu_f094b8c04cuda3std3__45__cpo6rbeginE[1];
.global .align 1 .b8 _ZN34_INTERNAL_252ada00_4_k_cu_f094b8c04cuda3std3__45__cpo4rendE[1];
.global .align 1 .b8 _ZN34_INTERNAL_252ada00_4_k_cu_f094b8c04cuda3std3__45__cpo7crbeginE[1];
.global .align 1 .b8 _ZN34_INTERNAL_252ada00_4_k_cu_f094b8c04cuda3std3__45__cpo5crendE[1];
.global .align 1 .b8 _ZN34_INTERNAL_252ada00_4_k_cu_f094b8c04cuda3std3__436_GLOBAL__N__252ada00_4_k_cu_f094b8c06ignoreE[1];
.global .align 1 .b8 _ZN34_INTERNAL_252ada00_4_k_cu_f094b8c04cuda3std3__419piecewise_constructE[1];
.global .align 1 .b8 _ZN34_INTERNAL_252ada00_4_k_cu_f094b8c04cuda3std3__48in_placeE[1];
.global .align 1 .b8 _ZN34_INTERNAL_252ada00_4_k_cu_f094b8c04cuda3std3__420unreachable_sentinelE[1];
.global .align 1 .b8 _ZN34_INTERNAL_252ada00_4_k_cu_f094b8c04cuda3std3__47nulloptE[1];
.global .align 1 .b8 _ZN34_INTERNAL_252ada00_4_k_cu_f094b8c04cuda3std3__48unexpectE[1];
.global .align 1 .b8 _ZN34_INTERNAL_252ada00_4_k_cu_f094b8c04cuda3std6ranges3__45__cpo4swapE[1];
.global .align 1 .b8 _ZN34_INTERNAL_252ada00_4_k_cu_f094b8c04cuda3std6ranges3__45__cpo9iter_moveE[1];
.global .align 1 .b8 _ZN34_INTERNAL_252ada00_4_k_cu_f094b8c04cuda3std6ranges3__45__cpo5beginE[1];
.global .align 1 .b8 _ZN34_INTERNAL_252ada00_4_k_cu_f094b8c04cuda3std6ranges3__45__cpo3endE[1];
.global .align 1 .b8 _ZN34_INTERNAL_252ada00_4_k_cu_f094b8c04cuda3std6ranges3__45__cpo6cbeginE[1];
.global .align 1 .b8 _ZN34_INTERNAL_252ada00_4_k_cu_f094b8c04cuda3std6ranges3__45__cpo4cendE[1];
.global .align 1 .b8 _ZN34_INTERNAL_252ada00_4_k_cu_f094b8c04cuda3std6ranges3__45__cpo7advanceE[1];
.global .align 1 .b8 _ZN34_INTERNAL_252ada00_4_k_cu_f094b8c04cuda3std6ranges3__45__cpo9iter_swapE[1];
.global .align 1 .b8 _ZN34_INTERNAL_252ada00_4_k_cu_f094b8c04cuda3std6ranges3__45__cpo4nextE[1];
.global .align 1 .b8 _ZN34_INTERNAL_252ada00_4_k_cu_f094b8c04cuda3std6ranges3__45__cpo4prevE[1];
.global .align 1 .b8 _ZN34_INTERNAL_252ada00_4_k_cu_f094b8c04cuda3std6ranges3__45__cpo4dataE[1];
.global .align 1 .b8 _ZN34_INTERNAL_252ada00_4_k_cu_f094b8c04cuda3std6ranges3__45__cpo5cdataE[1];
.global .align 1 .b8 _ZN34_INTERNAL_252ada00_4_k_cu_f094b8c04cuda3std6ranges3__45__cpo4sizeE[1];
.global .align 1 .b8 _ZN34_INTERNAL_252ada00_4_k_cu_f094b8c04cuda3std6ranges3__45__cpo5ssizeE[1];
.global .align 1 .b8 _ZN34_INTERNAL_252ada00_4_k_cu_f094b8c04cuda3std6ranges3__45__cpo8distanceE[1];
.global .align 1 .b8 _ZN34_INTERNAL_252ada00_4_k_cu_f094b8c06thrust24THRUST_300001_SM_1000_NS8cuda_cub3parE[1];
.global .align 1 .b8 _ZN34_INTERNAL_252ada00_4_k_cu_f094b8c06thrust24THRUST_300001_SM_1000_NS8cuda_cub10par_nosyncE[1];
.global .align 1 .b8 _ZN34_INTERNAL_252ada00_4_k_cu_f094b8c06thrust24THRUST_300001_SM_1000_NS6system6detail10sequential3seqE[1];
.global .align 1 .b8 _ZN34_INTERNAL_252ada00_4_k_cu_f094b8c06thrust24THRUST_300001_SM_1000_NS6system3cpp3parE[1];
.global .align 1 .b8 _ZN34_INTERNAL_252ada00_4_k_cu_f094b8c06thrust24THRUST_300001_SM_1000_NS12placeholders2_1E[1];
.global .align 1 .b8 _ZN34_INTERNAL_252ada00_4_k_cu_f094b8c06thrust24THRUST_300001_SM_1000_NS12placeholders2_2E[1];
.global .align 1 .b8 _ZN34_INTERNAL_252ada00_4_k_cu_f094b8c06thrust24THRUST_300001_SM_1000_NS12placeholders2_3E[1];
.global .align 1 .b8 _ZN34_INTERNAL_252ada00_4_k_cu_f094b8c06thrust24THRUST_300001_SM_1000_NS12placeholders2_4E[1];
.global .align 1 .b8 _ZN34_INTERNAL_252ada00_4_k_cu_f094b8c06thrust24THRUST_300001_SM_1000_NS12placeholders2_5E[1];
.global .align 1 .b8 _ZN34_INTERNAL_252ada00_4_k_cu_f094b8c06thrust24THRUST_300001_SM_1000_NS12placeholders2_6E[1];
.global .align 1 .b8 _ZN34_INTERNAL_252ada00_4_k_cu_f094b8c06thrust24THRUST_300001_SM_1000_NS12placeholders2_7E[1];
.global .align 1 .b8 _ZN34_INTERNAL_252ada00_4_k_cu_f094b8c06thrust24THRUST_300001_SM_1000_NS12placeholders2_8E[1];
.global .align 1 .b8 _ZN34_INTERNAL_252ada00_4_k_cu_f094b8c06thrust24THRUST_300001_SM_1000_NS12placeholders2_9E[1];
.global .align 1 .b8 _ZN34_INTERNAL_252ada00_4_k_cu_f094b8c06thrust24THRUST_300001_SM_1000_NS12placeholders3_10E[1];
.global .align 1 .b8 _ZN34_INTERNAL_252ada00_4_k_cu_f094b8c06thrust24THRUST_300001_SM_1000_NS3seqE[1];
.global .align 1 .b8 _ZN34_INTERNAL_252ada00_4_k_cu_f094b8c06thrust24THRUST_300001_SM_1000_NS6deviceE[1];
.extern .shared .align 16 .b8 _ZN6thrust24THRUST_300001_SM_1000_NS8cuda_cub4core6detail5shmemE[];

.visible .entry _Z21convertToUniqueKernelPaPiS0_iS_S0_S0_i(
	.param .u64 .ptr .align 1 _Z21convertToUniqueKernelPaPiS0_iS_S0_S0_i_param_0,
	.param .u64 .ptr .align 1 _Z21convertToUniqueKernelPaPiS0_iS_S0_S0_i_param_1,
	.param .u64 .ptr .align 1 _Z21convertToUniqueKernelPaPiS0_iS_S0_S0_i_param_2,
	.param .u32 _Z21convertToUniqueKernelPaPiS0_iS_S0_S0_i_param_3,
	.param .u64 .ptr .align 1 _Z21convertToUniqueKernelPaPiS0_iS_S0_S0_i_param_4,
	.param .u64 .ptr .align 1 _Z21convertToUniqueKernelPaPiS0_iS_S0_S0_i_param_5,
	.param .u64 .ptr .align 1 _Z21convertToUniqueKernelPaPiS0_iS_S0_S0_i_param_6,
	.param .u32 _Z21convertToUniqueKernelPaPiS0_iS_S0_S0_i_param_7
)
{
	.local .align 16 .b8 	__local_depot0[512];
	.reg .b64 	%SP;
	.reg .b64 	%SPL;
	.reg .pred 	%p<12>;
	.reg .b32 	%r<53>;
	.reg .b64 	%rd<40>;

	mov.u64 	%SPL, __local_depot0;
	ld.param.u64 	%rd10, [_Z21convertToUniqueKernelPaPiS0_iS_S0_S0_i_param_0];
	ld.param.u64 	%rd11, [_Z21convertToUniqueKernelPaPiS0_iS_S0_S0_i_param_1];
	ld.param.u64 	%rd12, [_Z21convertToUniqueKernelPaPiS0_iS_S0_S0_i_param_2];
	ld.param.u32 	%r28, [_Z21convertToUniqueKernelPaPiS0_iS_S0_S0_i_param_3];
	ld.param.u64 	%rd15, [_Z21convertToUniqueKernelPaPiS0_iS_S0_S0_i_param_4];
	ld.param.u64 	%rd13, [_Z21convertToUniqueKernelPaPiS0_iS_S0_S0_i_param_5];
	ld.param.u64 	%rd14, [_Z21convertToUniqueKernelPaPiS0_iS_S0_S0_i_param_6];
	cvta.to.global.u64 	%rd1, %rd15;
	add.u64 	%rd2, %SPL, 0;
	mov.u32 	%r29, %ctaid.x;
	mov.u32 	%r30, %ntid.x;
	mov.u32 	%r31, %tid.x;
	mad.lo.s32 	%r1, %r29, %r30, %r31;
	setp.ge.s32 	%p1, %r1, %r28;
	@%p1 bra 	$L__BB0_16;
	cvta.to.global.u64 	%rd17, %rd11;
	cvta.to.global.u64 	%rd18, %rd12;
	cvta.to.global.u64 	%rd19, %rd13;
	mul.wide.s32 	%rd20, %r1, 4;
	add.s64 	%rd21, %rd17, %rd20;
	ld.global.u32 	%r2, [%rd21];
	add.s64 	%rd22, %rd18, %rd20;
	ld.global.u32 	%r3, [%rd22];
	add.s64 	%rd23, %rd19, %rd20;
	ld.global.u32 	%r4, [%rd23];
	setp.lt.s32 	%p2, %r3, 1;
	mov.b32 	%r46, 0;
	@%p2 bra 	$L__BB0_9;
	cvta.to.global.u64 	%rd3, %rd10;
	mov.b32 	%r43, 0;
	mov.u32 	%r46, %r43;
$L__BB0_3:
	add.s32 	%r34, %r43, %r2;
	cvt.s64.s32 	%rd24, %r34;
	add.s64 	%rd25, %rd3, %rd24;
	ld.global.s8 	%r7, [%rd25];
	setp.lt.s32 	%p3, %r46, 1;
	@%p3 bra 	$L__BB0_7;
	mov.b32 	%r45, 0;
	bra.uni 	$L__BB0_6;
$L__BB0_5:
	add.s32 	%r45, %r45, 1;
	setp.eq.s32 	%p5, %r45, %r46;
	@%p5 bra 	$L__BB0_7;
$L__BB0_6:
	mul.wide.u32 	%rd26, %r45, 4;
	add.s64 	%rd27, %rd2, %rd26;
	ld.local.u32 	%r36, [%rd27];
	setp.eq.s32 	%p4, %r36, %r7;
	@%p4 bra 	$L__BB0_8;
	bra.uni 	$L__BB0_5;
$L__BB0_7:
	add.s32 	%r10, %r46, 1;
	mul.wide.s32 	%rd28, %r46, 4;
	add.s64 	%rd29, %rd2, %rd28;
	st.local.u32 	[%rd29], %r7;
	mov.u32 	%r46, %r10;
$L__BB0_8:
	add.s32 	%r43, %r43, 1;
	setp.ne.s32 	%p6, %r43, %r3;
	@%p6 bra 	$L__BB0_3;
$L__BB0_9:
	cvta.to.global.u64 	%rd30, %rd14;
	add.s64 	%rd32, %rd30, %rd20;
	st.global.u32 	[%rd32], %r46;
	setp.lt.s32 	%p7, %r46, 1;
	@%p7 bra 	$L__BB0_16;
	and.b32  	%r14, %r46, 3;
	setp.lt.u32 	%p8, %r46, 4;
	mov.b32 	%r50, 0;
	@%p8 bra 	$L__BB0_13;
	and.b32  	%r50, %r46, 2147483644;
	neg.s32 	%r49, %r50;
	add.s64 	%rd4, %rd1, 1;
	mov.u64 	%rd38, %rd2;
	mov.u32 	%r48, %r4;
$L__BB0_12:
	cvt.s64.s32 	%rd33, %r48;
	add.s64 	%rd34, %rd4, %rd33;
	ld.local.v4.u32 	{%r38, %r39, %r40, %r41}, [%rd38];
	st.global.u8 	[%rd34+-1], %r38;
	st.global.u8 	[%rd34], %r39;
	st.global.u8 	[%rd34+1], %r40;
	st.global.u8 	[%rd34+2], %r41;
	add.s32 	%r49, %r49, 4;
	add.s32 	%r48, %r48, 4;
	add.s64 	%rd38, %rd38, 16;
	setp.ne.s32 	%p9, %r49, 0;
	@%p9 bra 	$L__BB0_12;
$L__BB0_13:
	setp.eq.s32 	%p10, %r14, 0;
	@%p10 bra 	$L__BB0_16;
	add.s32 	%r52, %r50, %r4;
	mul.wide.u32 	%rd35, %r50, 4;
	add.s64 	%rd39, %rd2, %rd35;
	neg.s32 	%r51, %r14;
$L__BB0_15:
	.pragma "nounroll";
	cvt.s64.s32 	%rd36, %r52;
	add.s64 	%rd37, %rd1, %rd36;
	ld.local.u32 	%r42, [%rd39];
	st.global.u8 	[%rd37], %r42;
	add.s32 	%r52, %r52, 1;
	add.s64 	%rd39, %rd39, 4;
	add.s32 	%r51, %r51, 1;
	setp.ne.s32 	%p11, %r51, 0;
	@%p11 bra 	$L__BB0_15;
$L__BB0_16:
	ret;

}
	// .globl	_Z28processAllCombinationsKernelPaPiS0_iS_S0_S0_iiiS0_S0_S0_ii
.visible .entry _Z28processAllCombinationsKernelPaPiS0_iS_S0_S0_iiiS0_S0_S0_ii(
	.param .u64 .ptr .align 1 _Z28processAllCombinationsKernelPaPiS0_iS_S0_S0_iiiS0_S0_S0_ii_param_0,
	.param .u64 .ptr .align 1 _Z28processAllCombinationsKernelPaPiS0_iS_S0_S0_iiiS0_S0_S0_ii_param_1,
	.param .u64 .ptr .align 1 _Z28processAllCombinationsKernelPaPiS0_iS_S0_S0_iiiS0_S0_S0_ii_param_2,
	.param .u32 _Z28processAllCombinationsKernelPaPiS0_iS_S0_S0_iiiS0_S0_S0_ii_param_3,
	.param .u64 .ptr .align 1 _Z28processAllCombinationsKernelPaPiS0_iS_S0_S0_iiiS0_S0_S0_ii_param_4,
	.param .u64 .ptr .align 1 _Z28processAllCombinationsKernelPaPiS0_iS_S0_S0_iiiS0_S0_S0_ii_param_5,
	.param .u64 .ptr .align 1 _Z28processAllCombinationsKernelPaPiS0_iS_S0_S0_iiiS0_S0_S0_ii_param_6,
	.param .u32 _Z28processAllCombinationsKernelPaPiS0_iS_S0_S0_iiiS0_S0_S0_ii_param_7,
	.param .u32 _Z28processAllCombinationsKernelPaPiS0_iS_S0_S0_iiiS0_S0_S0_ii_param_8,
	.param .u32 _Z28processAllCombinationsKernelPaPiS0_iS_S0_S0_iiiS0_S0_S0_ii_param_9,
	.param .u64 .ptr .align 1 _Z28processAllCombinationsKernelPaPiS0_iS_S0_S0_iiiS0_S0_S0_ii_param_10,
	.param .u64 .ptr .align 1 _Z28processAllCombinationsKernelPaPiS0_iS_S0_S0_iiiS0_S0_S0_ii_param_11,
	.param .u64 .ptr .align 1 _Z28processAllCombinationsKernelPaPiS0_iS_S0_S0_iiiS0_S0_S0_ii_param_12,
	.param .u32 _Z28processAllCombinationsKernelPaPiS0_iS_S0_S0_iiiS0_S0_S0_ii_param_13,
	.param .u32 _Z28processAllCombinationsKernelPaPiS0_iS_S0_S0_iiiS0_S0_S0_ii_param_14
)
{
	.local .align 16 .b8 	__local_depot1[1024];
	.reg .b64 	%SP;
	.reg .b64 	%SPL;
	.reg .pred 	%p<23>;
	.reg .b32 	%r<85>;
	.reg .b64 	%rd<60>;

	mov.u64 	%SPL, __local_depot1;
	ld.param.u32 	%r36, [_Z28processAllCombinationsKernelPaPiS0_iS_S0_S0_iiiS0_S0_S0_ii_param_7];
	ld.param.u64 	%rd18, [_Z28processAllCombinationsKernelPaPiS0_iS_S0_S0_iiiS0_S0_S0_ii_param_10];
	ld.param.u64 	%rd19, [_Z28processAllCombinationsKernelPaPiS0_iS_S0_S0_iiiS0_S0_S0_ii_param_11];
	ld.param.u64 	%rd20, [_Z28processAllCombinationsKernelPaPiS0_iS_S0_S0_iiiS0_S0_S0_ii_param_12];
	ld.param.u32 	%r39, [_Z28processAllCombinationsKernelPaPiS0_iS_S0_S0_iiiS0_S0_S0_ii_param_14];
	cvta.to.global.u64 	%rd1, %rd18;
	cvta.to.global.u64 	%rd2, %rd19;
	cvta.to.global.u64 	%rd3, %rd20;
	add.u64 	%rd4, %SPL, 0;
	setp.lt.s32 	%p1, %r39, 1;
	@%p1 bra 	$L__BB1_29;
	ld.param.u64 	%rd56, [_Z28processAllCombinationsKernelPaPiS0_iS_S0_S0_iiiS0_S0_S0_ii_param_4];
	ld.param.u32 	%r69, [_Z28processAllCombinationsKernelPaPiS0_iS_S0_S0_iiiS0_S0_S0_ii_param_3];
	ld.param.u64 	%rd55, [_Z28processAllCombinationsKernelPaPiS0_iS_S0_S0_iiiS0_S0_S0_ii_param_2];
	ld.param.u64 	%rd53, [_Z28processAllCombinationsKernelPaPiS0_iS_S0_S0_iiiS0_S0_S0_ii_param_0];
	mul.lo.s32 	%r1, %r36, %r69;
	mov.u32 	%r41, %tid.x;
	mov.u32 	%r42, %ntid.x;
	mov.u32 	%r43, %ctaid.x;
	mad.lo.s32 	%r44, %r43, %r42, %r41;
	mul.lo.s32 	%r2, %r39, %r44;
	cvta.to.global.u64 	%rd5, %rd55;
	cvta.to.global.u64 	%rd6, %rd56;
	cvta.to.global.u64 	%rd7, %rd53;
	mov.b32 	%r72, 0;
$L__BB1_2:
	add.s32 	%r4, %r72, %r2;
	setp.ge.s32 	%p2, %r4, %r1;
	@%p2 bra 	$L__BB1_29;
	ld.param.u64 	%rd58, [_Z28processAllCombinationsKernelPaPiS0_iS_S0_S0_iiiS0_S0_S0_ii_param_6];
	ld.param.u64 	%rd57, [_Z28processAllCombinationsKernelPaPiS0_iS_S0_S0_iiiS0_S0_S0_ii_param_5];
	ld.param.u64 	%rd54, [_Z28processAllCombinationsKernelPaPiS0_iS_S0_S0_iiiS0_S0_S0_ii_param_1];
	div.s32 	%r46, %r4, %r36;
	mul.lo.s32 	%r47, %r46, %r36;
	sub.s32 	%r48, %r4, %r47;
	cvta.to.global.u64 	%rd22, %rd54;
	mul.wide.s32 	%rd23, %r46, 4;
	add.s64 	%rd24, %rd22, %rd23;
	ld.global.u32 	%r5, [%rd24];
	add.s64 	%rd25, %rd5, %rd23;
	ld.global.u32 	%r6, [%rd25];
	cvta.to.global.u64 	%rd26, %rd57;
	mul.wide.s32 	%rd27, %r48, 4;
	add.s64 	%rd28, %rd26, %rd27;
	ld.global.u32 	%r7, [%rd28];
	cvta.to.global.u64 	%rd29, %rd58;
	add.s64 	%rd30, %rd29, %rd27;
	ld.global.u32 	%r8, [%rd30];
	setp.lt.s32 	%p3, %r6, 1;
	mov.b32 	%r81, 0;
	@%p3 bra 	$L__BB1_7;
	mov.b32 	%r74, 0;
	mov.u32 	%r81, %r74;
$L__BB1_5:
	add.s32 	%r50, %r74, %r5;
	cvt.s64.s32 	%rd31, %r50;
	add.s64 	%rd32, %rd7, %rd31;
	ld.global.s8 	%r12, [%rd32];
	setp.lt.s32 	%p4, %r81, 1;
	@%p4 bra 	$L__BB1_13;
	neg.s32 	%r76, %r81;
	mov.u64 	%rd59, %rd4;
	bra.uni 	$L__BB1_12;
$L__BB1_7:
	setp.lt.s32 	%p8, %r8, 1;
	@%p8 bra 	$L__BB1_19;
	mov.b32 	%r78, 0;
$L__BB1_9:
	add.s32 	%r53, %r78, %r7;
	cvt.s64.s32 	%rd35, %r53;
	add.s64 	%rd36, %rd6, %rd35;
	ld.global.s8 	%r21, [%rd36];
	setp.lt.s32 	%p9, %r81, 1;
	@%p9 bra 	$L__BB1_17;
	mov.b32 	%r80, 0;
	bra.uni 	$L__BB1_16;
$L__BB1_11:
	add.s32 	%r76, %r76, 1;
	setp.eq.s32 	%p6, %r76, 0;
	add.s64 	%rd59, %rd59, 4;
	@%p6 bra 	$L__BB1_13;
$L__BB1_12:
	ld.local.u32 	%r51, [%rd59];
	setp.eq.s32 	%p5, %r51, %r12;
	@%p5 bra 	$L__BB1_14;
	bra.uni 	$L__BB1_11;
$L__BB1_13:
	add.s32 	%r16, %r81, 1;
	mul.wide.s32 	%rd33, %r81, 4;
	add.s64 	%rd34, %rd4, %rd33;
	st.local.u32 	[%rd34], %r12;
	mov.u32 	%r81, %r16;
$L__BB1_14:
	add.s32 	%r74, %r74, 1;
	setp.eq.s32 	%p7, %r74, %r6;
	@%p7 bra 	$L__BB1_7;
	bra.uni 	$L__BB1_5;
$L__BB1_15:
	add.s32 	%r80, %r80, 1;
	setp.eq.s32 	%p11, %r80, %r81;
	@%p11 bra 	$L__BB1_17;
$L__BB1_16:
	mul.wide.u32 	%rd37, %r80, 4;
	add.s64 	%rd38, %rd4, %rd37;
	ld.local.u32 	%r55, [%rd38];
	setp.eq.s32 	%p10, %r55, %r21;
	@%p10 bra 	$L__BB1_18;
	bra.uni 	$L__BB1_15;
$L__BB1_17:
	add.s32 	%r24, %r81, 1;
	mul.wide.s32 	%rd39, %r81, 4;
	add.s64 	%rd40, %rd4, %rd39;
	st.local.u32 	[%rd40], %r21;
	mov.u32 	%r81, %r24;
$L__BB1_18:
	add.s32 	%r78, %r78, 1;
	setp.ne.s32 	%p12, %r78, %r8;
	@%p12 bra 	$L__BB1_9;
$L__BB1_19:
	ld.param.u32 	%r70, [_Z28processAllCombinationsKernelPaPiS0_iS_S0_S0_iiiS0_S0_S0_ii_param_8];
	setp.ne.s32 	%p13, %r70, 0;
	setp.gt.s32 	%p14, %r81, %r70;
	and.pred  	%p15, %p13, %p14;
	@%p15 bra 	$L__BB1_30;
	ld.param.u32 	%r71, [_Z28processAllCombinationsKernelPaPiS0_iS_S0_S0_iiiS0_S0_S0_ii_param_13];
	mul.wide.s32 	%rd44, %r4, 4;
	add.s64 	%rd45, %rd3, %rd44;
	mov.b32 	%r57, 1;
	st.global.u32 	[%rd45], %r57;
	add.s64 	%rd46, %rd2, %rd44;
	st.global.u32 	[%rd46], %r81;
	mul.lo.s32 	%r28, %r4, %r71;
	setp.lt.s32 	%p16, %r81, 1;
	@%p16 bra 	$L__BB1_28;
	and.b32  	%r29, %r81, 3;
	setp.lt.u32 	%p17, %r81, 4;
	mov.b32 	%r84, 0;
	@%p17 bra 	$L__BB1_24;
	and.b32  	%r84, %r81, 2147483644;
	mov.b32 	%r83, 0;
$L__BB1_23:
	mul.wide.u32 	%rd47, %r83, 4;
	add.s64 	%rd48, %rd4, %rd47;
	ld.local.v4.u32 	{%r60, %r61, %r62, %r63}, [%rd48];
	add.s32 	%r64, %r83, %r28;
	mul.wide.s32 	%rd49, %r64, 4;
	add.s64 	%rd50, %rd1, %rd49;
	st.global.u32 	[%rd50], %r60;
	st.global.u32 	[%rd50+4], %r61;
	st.global.u32 	[%rd50+8], %r62;
	st.global.u32 	[%rd50+12], %r63;
	add.s32 	%r83, %r83, 4;
	setp.eq.s32 	%p18, %r83, %r84;
	@%p18 bra 	$L__BB1_24;
	bra.uni 	$L__BB1_23;
$L__BB1_24:
	setp.eq.s32 	%p19, %r29, 0;
	@%p19 bra 	$L__BB1_28;
	mul.wide.u32 	%rd51, %r84, 4;
	add.s64 	%rd10, %rd4, %rd51;
	ld.local.u32 	%r65, [%rd10];
	add.s32 	%r66, %r84, %r28;
	mul.wide.s32 	%rd52, %r66, 4;
	add.s64 	%rd11, %rd1, %rd52;
	st.global.u32 	[%rd11], %r65;
	setp.eq.s32 	%p20, %r29, 1;
	@%p20 bra 	$L__BB1_28;
	ld.local.u32 	%r67, [%rd10+4];
	st.global.u32 	[%rd11+4], %r67;
	setp.eq.s32 	%p21, %r29, 2;
	@%p21 bra 	$L__BB1_28;
	ld.local.u32 	%r68, [%rd10+8];
	st.global.u32 	[%rd11+8], %r68;
$L__BB1_28:
	add.s32 	%r72, %r72, 1;
	setp.ne.s32 	%p22, %r72, %r39;
	@%p22 bra 	$L__BB1_2;
$L__BB1_29:
	ret;
$L__BB1_30:
	mul.wide.s32 	%rd41, %r4, 4;
	add.s64 	%rd42, %rd3, %rd41;
	mov.b32 	%r56, 0;
	st.global.u32 	[%rd42], %r56;
	add.s64 	%rd43, %rd2, %rd41;
	st.global.u32 	[%rd43], %r81;
	bra.uni 	$L__BB1_28;

}
	// .globl	_ZN6thrust24THRUST_300001_SM_1000_NS8cuda_cub4core6detail13_kernel_agentINS1_8__unique9InitAgentIN3cub18CUB_300001_SM_100013ScanTileStateIiLb1EEEPiiEEJSA_mSB_EEEvDpT0_
.visible .entry _ZN6thrust24THRUST_300001_SM_1000_NS8cuda_cub4core6detail13_kernel_agentINS1_8__unique9InitAgentIN3cub18CUB_300001_SM_100013ScanTileStateIiLb1EEEPiiEEJSA_mSB_EEEvDpT0_(
	.param .align 8 .b8 _ZN6thrust24THRUST_300001_SM_1000_NS8cuda_cub4core6detail13_kernel_agentINS1_8__unique9InitAgentIN3cub18CUB_300001_SM_100013ScanTileStateIiLb1EEEPiiEEJSA_mSB_EEEvDpT0__param_0[8],
	.param .u64 _ZN6thrust24THRUST_300001_SM_1000_NS8cuda_cub4core6detail13_kernel_agentINS1_8__unique9InitAgentIN3cub18CUB_300001_SM_100013ScanTileStateIiLb1EEEPiiEEJSA_mSB_EEEvDpT0__param_1,
	.param .u64 .ptr .align 1 _ZN6thrust24THRUST_300001_SM_1000_NS8cuda_cub4core6detail13_kernel_agentINS1_8__unique9InitAgentIN3cub18CUB_300001_SM_100013ScanTileStateIiLb1EEEPiiEEJSA_mSB_EEEvDpT0__param_2
)
.maxntid 128
{
	.reg .pred 	%p<6>;
	.reg .b32 	%r<12>;
	.reg .b64 	%rd<9>;

	ld.param.u64 	%rd3, [_ZN6thrust24THRUST_300001_SM_1000_NS8cuda_cub4core6detail13_kernel_agentINS1_8__unique9InitAgentIN3cub18CUB_300001_SM_100013ScanTileStateIiLb1EEEPiiEEJSA_mSB_EEEvDpT0__param_0];
	ld.param.u32 	%r4, [_ZN6thrust24THRUST_300001_SM_1000_NS8cuda_cub4core6detail13_kernel_agentINS1_8__unique9InitAgentIN3cub18CUB_300001_SM_100013ScanTileStateIiLb1EEEPiiEEJSA_mSB_EEEvDpT0__param_1];
	ld.param.u64 	%rd2, [_ZN6thrust24THRUST_300001_SM_1000_NS8cuda_cub4core6detail13_kernel_agentINS1_8__unique9InitAgentIN3cub18CUB_300001_SM_100013ScanTileStateIiLb1EEEPiiEEJSA_mSB_EEEvDpT0__param_2];
	cvta.to.global.u64 	%rd1, %rd3;
	mov.u32 	%r1, %ctaid.x;
	mov.u32 	%r5, %ntid.x;
	mov.u32 	%r2, %tid.x;
	mad.lo.s32 	%r3, %r1, %r5, %r2;
	setp.ge.s32 	%p1, %r3, %r4;
	@%p1 bra 	$L__BB2_2;
	mul.wide.s32 	%rd4, %r3, 8;
	add.s64 	%rd5, %rd1, %rd4;
	mov.b32 	%r6, 0;
	mov.b32 	%r7, 99;
	st.global.v2.u32 	[%rd5+256], {%r7, %r6};
$L__BB2_2:
	setp.ne.s32 	%p2, %r1, 0;
	setp.gt.u32 	%p3, %r2, 31;
	or.pred  	%p4, %p2, %p3;
	@%p4 bra 	$L__BB2_4;
	mul.wide.u32 	%rd6, %r2, 8;
	add.s64 	%rd7, %rd1, %rd6;
	mov.b32 	%r9, 0;
	st.global.v2.u32 	[%rd7], {%r9, %r9};
$L__BB2_4:
	or.b32  	%r10, %r1, %r2;
	setp.ne.s32 	%p5, %r10, 0;
	@%p5 bra 	$L__BB2_6;
	cvta.to.global.u64 	%rd8, %rd2;
	mov.b32 	%r11, 0;
	st.global.u32 	[%rd8], %r11;
$L__BB2_6:
	ret;

}
	// .globl	_ZN6thrust24THRUST_300001_SM_1000_NS8cuda_cub4core6detail13_kernel_agentINS1_8__unique11UniqueAgentINS0_6detail15normal_iteratorINS0_10device_ptrIiEEEESB_N4cuda3std3__48equal_toIiEEiPiEEJSB_SB_SG_SH_iN3cub18CUB_300001_SM_100013ScanTileStateIiLb1EEEmEEEvDpT0_
.visible .entry _ZN6thrust24THRUST_300001_SM_1000_NS8cuda_cub4core6detail13_kernel_agentINS1_8__unique11UniqueAgentINS0_6detail15normal_iteratorINS0_10device_ptrIiEEEESB_N4cuda3std3__48equal_toIiEEiPiEEJSB_SB_SG_SH_iN3cub18CUB_300001_SM_100013ScanTileStateIiLb1EEEmEEEvDpT0_(
	.param .align 8 .b8 _ZN6thrust24THRUST_300001_SM_1000_NS8cuda_cub4core6detail13_kernel_agentINS1_8__unique11UniqueAgentINS0_6detail15normal_iteratorINS0_10device_ptrIiEEEESB_N4cuda3std3__48equal_toIiEEiPiEEJSB_SB_SG_SH_iN3cub18CUB_300001_SM_100013ScanTileStateIiLb1EEEmEEEvDpT0__param_0[8],
	.param .align 8 .b8 _ZN6thrust24THRUST_300001_SM_1000_NS8cuda_cub4core6detail13_kernel_agentINS1_8__unique11UniqueAgentINS0_6detail15normal_iteratorINS0_10device_ptrIiEEEESB_N4cuda3std3__48equal_toIiEEiPiEEJSB_SB_SG_SH_iN3cub18CUB_300001_SM_100013ScanTileStateIiLb1EEEmEEEvDpT0__param_1[8],
	.param .align 1 .b8 _ZN6thrust24THRUST_300001_SM_1000_NS8cuda_cub4core6detail13_kernel_agentINS1_8__unique11UniqueAgentINS0_6detail15normal_iteratorINS0_10device_ptrIiEEEESB_N4cuda3std3__48equal_toIiEEiPiEEJSB_SB_SG_SH_iN3cub18CUB_300001_SM_100013ScanTileStateIiLb1EEEmEEEvDpT0__param_2[1],
	.param .u64 .ptr .align 1 _ZN6thrust24THRUST_300001_SM_1000_NS8cuda_cub4core6detail13_kernel_agentINS1_8__unique11UniqueAgentINS0_6detail15normal_iteratorINS0_10device_ptrIiEEEESB_N4cuda3std3__48equal_toIiEEiPiEEJSB_SB_SG_SH_iN3cub18CUB_300001_SM_100013ScanTileStateIiLb1EEEmEEEvDpT0__param_3,
	.param .u32 _ZN6thrust24THRUST_300001_SM_1000_NS8cuda_cub4core6detail13_kernel_agentINS1_8__unique11UniqueAgentINS0_6detail15normal_iteratorINS0_10device_ptrIiEEEESB_N4cuda3std3__48equal_toIiEEiPiEEJSB_SB_SG_SH_iN3cub18CUB_300001_SM_100013ScanTileStateIiLb1EEEmEEEvDpT0__param_4,
	.param .align 8 .b8 _ZN6thrust24THRUST_300001_SM_1000_NS8cuda_cub4core6detail13_kernel_agentINS1_8__unique11UniqueAgentINS0_6detail15normal_iteratorINS0_10device_ptrIiEEEESB_N4cuda3std3__48equal_toIiEEiPiEEJSB_SB_SG_SH_iN3cub18CUB_300001_SM_100013ScanTileStateIiLb1EEEmEEEvDpT0__param_5[8],
	.param .u64 _ZN6thrust24THRUST_300001_SM_1000_NS8cuda_cub4core6detail13_kernel_agentINS1_8__unique11UniqueAgentINS0_6detail15normal_iteratorINS0_10device_ptrIiEEEESB_N4cuda3std3__48equal_toIiEEiPiEEJSB_SB_SG_SH_iN3cub18CUB_300001_SM_100013ScanTileStateIiLb1EEEmEEEvDpT0__param_6
)
.maxntid 64
{
	.reg .pred 	%p<257>;
	.reg .b32 	%r<1191>;
	.reg .b64 	%rd<135>;

	ld.param.u64 	%rd1, [_ZN6thrust24THRUST_300001_SM_1000_NS8cuda_cub4core6detail13_kernel_agentINS1_8__unique11UniqueAgentINS0_6detail15normal_iteratorINS0_10device_ptrIiEEEESB_N4cuda3std3__48equal_toIiEEiPiEEJSB_SB_SG_SH_iN3cub18CUB_300001_SM_100013ScanTileStateIiLb1EEEmEEEvDpT0__param_5];
	ld.param.u64 	%rd2, [_ZN6thrust24THRUST_300001_SM_1000_NS8cuda_cub4core6detail13_kernel_agentINS1_8__unique11UniqueAgentINS0_6detail15normal_iteratorINS0_10device_ptrIiEEEESB_N4cuda3std3__48equal_toIiEEiPiEEJSB_SB_SG_SH_iN3cub18CUB_300001_SM_100013ScanTileStateIiLb1EEEmEEEvDpT0__param_0];
	ld.param.u64 	%rd31, [_ZN6thrust24THRUST_300001_SM_1000_NS8cuda_cub4core6detail13_kernel_agentINS1_8__unique11UniqueAgentINS0_6detail15normal_iteratorINS0_10device_ptrIiEEEESB_N4cuda3std3__48equal_toIiEEiPiEEJSB_SB_SG_SH_iN3cub18CUB_300001_SM_100013ScanTileStateIiLb1EEEmEEEvDpT0__param_1];
	ld.param.u32 	%r342, [_ZN6thrust24THRUST_300001_SM_1000_NS8cuda_cub4core6detail13_kernel_agentINS1_8__unique11UniqueAgentINS0_6detail15normal_iteratorINS0_10device_ptrIiEEEESB_N4cuda3std3__48equal_toIiEEiPiEEJSB_SB_SG_SH_iN3cub18CUB_300001_SM_100013ScanTileStateIiLb1EEEmEEEvDpT0__param_4];
	ld.param.u32 	%r343, [_ZN6thrust24THRUST_300001_SM_1000_NS8cuda_cub4core6detail13_kernel_agentINS1_8__unique11UniqueAgentINS0_6detail15normal_iteratorINS0_10device_ptrIiEEEESB_N4cuda3std3__48equal_toIiEEiPiEEJSB_SB_SG_SH_iN3cub18CUB_300001_SM_100013ScanTileStateIiLb1EEEmEEEvDpT0__param_6];
	cvta.to.global.u64 	%rd3, %rd31;
	mov.u32 	%r1, %ctaid.x;
	mul.lo.s32 	%r2, %r1, 704;
	add.s32 	%r344, %r343, -1;
	setp.ge.s32 	%p22, %r1, %r344;
	@%p22 bra 	$L__BB3_99;
	setp.ne.s32 	%p162, %r1, 0;
	@%p162 bra 	$L__BB3_38;
	mov.u32 	%r1127, %tid.x;
	and.b32  	%r1000, %r1127, 31;
	and.b32  	%r1001, %r1127, 992;
	add.s32 	%r1002, %r2, %r1000;
	mad.lo.s32 	%r1003, %r1001, 11, %r1002;
	mul.wide.u32 	%rd125, %r1003, 4;
	add.s64 	%rd114, %rd2, %rd125;
	// begin inline asm
	ld.global.nc.u32 %r987, [%rd114];
	// end inline asm
	add.s64 	%rd115, %rd114, 128;
	// begin inline asm
	ld.global.nc.u32 %r988, [%rd115];
	// end inline asm
	add.s64 	%rd116, %rd114, 256;
	// begin inline asm
	ld.global.nc.u32 %r989, [%rd116];
	// end inline asm
	add.s64 	%rd117, %rd114, 384;
	// begin inline asm
	ld.global.nc.u32 %r990, [%rd117];
	// end inline asm
	add.s64 	%rd118, %rd114, 512;
	// begin inline asm
	ld.global.nc.u32 %r991, [%rd118];
	// end inline asm
	add.s64 	%rd119, %rd114, 640;
	// begin inline asm
	ld.global.nc.u32 %r992, [%rd119];
	// end inline asm
	add.s64 	%rd120, %rd114, 768;
	// begin inline asm
	ld.global.nc.u32 %r993, [%rd120];
	// end inline asm
	add.s64 	%rd121, %rd114, 896;
	// begin inline asm
	ld.global.nc.u32 %r994, [%rd121];
	// end inline asm
	add.s64 	%rd122, %rd114, 1024;
	// begin inline asm
	ld.global.nc.u32 %r995, [%rd122];
	// end inline asm
	add.s64 	%rd123, %rd114, 1152;
	// begin inline asm
	ld.global.nc.u32 %r996, [%rd123];
	// end inline asm
	add.s64 	%rd124, %rd114, 1280;
	// begin inline asm
	ld.global.nc.u32 %r997, [%rd124];
	// end inline asm
	// begin inline asm
	mov.u32 %r998, %laneid;
	// end inline asm
	shr.u32 	%r5, %r1127, 5;
	mad.lo.s32 	%r1004, %r5, 352, %r998;
	shl.b32 	%r1005, %r1004, 2;
	mov.u32 	%r1006, _ZN6thrust24THRUST_300001_SM_1000_NS8cuda_cub4core6detail5shmemE;
	add.s32 	%r1007, %r1006, %r1005;
	st.shared.u32 	[%r1007], %r987;
	st.shared.u32 	[%r1007+128], %r988;
	st.shared.u32 	[%r1007+256], %r989;
	st.shared.u32 	[%r1007+384], %r990;
	st.shared.u32 	[%r1007+512], %r991;
	st.shared.u32 	[%r1007+640], %r992;
	st.shared.u32 	[%r1007+768], %r993;
	st.shared.u32 	[%r1007+896], %r994;
	st.shared.u32 	[%r1007+1024], %r995;
	st.shared.u32 	[%r1007+1152], %r996;
	st.shared.u32 	[%r1007+1280], %r997;
	bar.warp.sync 	-1;
	mad.lo.s32 	%r1008, %r998, 40, %r1007;
	ld.shared.u32 	%r6, [%r1008];
	ld.shared.u32 	%r7, [%r1008+4];
	ld.shared.u32 	%r8, [%r1008+8];
	ld.shared.u32 	%r9, [%r1008+12];
	ld.shared.u32 	%r10, [%r1008+16];
	ld.shared.u32 	%r11, [%r1008+20];
	ld.shared.u32 	%r12, [%r1008+24];
	ld.shared.u32 	%r13, [%r1008+28];
	ld.shared.u32 	%r14, [%r1008+32];
	ld.shared.u32 	%r15, [%r1008+36];
	ld.shared.u32 	%r16, [%r1008+40];
	bar.sync 	0;
	shl.b32 	%r1009, %r1127, 2;
	add.s32 	%r1124, %r1006, %r1009;
	add.s32 	%r17, %r1124, 304;
	st.shared.u32 	[%r1124+304], %r16;
	bar.sync 	0;
	setp.eq.s32 	%p225, %r1127, 0;
	mov.b32 	%r1122, 1;
	@%p225 bra 	$L__BB3_4;
	ld.shared.u32 	%r1011, [%r17+-4];
	setp.ne.s32 	%p226, %r1011, %r6;
	selp.u32 	%r1122, 1, 0, %p226;
$L__BB3_4:
	setp.ne.s32 	%p227, %r6, %r7;
	selp.u32 	%r1042, 1, 0, %p227;
	setp.ne.s32 	%p228, %r7, %r8;
	selp.u32 	%r1043, 1, 0, %p228;
	setp.ne.s32 	%p229, %r8, %r9;
	selp.u32 	%r1044, 1, 0, %p229;
	setp.ne.s32 	%p230, %r9, %r10;
	selp.u32 	%r1045, 1, 0, %p230;
	setp.ne.s32 	%p231, %r10, %r11;
	selp.u32 	%r1046, 1, 0, %p231;
	setp.ne.s32 	%p232, %r11, %r12;
	selp.u32 	%r1047, 1, 0, %p232;
	setp.ne.s32 	%p233, %r12, %r13;
	selp.u32 	%r1048, 1, 0, %p233;
	setp.ne.s32 	%p234, %r13, %r14;
	selp.u32 	%r1049, 1, 0, %p234;
	setp.ne.s32 	%p235, %r14, %r15;
	selp.u32 	%r1050, 1, 0, %p235;
	setp.ne.s32 	%p236, %r15, %r16;
	selp.u32 	%r1051, 1, 0, %p236;
	bar.sync 	0;
	add.s32 	%r20, %r1122, %r1042;
	add.s32 	%r21, %r20, %r1043;
	add.s32 	%r22, %r21, %r1044;
	add.s32 	%r23, %r22, %r1045;
	add.s32 	%r24, %r23, %r1046;
	add.s32 	%r25, %r24, %r1047;
	add.s32 	%r26, %r25, %r1048;
	add.s32 	%r27, %r26, %r1049;
	add.s32 	%r28, %r27, %r1050;
	add.s32 	%r1016, %r28, %r1051;
	mov.b32 	%r1014, 1;
	mov.b32 	%r1039, 0;
	mov.b32 	%r1041, -1;
	// begin inline asm
	{  .reg .s32 r0;  .reg .pred p;  shfl.sync.up.b32 r0|p, %r1016, %r1014, %r1039, %r1041;  @p add.s32 r0, r0, %r1016;  mov.s32 %r1012, r0;}
	// end inline asm
	mov.b32 	%r1020, 2;
	// begin inline asm
	{  .reg .s32 r0;  .reg .pred p;  shfl.sync.up.b32 r0|p, %r1012, %r1020, %r1039, %r1041;  @p add.s32 r0, r0, %r1012;  mov.s32 %r1018, r0;}
	// end inline asm
	mov.b32 	%r1026, 4;
	// begin inline asm
	{  .reg .s32 r0;  .reg .pred p;  shfl.sync.up.b32 r0|p, %r1018, %r1026, %r1039, %r1041;  @p add.s32 r0, r0, %r1018;  mov.s32 %r1024, r0;}
	// end inline asm
	mov.b32 	%r1032, 8;
	// begin inline asm
	{  .reg .s32 r0;  .reg .pred p;  shfl.sync.up.b32 r0|p, %r1024, %r1032, %r1039, %r1041;  @p add.s32 r0, r0, %r1024;  mov.s32 %r1030, r0;}
	// end inline asm
	mov.b32 	%r1038, 16;
	// begin inline asm
	{  .reg .s32 r0;  .reg .pred p;  shfl.sync.up.b32 r0|p, %r1030, %r1038, %r1039, %r1041;  @p add.s32 r0, r0, %r1030;  mov.s32 %r1036, r0;}
	// end inline asm
	setp.ne.s32 	%p237, %r998, 31;
	@%p237 bra 	$L__BB3_6;
	shl.b32 	%r1052, %r5, 2;
	add.s32 	%r1054, %r1006, %r1052;
	st.shared.u32 	[%r1054], %r1036;
$L__BB3_6:
	setp.ne.s32 	%p238, %r1127, 0;
	bar.sync 	0;
	ld.shared.v2.u32 	{%r1055, %r1056}, [_ZN6thrust24THRUST_300001_SM_1000_NS8cuda_cub4core6detail5shmemE];
	add.s32 	%r31, %r1056, %r1055;
	setp.lt.u32 	%p239, %r1127, 32;
	selp.b32 	%r1057, 0, %r1055, %p239;
	setp.eq.s32 	%p240, %r998, 0;
	sub.s32 	%r1058, %r1036, %r1016;
	selp.b32 	%r1059, 0, %r1058, %p240;
	add.s32 	%r32, %r1057, %r1059;
	@%p238 bra 	$L__BB3_8;
	add.s64 	%rd126, %rd1, 256;
	mov.b32 	%r1060, 101;
	// begin inline asm
	st.relaxed.gpu.v2.u32 [%rd126], {%r1060, %r31};
	// end inline asm
$L__BB3_8:
	bar.sync 	0;
	setp.eq.s32 	%p241, %r1122, 0;
	@%p241 bra 	$L__BB3_10;
	shl.b32 	%r1062, %r32, 2;
	add.s32 	%r1064, %r1006, %r1062;
	st.shared.u32 	[%r1064], %r6;
$L__BB3_10:
	setp.eq.s32 	%p242, %r6, %r7;
	@%p242 bra 	$L__BB3_12;
	add.s32 	%r1065, %r32, %r1122;
	shl.b32 	%r1066, %r1065, 2;
	add.s32 	%r1068, %r1006, %r1066;
	st.shared.u32 	[%r1068], %r7;
$L__BB3_12:
	setp.eq.s32 	%p243, %r7, %r8;
	@%p243 bra 	$L__BB3_14;
	add.s32 	%r1069, %r20, %r32;
	shl.b32 	%r1070, %r1069, 2;
	add.s32 	%r1072, %r1006, %r1070;
	st.shared.u32 	[%r1072], %r8;
$L__BB3_14:
	setp.eq.s32 	%p244, %r8, %r9;
	@%p244 bra 	$L__BB3_16;
	add.s32 	%r1073, %r21, %r32;
	shl.b32 	%r1074, %r1073, 2;
	add.s32 	%r1076, %r1006, %r1074;
	st.shared.u32 	[%r1076], %r9;
$L__BB3_16:
	setp.eq.s32 	%p245, %r9, %r10;
	@%p245 bra 	$L__BB3_18;
	add.s32 	%r1077, %r22, %r32;
	shl.b32 	%r1078, %r1077, 2;
	add.s32 	%r1080, %r1006, %r1078;
	st.shared.u32 	[%r1080], %r10;
$L__BB3_18:
	setp.eq.s32 	%p246, %r10, %r11;
	@%p246 bra 	$L__BB3_20;
	add.s32 	%r1081, %r23, %r32;
	shl.b32 	%r1082, %r1081, 2;
	add.s32 	%r1084, %r1006, %r1082;
	st.shared.u32 	[%r1084], %r11;
$L__BB3_20:
	setp.eq.s32 	%p247, %r11, %r12;
	@%p247 bra 	$L__BB3_22;
	add.s32 	%r1085, %r24, %r32;
	shl.b32 	%r1086, %r1085, 2;
	add.s32 	%r1088, %r1006, %r1086;
	st.shared.u32 	[%r1088], %r12;
$L__BB3_22:
	setp.eq.s32 	%p248, %r12, %r13;
	@%p248 bra 	$L__BB3_24;
	add.s32 	%r1089, %r25, %r32;
	shl.b32 	%r1090, %r1089, 2;
	add.s32 	%r1092, %r1006, %r1090;
	st.shared.u32 	[%r1092], %r13;
$L__BB3_24:
	setp.eq.s32 	%p249, %r13, %r14;
	@%p249 bra 	$L__BB3_26;
	add.s32 	%r1093, %r26, %r32;
	shl.b32 	%r1094, %r1093, 2;
	add.s32 	%r1096, %r1006, %r1094;
	st.shared.u32 	[%r1096], %r14;
$L__BB3_26:
	setp.eq.s32 	%p250, %r14, %r15;
	@%p250 bra 	$L__BB3_28;
	add.s32 	%r1097, %r27, %r32;
	shl.b32 	%r1098, %r1097, 2;
	add.s32 	%r1100, %r1006, %r1098;
	st.shared.u32 	[%r1100], %r15;
$L__BB3_28:
	setp.eq.s32 	%p251, %r15, %r16;
	@%p251 bra 	$L__BB3_30;
	add.s32 	%r1101, %r28, %r32;
	shl.b32 	%r1102, %r1101, 2;
	add.s32 	%r1104, %r1006, %r1102;
	st.shared.u32 	[%r1104], %r16;
$L__BB3_30:
	bar.sync 	0;
	setp.ge.s32 	%p252, %r1127, %r31;
	@%p252 bra 	$L__BB3_37;
	not.b32 	%r1105, %r1127;
	add.s32 	%r33, %r31, %r1105;
	and.b32  	%r1106, %r33, 192;
	setp.eq.s32 	%p253, %r1106, 192;
	@%p253 bra 	$L__BB3_34;
	shr.u32 	%r1107, %r33, 6;
	add.s32 	%r1108, %r1107, 1;
	and.b32  	%r1109, %r1108, 3;
	mul.wide.u32 	%rd127, %r1127, 4;
	add.s64 	%rd131, %rd3, %rd127;
	neg.s32 	%r1123, %r1109;
	shl.b32 	%r1112, %r1108, 6;
	and.b32  	%r1113, %r1112, 192;
	add.s32 	%r1127, %r1127, %r1113;
$L__BB3_33:
	.pragma "nounroll";
	ld.shared.u32 	%r1114, [%r1124];
	st.global.u32 	[%rd131], %r1114;
	add.s64 	%rd131, %rd131, 256;
	add.s32 	%r1124, %r1124, 256;
	add.s32 	%r1123, %r1123, 1;
	setp.ne.s32 	%p254, %r1123, 0;
	@%p254 bra 	$L__BB3_33;
$L__BB3_34:
	setp.lt.u32 	%p255, %r33, 192;
	@%p255 bra 	$L__BB3_37;
	mul.wide.u32 	%rd128, %r1127, 4;
	add.s64 	%rd129, %rd128, %rd3;
	add.s64 	%rd132, %rd129, 512;
	shl.b32 	%r1115, %r1127, 2;
	add.s32 	%r1117, %r1115, %r1006;
	add.s32 	%r1126, %r1117, 512;
$L__BB3_36:
	ld.shared.u32 	%r1118, [%r1126+-512];
	st.global.u32 	[%rd132+-512], %r1118;
	ld.shared.u32 	%r1119, [%r1126+-256];
	st.global.u32 	[%rd132+-256], %r1119;
	ld.shared.u32 	%r1120, [%r1126];
	st.global.u32 	[%rd132], %r1120;
	ld.shared.u32 	%r1121, [%r1126+256];
	st.global.u32 	[%rd132+256], %r1121;
	add.s32 	%r1127, %r1127, 256;
	add.s64 	%rd132, %rd132, 1024;
	add.s32 	%r1126, %r1126, 1024;
	setp.lt.s32 	%p256, %r1127, %r31;
	@%p256 bra 	$L__BB3_36;
$L__BB3_37:
	bar.sync 	0;
	bra.uni 	$L__BB3_241;
$L__BB3_38:
	mov.u32 	%r1144, %tid.x;
	and.b32  	%r772, %r1144, 31;
	and.b32  	%r773, %r1144, 992;
	add.s32 	%r774, %r2, %r772;
	mad.lo.s32 	%r775, %r773, 11, %r774;
	mul.wide.u32 	%rd96, %r775, 4;
	add.s64 	%rd84, %rd2, %rd96;
	// begin inline asm
	ld.global.nc.u32 %r759, [%rd84];
	// end inline asm
	add.s64 	%rd85, %rd84, 128;
	// begin inline asm
	ld.global.nc.u32 %r760, [%rd85];
	// end inline asm
	add.s64 	%rd86, %rd84, 256;
	// begin inline asm
	ld.global.nc.u32 %r761, [%rd86];
	// end inline asm
	add.s64 	%rd87, %rd84, 384;
	// begin inline asm
	ld.global.nc.u32 %r762, [%rd87];
	// end inline asm
	add.s64 	%rd88, %rd84, 512;
	// begin inline asm
	ld.global.nc.u32 %r763, [%rd88];
	// end inline asm
	add.s64 	%rd89, %rd84, 640;
	// begin inline asm
	ld.global.nc.u32 %r764, [%rd89];
	// end inline asm
	add.s64 	%rd90, %rd84, 768;
	// begin inline asm
	ld.global.nc.u32 %r765, [%rd90];
	// end inline asm
	add.s64 	%rd91, %rd84, 896;
	// begin inline asm
	ld.global.nc.u32 %r766, [%rd91];
	// end inline asm
	add.s64 	%rd92, %rd84, 1024;
	// begin inline asm
	ld.global.nc.u32 %r767, [%rd92];
	// end inline asm
	add.s64 	%rd93, %rd84, 1152;
	// begin inline asm
	ld.global.nc.u32 %r768, [%rd93];
	// end inline asm
	add.s64 	%rd94, %rd84, 1280;
	// begin inline asm
	ld.global.nc.u32 %r769, [%rd94];
	// end inline asm
	// begin inline asm
	mov.u32 %r770, %laneid;
	// end inline asm
	shr.u32 	%r49, %r1144, 5;
	mad.lo.s32 	%r776, %r49, 352, %r770;
	shl.b32 	%r777, %r776, 2;
	mov.u32 	%r778, _ZN6thrust24THRUST_300001_SM_1000_NS8cuda_cub4core6detail5shmemE;
	add.s32 	%r779, %r778, %r777;
	st.shared.u32 	[%r779], %r759;
	st.shared.u32 	[%r779+128], %r760;
	st.shared.u32 	[%r779+256], %r761;
	st.shared.u32 	[%r779+384], %r762;
	st.shared.u32 	[%r779+512], %r763;
	st.shared.u32 	[%r779+640], %r764;
	st.shared.u32 	[%r779+768], %r765;
	st.shared.u32 	[%r779+896], %r766;
	st.shared.u32 	[%r779+1024], %r767;
	st.shared.u32 	[%r779+1152], %r768;
	st.shared.u32 	[%r779+1280], %r769;
	bar.warp.sync 	-1;
	mad.lo.s32 	%r780, %r770, 40, %r779;
	ld.shared.u32 	%r50, [%r780];
	ld.shared.u32 	%r51, [%r780+4];
	ld.shared.u32 	%r52, [%r780+8];
	ld.shared.u32 	%r53, [%r780+12];
	ld.shared.u32 	%r54, [%r780+16];
	ld.shared.u32 	%r55, [%r780+20];
	ld.shared.u32 	%r56, [%r780+24];
	ld.shared.u32 	%r57, [%r780+28];
	ld.shared.u32 	%r58, [%r780+32];
	ld.shared.u32 	%r59, [%r780+36];
	ld.shared.u32 	%r60, [%r780+40];
	bar.sync 	0;
	mul.wide.s32 	%rd97, %r2, 4;
	add.s64 	%rd98, %rd2, %rd97;
	add.s64 	%rd95, %rd98, -4;
	// begin inline asm
	ld.global.nc.u32 %r1128, [%rd95];
	// end inline asm
	shl.b32 	%r781, %r1144, 2;
	add.s32 	%r782, %r778, %r781;
	add.s32 	%r62, %r782, 304;
	st.shared.u32 	[%r782+304], %r60;
	bar.sync 	0;
	setp.eq.s32 	%p163, %r1144, 0;
	@%p163 bra 	$L__BB3_40;
	ld.shared.u32 	%r1128, [%r62+-4];
$L__BB3_40:
	setp.ne.s32 	%p164, %r1128, %r50;
	selp.u32 	%r65, 1, 0, %p164;
	setp.ne.s32 	%p165, %r50, %r51;
	selp.u32 	%r813, 1, 0, %p165;
	setp.ne.s32 	%p166, %r51, %r52;
	selp.u32 	%r814, 1, 0, %p166;
	setp.ne.s32 	%p167, %r52, %r53;
	selp.u32 	%r815, 1, 0, %p167;
	setp.ne.s32 	%p168, %r53, %r54;
	selp.u32 	%r816, 1, 0, %p168;
	setp.ne.s32 	%p169, %r54, %r55;
	selp.u32 	%r817, 1, 0, %p169;
	setp.ne.s32 	%p170, %r55, %r56;
	selp.u32 	%r818, 1, 0, %p170;
	setp.ne.s32 	%p171, %r56, %r57;
	selp.u32 	%r819, 1, 0, %p171;
	setp.ne.s32 	%p172, %r57, %r58;
	selp.u32 	%r820, 1, 0, %p172;
	setp.ne.s32 	%p173, %r58, %r59;
	selp.u32 	%r821, 1, 0, %p173;
	setp.ne.s32 	%p174, %r59, %r60;
	selp.u32 	%r822, 1, 0, %p174;
	bar.sync 	0;
	add.s32 	%r66, %r813, %r65;
	add.s32 	%r67, %r66, %r814;
	add.s32 	%r68, %r67, %r815;
	add.s32 	%r69, %r68, %r816;
	add.s32 	%r70, %r69, %r817;
	add.s32 	%r71, %r70, %r818;
	add.s32 	%r72, %r71, %r819;
	add.s32 	%r73, %r72, %r820;
	add.s32 	%r74, %r73, %r821;
	add.s32 	%r787, %r74, %r822;
	mov.b32 	%r785, 1;
	mov.b32 	%r810, 0;
	mov.b32 	%r812, -1;
	// begin inline asm
	{  .reg .s32 r0;  .reg .pred p;  shfl.sync.up.b32 r0|p, %r787, %r785, %r810, %r812;  @p add.s32 r0, r0, %r787;  mov.s32 %r783, r0;}
	// end inline asm
	mov.b32 	%r791, 2;
	// begin inline asm
	{  .reg .s32 r0;  .reg .pred p;  shfl.sync.up.b32 r0|p, %r783, %r791, %r810, %r812;  @p add.s32 r0, r0, %r783;  mov.s32 %r789, r0;}
	// end inline asm
	mov.b32 	%r797, 4;
	// begin inline asm
	{  .reg .s32 r0;  .reg .pred p;  shfl.sync.up.b32 r0|p, %r789, %r797, %r810, %r812;  @p add.s32 r0, r0, %r789;  mov.s32 %r795, r0;}
	// end inline asm
	mov.b32 	%r803, 8;
	// begin inline asm
	{  .reg .s32 r0;  .reg .pred p;  shfl.sync.up.b32 r0|p, %r795, %r803, %r810, %r812;  @p add.s32 r0, r0, %r795;  mov.s32 %r801, r0;}
	// end inline asm
	mov.b32 	%r809, 16;
	// begin inline asm
	{  .reg .s32 r0;  .reg .pred p;  shfl.sync.up.b32 r0|p, %r801, %r809, %r810, %r812;  @p add.s32 r0, r0, %r801;  mov.s32 %r807, r0;}
	// end inline asm
	setp.ne.s32 	%p175, %r770, 31;
	@%p175 bra 	$L__BB3_42;
	shl.b32 	%r823, %r49, 2;
	add.s32 	%r825, %r778, %r823;
	st.shared.u32 	[%r825], %r807;
$L__BB3_42:
	sub.s32 	%r826, %r807, %r787;
	bar.sync 	0;
	ld.shared.v2.u32 	{%r827, %r828}, [_ZN6thrust24THRUST_300001_SM_1000_NS8cuda_cub4core6detail5shmemE];
	add.s32 	%r77, %r828, %r827;
	setp.gt.u32 	%p176, %r1144, 31;
	setp.lt.u32 	%p177, %r1144, 32;
	setp.eq.s32 	%p178, %r770, 0;
	selp.b32 	%r829, 0, %r826, %p178;
	add.s32 	%r1136, %r827, %r829;
	selp.b32 	%r79, %r826, %r1136, %p177;
	@%p176 bra 	$L__BB3_67;
	setp.ne.s32 	%p179, %r1144, 0;
	mul.wide.u32 	%rd99, %r1, 8;
	add.s64 	%rd10, %rd1, %rd99;
	@%p179 bra 	$L__BB3_45;
	st.shared.u32 	[_ZN6thrust24THRUST_300001_SM_1000_NS8cuda_cub4core6detail5shmemE+44], %r77;
	add.s64 	%rd100, %rd10, 256;
	mov.b32 	%r830, 100;
	// begin inline asm
	st.relaxed.gpu.v2.u32 [%rd100], {%r830, %r77};
	// end inline asm
$L__BB3_45:
	not.b32 	%r80, %r1144;
	mov.u32 	%r81, %nctaid.x;
	setp.gt.u32 	%p180, %r81, 499;
	@%p180 bra 	$L__BB3_47;
	membar.cta;
	bra.uni 	$L__BB3_48;
$L__BB3_47:
	mov.b32 	%r832, 450;
	// begin inline asm
	nanosleep.u32 %r832;
	// end inline asm
$L__BB3_48:
	mul.wide.s32 	%rd102, %r80, 8;
	add.s64 	%rd103, %rd10, %rd102;
	add.s64 	%rd101, %rd103, 256;
	// begin inline asm
	ld.relaxed.gpu.v2.u32 {%r1134, %r1130}, [%rd101];
	// end inline asm
$L__BB3_49:
	setp.eq.s32 	%p181, %r1134, 99;
	mov.b32 	%r835, -1;
	vote.sync.any.pred 	%p182, %p181, %r835;
	not.pred 	%p183, %p182;
	@%p183 bra 	$L__BB3_54;
	@%p180 bra 	$L__BB3_52;
	membar.cta;
	bra.uni 	$L__BB3_53;
$L__BB3_52:
	mov.b32 	%r984, 350;
	// begin inline asm
	nanosleep.u32 %r984;
	// end inline asm
$L__BB3_53:
	// begin inline asm
	ld.relaxed.gpu.v2.u32 {%r1134, %r1130}, [%rd101];
	// end inline asm
	bra.uni 	$L__BB3_49;
$L__BB3_54:
	setp.eq.s32 	%p184, %r1134, 101;
	mov.b32 	%r862, -1;
	vote.sync.ballot.b32 	%r863, %p184, %r862;
	// begin inline asm
	mov.u32 %r837, %lanemask_ge;
	// end inline asm
	and.b32  	%r864, %r863, %r837;
	or.b32  	%r865, %r864, -2147483648;
	add.s32 	%r866, %r865, -1;
	not.b32 	%r867, %r865;
	and.b32  	%r868, %r867, %r866;
	popc.b32 	%r841, %r868;
	mov.b32 	%r840, 1;
	// begin inline asm
	shfl.sync.down.b32 %r838, %r1130, %r840, %r841, %r862;
	// end inline asm
	setp.lt.s32 	%p186, %r770, %r841;
	selp.b32 	%r869, %r838, 0, %p186;
	add.s32 	%r844, %r869, %r1130;
	mov.b32 	%r845, 2;
	// begin inline asm
	shfl.sync.down.b32 %r843, %r844, %r845, %r841, %r862;
	// end inline asm
	add.s32 	%r91, %r770, 2;
	setp.gt.s32 	%p187, %r91, %r841;
	selp.b32 	%r870, 0, %r843, %p187;
	add.s32 	%r849, %r844, %r870;
	mov.b32 	%r850, 4;
	// begin inline asm
	shfl.sync.down.b32 %r848, %r849, %r850, %r841, %r862;
	// end inline asm
	add.s32 	%r92, %r770, 4;
	setp.gt.s32 	%p188, %r92, %r841;
	selp.b32 	%r871, 0, %r848, %p188;
	add.s32 	%r854, %r849, %r871;
	mov.b32 	%r855, 8;
	// begin inline asm
	shfl.sync.down.b32 %r853, %r854, %r855, %r841, %r862;
	// end inline asm
	add.s32 	%r93, %r770, 8;
	setp.gt.s32 	%p189, %r93, %r841;
	selp.b32 	%r872, 0, %r853, %p189;
	add.s32 	%r859, %r854, %r872;
	mov.b32 	%r860, 16;
	// begin inline asm
	shfl.sync.down.b32 %r858, %r859, %r860, %r841, %r862;
	// end inline asm
	add.s32 	%r94, %r770, 16;
	setp.gt.s32 	%p190, %r94, %r841;
	selp.b32 	%r873, 0, %r858, %p190;
	add.s32 	%r1131, %r859, %r873;
	add.s32 	%r1133, %r1, %r80;
	add.s64 	%rd12, %rd1, 256;
$L__BB3_55:
	setp.ne.s32 	%p191, %r1134, 101;
	mov.b32 	%r874, -1;
	vote.sync.all.pred 	%p192, %p191, %r874;
	not.pred 	%p193, %p192;
	@%p193 bra 	$L__BB3_63;
	mul.wide.s32 	%rd110, %r1133, 8;
	add.s64 	%rd111, %rd12, %rd110;
	add.s64 	%rd109, %rd111, -256;
	// begin inline asm
	ld.relaxed.gpu.v2.u32 {%r1134, %r1135}, [%rd109];
	// end inline asm
$L__BB3_57:
	setp.eq.s32 	%p213, %r1134, 99;
	mov.b32 	%r942, -1;
	vote.sync.any.pred 	%p214, %p213, %r942;
	not.pred 	%p215, %p214;
	@%p215 bra 	$L__BB3_62;
	@%p180 bra 	$L__BB3_60;
	membar.cta;
	bra.uni 	$L__BB3_61;
$L__BB3_60:
	mov.b32 	%r981, 350;
	// begin inline asm
	nanosleep.u32 %r981;
	// end inline asm
$L__BB3_61:
	// begin inline asm
	ld.relaxed.gpu.v2.u32 {%r1134, %r1135}, [%rd109];
	// end inline asm
	bra.uni 	$L__BB3_57;
$L__BB3_62:
	setp.eq.s32 	%p216, %r1134, 101;
	mov.b32 	%r968, -1;
	vote.sync.ballot.b32 	%r969, %p216, %r968;
	and.b32  	%r970, %r969, %r837;
	or.b32  	%r971, %r970, -2147483648;
	add.s32 	%r972, %r971, -1;
	not.b32 	%r973, %r971;
	and.b32  	%r974, %r973, %r972;
	popc.b32 	%r947, %r974;
	mov.b32 	%r946, 1;
	// begin inline asm
	shfl.sync.down.b32 %r944, %r1135, %r946, %r947, %r968;
	// end inline asm
	setp.lt.s32 	%p218, %r770, %r947;
	selp.b32 	%r975, %r944, 0, %p218;
	add.s32 	%r950, %r975, %r1135;
	mov.b32 	%r951, 2;
	// begin inline asm
	shfl.sync.down.b32 %r949, %r950, %r951, %r947, %r968;
	// end inline asm
	setp.gt.s32 	%p219, %r91, %r947;
	selp.b32 	%r976, 0, %r949, %p219;
	add.s32 	%r955, %r950, %r976;
	mov.b32 	%r956, 4;
	// begin inline asm
	shfl.sync.down.b32 %r954, %r955, %r956, %r947, %r968;
	// end inline asm
	setp.gt.s32 	%p220, %r92, %r947;
	selp.b32 	%r977, 0, %r954, %p220;
	add.s32 	%r960, %r955, %r977;
	mov.b32 	%r961, 8;
	// begin inline asm
	shfl.sync.down.b32 %r959, %r960, %r961, %r947, %r968;
	// end inline asm
	setp.gt.s32 	%p221, %r93, %r947;
	selp.b32 	%r978, 0, %r959, %p221;
	add.s32 	%r965, %r960, %r978;
	mov.b32 	%r966, 16;
	// begin inline asm
	shfl.sync.down.b32 %r964, %r965, %r966, %r947, %r968;
	// end inline asm
	setp.gt.s32 	%p222, %r94, %r947;
	selp.b32 	%r979, 0, %r964, %p222;
	add.s32 	%r980, %r979, %r1131;
	add.s32 	%r1131, %r980, %r965;
	add.s32 	%r1133, %r1133, -32;
	bra.uni 	$L__BB3_55;
$L__BB3_63:
	setp.ne.s32 	%p194, %r1144, 0;
	@%p194 bra 	$L__BB3_65;
	add.s32 	%r877, %r1131, %r77;
	add.s64 	%rd104, %rd10, 256;
	mov.b32 	%r876, 101;
	// begin inline asm
	st.relaxed.gpu.v2.u32 [%rd104], {%r876, %r877};
	// end inline asm
	st.shared.u32 	[_ZN6thrust24THRUST_300001_SM_1000_NS8cuda_cub4core6detail5shmemE+36], %r1131;
	st.shared.u32 	[_ZN6thrust24THRUST_300001_SM_1000_NS8cuda_cub4core6detail5shmemE+40], %r877;
$L__BB3_65:
	setp.ne.s32 	%p195, %r770, 0;
	mov.u32 	%r1136, %r79;
	@%p195 bra 	$L__BB3_67;
	st.shared.u32 	[_ZN6thrust24THRUST_300001_SM_1000_NS8cuda_cub4core6detail5shmemE+12], %r1131;
	mov.u32 	%r1136, %r1131;
$L__BB3_67:
	setp.eq.s32 	%p196, %r1144, 0;
	bar.sync 	0;
	@%p196 bra 	$L__BB3_69;
	ld.shared.u32 	%r878, [_ZN6thrust24THRUST_300001_SM_1000_NS8cuda_cub4core6detail5shmemE+12];
	add.s32 	%r1136, %r878, %r1136;
$L__BB3_69:
	setp.eq.s32 	%p197, %r1128, %r50;
	add.s32 	%r113, %r1136, %r65;
	add.s32 	%r114, %r66, %r1136;
	add.s32 	%r115, %r67, %r1136;
	add.s32 	%r116, %r68, %r1136;
	add.s32 	%r117, %r69, %r1136;
	add.s32 	%r118, %r70, %r1136;
	add.s32 	%r119, %r71, %r1136;
	add.s32 	%r120, %r72, %r1136;
	add.s32 	%r121, %r73, %r1136;
	add.s32 	%r122, %r74, %r1136;
	ld.shared.u32 	%r123, [_ZN6thrust24THRUST_300001_SM_1000_NS8cuda_cub4core6detail5shmemE+44];
	ld.shared.u32 	%r124, [_ZN6thrust24THRUST_300001_SM_1000_NS8cuda_cub4core6detail5shmemE+36];
	bar.sync 	0;
	@%p197 bra 	$L__BB3_71;
	sub.s32 	%r879, %r1136, %r124;
	shl.b32 	%r880, %r879, 2;
	mov.u32 	%r881, _ZN6thrust24THRUST_300001_SM_1000_NS8cuda_cub4core6detail5shmemE;
	add.s32 	%r882, %r881, %r880;
	st.shared.u32 	[%r882], %r50;
$L__BB3_71:
	setp.eq.s32 	%p198, %r50, %r51;
	@%p198 bra 	$L__BB3_73;
	sub.s32 	%r883, %r113, %r124;
	shl.b32 	%r884, %r883, 2;
	mov.u32 	%r885, _ZN6thrust24THRUST_300001_SM_1000_NS8cuda_cub4core6detail5shmemE;
	add.s32 	%r886, %r885, %r884;
	st.shared.u32 	[%r886], %r51;
$L__BB3_73:
	setp.eq.s32 	%p199, %r51, %r52;
	@%p199 bra 	$L__BB3_75;
	sub.s32 	%r887, %r114, %r124;
	shl.b32 	%r888, %r887, 2;
	mov.u32 	%r889, _ZN6thrust24THRUST_300001_SM_1000_NS8cuda_cub4core6detail5shmemE;
	add.s32 	%r890, %r889, %r888;
	st.shared.u32 	[%r890], %r52;
$L__BB3_75:
	setp.eq.s32 	%p200, %r52, %r53;
	@%p200 bra 	$L__BB3_77;
	sub.s32 	%r891, %r115, %r124;
	shl.b32 	%r892, %r891, 2;
	mov.u32 	%r893, _ZN6thrust24THRUST_300001_SM_1000_NS8cuda_cub4core6detail5shmemE;
	add.s32 	%r894, %r893, %r892;
	st.shared.u32 	[%r894], %r53;
$L__BB3_77:
	setp.eq.s32 	%p201, %r53, %r54;
	@%p201 bra 	$L__BB3_79;
	sub.s32 	%r895, %r116, %r124;
	shl.b32 	%r896, %r895, 2;
	mov.u32 	%r897, _ZN6thrust24THRUST_300001_SM_1000_NS8cuda_cub4core6detail5shmemE;
	add.s32 	%r898, %r897, %r896;
	st.shared.u32 	[%r898], %r54;
$L__BB3_79:
	setp.eq.s32 	%p202, %r54, %r55;
	@%p202 bra 	$L__BB3_81;
	sub.s32 	%r899, %r117, %r124;
	shl.b32 	%r900, %r899, 2;
	mov.u32 	%r901, _ZN6thrust24THRUST_300001_SM_1000_NS8cuda_cub4core6detail5shmemE;
	add.s32 	%r902, %r901, %r900;
	st.shared.u32 	[%r902], %r55;
$L__BB3_81:
	setp.eq.s32 	%p203, %r55, %r56;
	@%p203 bra 	$L__BB3_83;
	sub.s32 	%r903, %r118, %r124;
	shl.b32 	%r904, %r903, 2;
	mov.u32 	%r905, _ZN6thrust24THRUST_300001_SM_1000_NS8cuda_cub4core6detail5shmemE;
	add.s32 	%r906, %r905, %r904;
	st.shared.u32 	[%r906], %r56;
$L__BB3_83:
	setp.eq.s32 	%p204, %r56, %r57;
	@%p204 bra 	$L__BB3_85;
	sub.s32 	%r907, %r119, %r124;
	shl.b32 	%r908, %r907, 2;
	mov.u32 	%r909, _ZN6thrust24THRUST_300001_SM_1000_NS8cuda_cub4core6detail5shmemE;
	add.s32 	%r910, %r909, %r908;
	st.shared.u32 	[%r910], %r57;
$L__BB3_85:
	setp.eq.s32 	%p205, %r57, %r58;
	@%p205 bra 	$L__BB3_87;
	sub.s32 	%r911, %r120, %r124;
	shl.b32 	%r912, %r911, 2;
	mov.u32 	%r913, _ZN6thrust24THRUST_300001_SM_1000_NS8cuda_cub4core6detail5shmemE;
	add.s32 	%r914, %r913, %r912;
	st.shared.u32 	[%r914], %r58;
$L__BB3_87:
	setp.eq.s32 	%p206, %r58, %r59;
	@%p206 bra 	$L__BB3_89;
	sub.s32 	%r915, %r121, %r124;
	shl.b32 	%r916, %r915, 2;
	mov.u32 	%r917, _ZN6thrust24THRUST_300001_SM_1000_NS8cuda_cub4core6detail5shmemE;
	add.s32 	%r918, %r917, %r916;
	st.shared.u32 	[%r918], %r59;
$L__BB3_89:
	setp.eq.s32 	%p207, %r59, %r60;
	@%p207 bra 	$L__BB3_91;
	sub.s32 	%r919, %r122, %r124;
	shl.b32 	%r920, %r919, 2;
	mov.u32 	%r921, _ZN6thrust24THRUST_300001_SM_1000_NS8cuda_cub4core6detail5shmemE;
	add.s32 	%r922, %r921, %r920;
	st.shared.u32 	[%r922], %r60;
$L__BB3_91:
	bar.sync 	0;
	setp.ge.s32 	%p208, %r1144, %r123;
	@%p208 bra 	$L__BB3_98;
	not.b32 	%r923, %r1144;
	add.s32 	%r125, %r123, %r923;
	and.b32  	%r924, %r125, 192;
	setp.eq.s32 	%p209, %r924, 192;
	@%p209 bra 	$L__BB3_95;
	shr.u32 	%r925, %r125, 6;
	add.s32 	%r926, %r925, 1;
	and.b32  	%r927, %r926, 3;
	add.s32 	%r1140, %r1144, %r124;
	shl.b32 	%r928, %r1144, 2;
	mov.u32 	%r929, _ZN6thrust24THRUST_300001_SM_1000_NS8cuda_cub4core6detail5shmemE;
	add.s32 	%r1139, %r929, %r928;
	neg.s32 	%r1138, %r927;
	shl.b32 	%r930, %r926, 6;
	and.b32  	%r931, %r930, 192;
	add.s32 	%r1144, %r1144, %r931;
$L__BB3_94:
	.pragma "nounroll";
	mul.wide.s32 	%rd105, %r1140, 4;
	add.s64 	%rd106, %rd3, %rd105;
	ld.shared.u32 	%r932, [%r1139];
	st.global.u32 	[%rd106], %r932;
	add.s32 	%r1140, %r1140, 64;
	add.s32 	%r1139, %r1139, 256;
	add.s32 	%r1138, %r1138, 1;
	setp.ne.s32 	%p210, %r1138, 0;
	@%p210 bra 	$L__BB3_94;
$L__BB3_95:
	setp.lt.u32 	%p211, %r125, 192;
	@%p211 bra 	$L__BB3_98;
	add.s64 	%rd14, %rd3, 512;
	add.s32 	%r1143, %r1144, %r124;
	shl.b32 	%r933, %r1144, 2;
	mov.u32 	%r934, _ZN6thrust24THRUST_300001_SM_1000_NS8cuda_cub4core6detail5shmemE;
	add.s32 	%r935, %r933, %r934;
	add.s32 	%r1142, %r935, 512;
$L__BB3_97:
	mul.wide.s32 	%rd107, %r1143, 4;
	add.s64 	%rd108, %rd14, %rd107;
	ld.shared.u32 	%r936, [%r1142+-512];
	st.global.u32 	[%rd108+-512], %r936;
	ld.shared.u32 	%r937, [%r1142+-256];
	st.global.u32 	[%rd108+-256], %r937;
	ld.shared.u32 	%r938, [%r1142];
	st.global.u32 	[%rd108], %r938;
	ld.shared.u32 	%r939, [%r1142+256];
	st.global.u32 	[%rd108+256], %r939;
	add.s32 	%r1144, %r1144, 256;
	add.s32 	%r1143, %r1143, 256;
	add.s32 	%r1142, %r1142, 1024;
	setp.lt.s32 	%p212, %r1144, %r123;
	@%p212 bra 	$L__BB3_97;
$L__BB3_98:
	bar.sync 	0;
	bra.uni 	$L__BB3_241;
$L__BB3_99:
	sub.s32 	%r145, %r342, %r2;
	setp.ne.s32 	%p23, %r1, 0;
	@%p23 bra 	$L__BB3_156;
	mul.wide.u32 	%rd66, %r2, 4;
	add.s64 	%rd65, %rd2, %rd66;
	// begin inline asm
	ld.global.nc.u32 %r1155, [%rd65];
	// end inline asm
	mov.u32 	%r1161, %tid.x;
	and.b32  	%r601, %r1161, 31;
	and.b32  	%r602, %r1161, 992;
	mul.lo.s32 	%r603, %r602, 11;
	or.b32  	%r148, %r603, %r601;
	setp.ge.s32 	%p108, %r148, %r145;
	mov.u32 	%r1145, %r1155;
	@%p108 bra 	$L__BB3_102;
	add.s32 	%r605, %r148, %r2;
	mul.wide.u32 	%rd68, %r605, 4;
	add.s64 	%rd67, %rd2, %rd68;
	// begin inline asm
	ld.global.nc.u32 %r1145, [%rd67];
	// end inline asm
$L__BB3_102:
	add.s32 	%r606, %r148, 32;
	setp.ge.s32 	%p109, %r606, %r145;
	shl.b32 	%r607, %r148, 2;
	cvt.u64.u32 	%rd69, %r607;
	add.s64 	%rd16, %rd65, %rd69;
	mov.u32 	%r1146, %r1155;
	@%p109 bra 	$L__BB3_104;
	add.s64 	%rd70, %rd16, 128;
	// begin inline asm
	ld.global.nc.u32 %r1146, [%rd70];
	// end inline asm
$L__BB3_104:
	add.s32 	%r609, %r148, 64;
	setp.ge.s32 	%p110, %r609, %r145;
	mov.u32 	%r1147, %r1155;
	@%p110 bra 	$L__BB3_106;
	add.s64 	%rd71, %rd16, 256;
	// begin inline asm
	ld.global.nc.u32 %r1147, [%rd71];
	// end inline asm
$L__BB3_106:
	add.s32 	%r611, %r148, 96;
	setp.ge.s32 	%p111, %r611, %r145;
	mov.u32 	%r1148, %r1155;
	@%p111 bra 	$L__BB3_108;
	add.s64 	%rd72, %rd16, 384;
	// begin inline asm
	ld.global.nc.u32 %r1148, [%rd72];
	// end inline asm
$L__BB3_108:
	add.s32 	%r613, %r148, 128;
	setp.ge.s32 	%p112, %r613, %r145;
	mov.u32 	%r1149, %r1155;
	@%p112 bra 	$L__BB3_110;
	add.s64 	%rd73, %rd16, 512;
	// begin inline asm
	ld.global.nc.u32 %r1149, [%rd73];
	// end inline asm
$L__BB3_110:
	add.s32 	%r615, %r148, 160;
	setp.ge.s32 	%p113, %r615, %r145;
	mov.u32 	%r1150, %r1155;
	@%p113 bra 	$L__BB3_112;
	add.s64 	%rd74, %rd16, 640;
	// begin inline asm
	ld.global.nc.u32 %r1150, [%rd74];
	// end inline asm
$L__BB3_112:
	add.s32 	%r617, %r148, 192;
	setp.ge.s32 	%p114, %r617, %r145;
	mov.u32 	%r1151, %r1155;
	@%p114 bra 	$L__BB3_114;
	add.s64 	%rd75, %rd16, 768;
	// begin inline asm
	ld.global.nc.u32 %r1151, [%rd75];
	// end inline asm
$L__BB3_114:
	add.s32 	%r619, %r148, 224;
	setp.ge.s32 	%p115, %r619, %r145;
	mov.u32 	%r1152, %r1155;
	@%p115 bra 	$L__BB3_116;
	add.s64 	%rd76, %rd16, 896;
	// begin inline asm
	ld.global.nc.u32 %r1152, [%rd76];
	// end inline asm
$L__BB3_116:
	add.s32 	%r621, %r148, 256;
	setp.ge.s32 	%p116, %r621, %r145;
	mov.u32 	%r1153, %r1155;
	@%p116 bra 	$L__BB3_118;
	add.s64 	%rd77, %rd16, 1024;
	// begin inline asm
	ld.global.nc.u32 %r1153, [%rd77];
	// end inline asm
$L__BB3_118:
	add.s32 	%r623, %r148, 288;
	setp.ge.s32 	%p117, %r623, %r145;
	mov.u32 	%r1154, %r1155;
	@%p117 bra 	$L__BB3_120;
	add.s64 	%rd78, %rd16, 1152;
	// begin inline asm
	ld.global.nc.u32 %r1154, [%rd78];
	// end inline asm
$L__BB3_120:
	add.s32 	%r625, %r148, 320;
	setp.ge.s32 	%p118, %r625, %r145;
	@%p118 bra 	$L__BB3_122;
	add.s64 	%rd79, %rd16, 1280;
	// begin inline asm
	ld.global.nc.u32 %r1155, [%rd79];
	// end inline asm
$L__BB3_122:
	// begin inline asm
	mov.u32 %r627, %laneid;
	// end inline asm
	shr.u32 	%r172, %r1161, 5;
	mad.lo.s32 	%r629, %r172, 352, %r627;
	shl.b32 	%r630, %r629, 2;
	mov.u32 	%r631, _ZN6thrust24THRUST_300001_SM_1000_NS8cuda_cub4core6detail5shmemE;
	add.s32 	%r632, %r631, %r630;
	st.shared.u32 	[%r632], %r1145;
	st.shared.u32 	[%r632+128], %r1146;
	st.shared.u32 	[%r632+256], %r1147;
	st.shared.u32 	[%r632+384], %r1148;
	st.shared.u32 	[%r632+512], %r1149;
	st.shared.u32 	[%r632+640], %r1150;
	st.shared.u32 	[%r632+768], %r1151;
	st.shared.u32 	[%r632+896], %r1152;
	st.shared.u32 	[%r632+1024], %r1153;
	st.shared.u32 	[%r632+1152], %r1154;
	st.shared.u32 	[%r632+1280], %r1155;
	bar.warp.sync 	-1;
	mad.lo.s32 	%r633, %r627, 40, %r632;
	ld.shared.u32 	%r173, [%r633];
	ld.shared.u32 	%r174, [%r633+4];
	ld.shared.u32 	%r175, [%r633+8];
	ld.shared.u32 	%r176, [%r633+12];
	ld.shared.u32 	%r177, [%r633+16];
	ld.shared.u32 	%r178, [%r633+20];
	ld.shared.u32 	%r179, [%r633+24];
	ld.shared.u32 	%r180, [%r633+28];
	ld.shared.u32 	%r181, [%r633+32];
	ld.shared.u32 	%r182, [%r633+36];
	ld.shared.u32 	%r183, [%r633+40];
	bar.sync 	0;
	shl.b32 	%r634, %r1161, 2;
	add.s32 	%r635, %r631, %r634;
	add.s32 	%r184, %r635, 304;
	st.shared.u32 	[%r635+304], %r183;
	bar.sync 	0;
	setp.eq.s32 	%p119, %r1161, 0;
	mov.b32 	%r1156, 1;
	@%p119 bra 	$L__BB3_124;
	ld.shared.u32 	%r636, [%r184+-4];
	setp.ne.s32 	%p120, %r636, %r173;
	selp.u32 	%r1156, 1, 0, %p120;
$L__BB3_124:
	setp.ne.s32 	%p121, %r173, %r174;
	setp.ne.s32 	%p122, %r174, %r175;
	setp.ne.s32 	%p123, %r175, %r176;
	setp.ne.s32 	%p124, %r176, %r177;
	setp.ne.s32 	%p125, %r177, %r178;
	setp.ne.s32 	%p126, %r178, %r179;
	setp.ne.s32 	%p127, %r179, %r180;
	setp.ne.s32 	%p128, %r180, %r181;
	setp.ne.s32 	%p129, %r181, %r182;
	setp.ne.s32 	%p130, %r182, %r183;
	mul.lo.s32 	%r667, %r1161, 11;
	setp.lt.s32 	%p131, %r667, %r145;
	selp.b32 	%r187, %r1156, 1, %p131;
	add.s32 	%r668, %r667, 1;
	setp.ge.s32 	%p132, %r668, %r145;
	or.pred  	%p1, %p132, %p121;
	selp.u32 	%r669, 1, 0, %p1;
	add.s32 	%r670, %r667, 2;
	setp.ge.s32 	%p133, %r670, %r145;
	or.pred  	%p2, %p133, %p122;
	selp.u32 	%r671, 1, 0, %p2;
	add.s32 	%r672, %r667, 3;
	setp.ge.s32 	%p134, %r672, %r145;
	or.pred  	%p3, %p134, %p123;
	selp.u32 	%r673, 1, 0, %p3;
	add.s32 	%r674, %r667, 4;
	setp.ge.s32 	%p135, %r674, %r145;
	or.pred  	%p4, %p135, %p124;
	selp.u32 	%r675, 1, 0, %p4;
	add.s32 	%r676, %r667, 5;
	setp.ge.s32 	%p136, %r676, %r145;
	or.pred  	%p5, %p136, %p125;
	selp.u32 	%r677, 1, 0, %p5;
	add.s32 	%r678, %r667, 6;
	setp.ge.s32 	%p137, %r678, %r145;
	or.pred  	%p6, %p137, %p126;
	selp.u32 	%r679, 1, 0, %p6;
	add.s32 	%r680, %r667, 7;
	setp.ge.s32 	%p138, %r680, %r145;
	or.pred  	%p7, %p138, %p127;
	selp.u32 	%r681, 1, 0, %p7;
	add.s32 	%r682, %r667, 8;
	setp.ge.s32 	%p139, %r682, %r145;
	or.pred  	%p8, %p139, %p128;
	selp.u32 	%r683, 1, 0, %p8;
	add.s32 	%r684, %r667, 9;
	setp.ge.s32 	%p140, %r684, %r145;
	or.pred  	%p9, %p140, %p129;
	selp.u32 	%r685, 1, 0, %p9;
	add.s32 	%r686, %r667, 10;
	setp.ge.s32 	%p141, %r686, %r145;
	or.pred  	%p10, %p141, %p130;
	selp.u32 	%r687, 1, 0, %p10;
	bar.sync 	0;
	add.s32 	%r188, %r187, %r669;
	add.s32 	%r189, %r188, %r671;
	add.s32 	%r190, %r189, %r673;
	add.s32 	%r191, %r190, %r675;
	add.s32 	%r192, %r191, %r677;
	add.s32 	%r193, %r192, %r679;
	add.s32 	%r194, %r193, %r681;
	add.s32 	%r195, %r194, %r683;
	add.s32 	%r196, %r195, %r685;
	add.s32 	%r641, %r196, %r687;
	mov.b32 	%r639, 1;
	mov.b32 	%r664, 0;
	mov.b32 	%r666, -1;
	// begin inline asm
	{  .reg .s32 r0;  .reg .pred p;  shfl.sync.up.b32 r0|p, %r641, %r639, %r664, %r666;  @p add.s32 r0, r0, %r641;  mov.s32 %r637, r0;}
	// end inline asm
	mov.b32 	%r645, 2;
	// begin inline asm
	{  .reg .s32 r0;  .reg .pred p;  shfl.sync.up.b32 r0|p, %r637, %r645, %r664, %r666;  @p add.s32 r0, r0, %r637;  mov.s32 %r643, r0;}
	// end inline asm
	mov.b32 	%r651, 4;
	// begin inline asm
	{  .reg .s32 r0;  .reg .pred p;  shfl.sync.up.b32 r0|p, %r643, %r651, %r664, %r666;  @p add.s32 r0, r0, %r643;  mov.s32 %r649, r0;}
	// end inline asm
	mov.b32 	%r657, 8;
	// begin inline asm
	{  .reg .s32 r0;  .reg .pred p;  shfl.sync.up.b32 r0|p, %r649, %r657, %r664, %r666;  @p add.s32 r0, r0, %r649;  mov.s32 %r655, r0;}
	// end inline asm
	mov.b32 	%r663, 16;
	// begin inline asm
	{  .reg .s32 r0;  .reg .pred p;  shfl.sync.up.b32 r0|p, %r655, %r663, %r664, %r666;  @p add.s32 r0, r0, %r655;  mov.s32 %r661, r0;}
	// end inline asm
	setp.ne.s32 	%p142, %r627, 31;
	@%p142 bra 	$L__BB3_126;
	shl.b32 	%r688, %r172, 2;
	mov.u32 	%r689, _ZN6thrust24THRUST_300001_SM_1000_NS8cuda_cub4core6detail5shmemE;
	add.s32 	%r690, %r689, %r688;
	st.shared.u32 	[%r690], %r661;
$L__BB3_126:
	bar.sync 	0;
	ld.shared.v2.u32 	{%r199, %r200}, [_ZN6thrust24THRUST_300001_SM_1000_NS8cuda_cub4core6detail5shmemE];
	setp.lt.u32 	%p143, %r1161, 32;
	selp.b32 	%r691, 0, %r199, %p143;
	setp.eq.s32 	%p144, %r627, 0;
	sub.s32 	%r692, %r661, %r641;
	selp.b32 	%r693, 0, %r692, %p144;
	add.s32 	%r201, %r691, %r693;
	add.s32 	%r694, %r145, %r199;
	add.s32 	%r695, %r694, %r200;
	add.s32 	%r1190, %r695, -704;
	bar.sync 	0;
	setp.eq.s32 	%p145, %r187, 0;
	@%p145 bra 	$L__BB3_128;
	shl.b32 	%r696, %r201, 2;
	mov.u32 	%r697, _ZN6thrust24THRUST_300001_SM_1000_NS8cuda_cub4core6detail5shmemE;
	add.s32 	%r698, %r697, %r696;
	st.shared.u32 	[%r698], %r173;
$L__BB3_128:
	not.pred 	%p146, %p1;
	@%p146 bra 	$L__BB3_130;
	add.s32 	%r699, %r201, %r187;
	shl.b32 	%r700, %r699, 2;
	mov.u32 	%r701, _ZN6thrust24THRUST_300001_SM_1000_NS8cuda_cub4core6detail5shmemE;
	add.s32 	%r702, %r701, %r700;
	st.shared.u32 	[%r702], %r174;
$L__BB3_130:
	not.pred 	%p147, %p2;
	@%p147 bra 	$L__BB3_132;
	add.s32 	%r703, %r188, %r201;
	shl.b32 	%r704, %r703, 2;
	mov.u32 	%r705, _ZN6thrust24THRUST_300001_SM_1000_NS8cuda_cub4core6detail5shmemE;
	add.s32 	%r706, %r705, %r704;
	st.shared.u32 	[%r706], %r175;
$L__BB3_132:
	not.pred 	%p148, %p3;
	@%p148 bra 	$L__BB3_134;
	add.s32 	%r707, %r189, %r201;
	shl.b32 	%r708, %r707, 2;
	mov.u32 	%r709, _ZN6thrust24THRUST_300001_SM_1000_NS8cuda_cub4core6detail5shmemE;
	add.s32 	%r710, %r709, %r708;
	st.shared.u32 	[%r710], %r176;
$L__BB3_134:
	not.pred 	%p149, %p4;
	@%p149 bra 	$L__BB3_136;
	add.s32 	%r711, %r190, %r201;
	shl.b32 	%r712, %r711, 2;
	mov.u32 	%r713, _ZN6thrust24THRUST_300001_SM_1000_NS8cuda_cub4core6detail5shmemE;
	add.s32 	%r714, %r713, %r712;
	st.shared.u32 	[%r714], %r177;
$L__BB3_136:
	not.pred 	%p150, %p5;
	@%p150 bra 	$L__BB3_138;
	add.s32 	%r715, %r191, %r201;
	shl.b32 	%r716, %r715, 2;
	mov.u32 	%r717, _ZN6thrust24THRUST_300001_SM_1000_NS8cuda_cub4core6detail5shmemE;
	add.s32 	%r718, %r717, %r716;
	st.shared.u32 	[%r718], %r178;
$L__BB3_138:
	not.pred 	%p151, %p6;
	@%p151 bra 	$L__BB3_140;
	add.s32 	%r719, %r192, %r201;
	shl.b32 	%r720, %r719, 2;
	mov.u32 	%r721, _ZN6thrust24THRUST_300001_SM_1000_NS8cuda_cub4core6detail5shmemE;
	add.s32 	%r722, %r721, %r720;
	st.shared.u32 	[%r722], %r179;
$L__BB3_140:
	not.pred 	%p152, %p7;
	@%p152 bra 	$L__BB3_142;
	add.s32 	%r723, %r193, %r201;
	shl.b32 	%r724, %r723, 2;
	mov.u32 	%r725, _ZN6thrust24THRUST_300001_SM_1000_NS8cuda_cub4core6detail5shmemE;
	add.s32 	%r726, %r725, %r724;
	st.shared.u32 	[%r726], %r180;
$L__BB3_142:
	not.pred 	%p153, %p8;
	@%p153 bra 	$L__BB3_144;
	add.s32 	%r727, %r194, %r201;
	shl.b32 	%r728, %r727, 2;
	mov.u32 	%r729, _ZN6thrust24THRUST_300001_SM_1000_NS8cuda_cub4core6detail5shmemE;
	add.s32 	%r730, %r729, %r728;
	st.shared.u32 	[%r730], %r181;
$L__BB3_144:
	not.pred 	%p154, %p9;
	@%p154 bra 	$L__BB3_146;
	add.s32 	%r731, %r195, %r201;
	shl.b32 	%r732, %r731, 2;
	mov.u32 	%r733, _ZN6thrust24THRUST_300001_SM_1000_NS8cuda_cub4core6detail5shmemE;
	add.s32 	%r734, %r733, %r732;
	st.shared.u32 	[%r734], %r182;
$L__BB3_146:
	not.pred 	%p155, %p10;
	@%p155 bra 	$L__BB3_148;
	add.s32 	%r735, %r196, %r201;
	shl.b32 	%r736, %r735, 2;
	mov.u32 	%r737, _ZN6thrust24THRUST_300001_SM_1000_NS8cuda_cub4core6detail5shmemE;
	add.s32 	%r738, %r737, %r736;
	st.shared.u32 	[%r738], %r183;
$L__BB3_148:
	bar.sync 	0;
	setp.ge.s32 	%p156, %r1161, %r1190;
	@%p156 bra 	$L__BB3_155;
	add.s32 	%r739, %r200, %r199;
	add.s32 	%r740, %r739, %r342;
	sub.s32 	%r741, %r740, %r1161;
	add.s32 	%r203, %r741, -705;
	and.b32  	%r742, %r203, 192;
	setp.eq.s32 	%p157, %r742, 192;
	@%p157 bra 	$L__BB3_152;
	shr.u32 	%r743, %r203, 6;
	add.s32 	%r744, %r743, 1;
	and.b32  	%r745, %r744, 3;
	mul.wide.u32 	%rd80, %r1161, 4;
	add.s64 	%rd133, %rd3, %rd80;
	shl.b32 	%r746, %r1161, 2;
	mov.u32 	%r747, _ZN6thrust24THRUST_300001_SM_1000_NS8cuda_cub4core6detail5shmemE;
	add.s32 	%r1158, %r747, %r746;
	neg.s32 	%r1157, %r745;
	shl.b32 	%r748, %r744, 6;
	and.b32  	%r749, %r748, 192;
	add.s32 	%r1161, %r1161, %r749;
$L__BB3_151:
	.pragma "nounroll";
	ld.shared.u32 	%r750, [%r1158];
	st.global.u32 	[%rd133], %r750;
	add.s64 	%rd133, %rd133, 256;
	add.s32 	%r1158, %r1158, 256;
	add.s32 	%r1157, %r1157, 1;
	setp.ne.s32 	%p158, %r1157, 0;
	@%p158 bra 	$L__BB3_151;
$L__BB3_152:
	setp.lt.u32 	%p159, %r203, 192;
	@%p159 bra 	$L__BB3_155;
	mul.wide.u32 	%rd81, %r1161, 4;
	add.s64 	%rd82, %rd81, %rd3;
	add.s64 	%rd134, %rd82, 512;
	shl.b32 	%r751, %r1161, 2;
	mov.u32 	%r752, _ZN6thrust24THRUST_300001_SM_1000_NS8cuda_cub4core6detail5shmemE;
	add.s32 	%r753, %r751, %r752;
	add.s32 	%r1160, %r753, 512;
$L__BB3_154:
	ld.shared.u32 	%r754, [%r1160+-512];
	st.global.u32 	[%rd134+-512], %r754;
	ld.shared.u32 	%r755, [%r1160+-256];
	st.global.u32 	[%rd134+-256], %r755;
	ld.shared.u32 	%r756, [%r1160];
	st.global.u32 	[%rd134], %r756;
	ld.shared.u32 	%r757, [%r1160+256];
	st.global.u32 	[%rd134+256], %r757;
	add.s32 	%r1161, %r1161, 256;
	add.s64 	%rd134, %rd134, 1024;
	add.s32 	%r1160, %r1160, 1024;
	setp.lt.s32 	%p160, %r1161, %r1190;
	@%p160 bra 	$L__BB3_154;
$L__BB3_155:
	bar.sync 	0;
	bra.uni 	$L__BB3_239;
$L__BB3_156:
	mul.wide.u32 	%rd33, %r2, 4;
	add.s64 	%rd32, %rd2, %rd33;
	// begin inline asm
	ld.global.nc.u32 %r1172, [%rd32];
	// end inline asm
	mov.u32 	%r1189, %tid.x;
	and.b32  	%r346, %r1189, 31;
	and.b32  	%r347, %r1189, 992;
	mul.lo.s32 	%r348, %r347, 11;
	or.b32  	%r219, %r348, %r346;
	setp.ge.s32 	%p24, %r219, %r145;
	mov.u32 	%r1162, %r1172;
	@%p24 bra 	$L__BB3_158;
	add.s32 	%r350, %r219, %r2;
	mul.wide.u32 	%rd35, %r350, 4;
	add.s64 	%rd34, %rd2, %rd35;
	// begin inline asm
	ld.global.nc.u32 %r1162, [%rd34];
	// end inline asm
$L__BB3_158:
	add.s32 	%r351, %r219, 32;
	setp.ge.s32 	%p25, %r351, %r145;
	shl.b32 	%r352, %r219, 2;
	cvt.u64.u32 	%rd36, %r352;
	add.s64 	%rd24, %rd32, %rd36;
	mov.u32 	%r1163, %r1172;
	@%p25 bra 	$L__BB3_160;
	add.s64 	%rd37, %rd24, 128;
	// begin inline asm
	ld.global.nc.u32 %r1163, [%rd37];
	// end inline asm
$L__BB3_160:
	add.s32 	%r354, %r219, 64;
	setp.ge.s32 	%p26, %r354, %r145;
	mov.u32 	%r1164, %r1172;
	@%p26 bra 	$L__BB3_162;
	add.s64 	%rd38, %rd24, 256;
	// begin inline asm
	ld.global.nc.u32 %r1164, [%rd38];
	// end inline asm
$L__BB3_162:
	add.s32 	%r356, %r219, 96;
	setp.ge.s32 	%p27, %r356, %r145;
	mov.u32 	%r1165, %r1172;
	@%p27 bra 	$L__BB3_164;
	add.s64 	%rd39, %rd24, 384;
	// begin inline asm
	ld.global.nc.u32 %r1165, [%rd39];
	// end inline asm
$L__BB3_164:
	add.s32 	%r358, %r219, 128;
	setp.ge.s32 	%p28, %r358, %r145;
	mov.u32 	%r1166, %r1172;
	@%p28 bra 	$L__BB3_166;
	add.s64 	%rd40, %rd24, 512;
	// begin inline asm
	ld.global.nc.u32 %r1166, [%rd40];
	// end inline asm
$L__BB3_166:
	add.s32 	%r360, %r219, 160;
	setp.ge.s32 	%p29, %r360, %r145;
	mov.u32 	%r1167, %r1172;
	@%p29 bra 	$L__BB3_168;
	add.s64 	%rd41, %rd24, 640;
	// begin inline asm
	ld.global.nc.u32 %r1167, [%rd41];
	// end inline asm
$L__BB3_168:
	add.s32 	%r362, %r219, 192;
	setp.ge.s32 	%p30, %r362, %r145;
	mov.u32 	%r1168, %r1172;
	@%p30 bra 	$L__BB3_170;
	add.s64 	%rd42, %rd24, 768;
	// begin inline asm
	ld.global.nc.u32 %r1168, [%rd42];
	// end inline asm
$L__BB3_170:
	add.s32 	%r364, %r219, 224;
	setp.ge.s32 	%p31, %r364, %r145;
	mov.u32 	%r1169, %r1172;
	@%p31 bra 	$L__BB3_172;
	add.s64 	%rd43, %rd24, 896;
	// begin inline asm
	ld.global.nc.u32 %r1169, [%rd43];
	// end inline asm
$L__BB3_172:
	add.s32 	%r366, %r219, 256;
	setp.ge.s32 	%p32, %r366, %r145;
	mov.u32 	%r1170, %r1172;
	@%p32 bra 	$L__BB3_174;
	add.s64 	%rd44, %rd24, 1024;
	// begin inline asm
	ld.global.nc.u32 %r1170, [%rd44];
	// end inline asm
$L__BB3_174:
	add.s32 	%r368, %r219, 288;
	setp.ge.s32 	%p33, %r368, %r145;
	mov.u32 	%r1171, %r1172;
	@%p33 bra 	$L__BB3_176;
	add.s64 	%rd45, %rd24, 1152;
	// begin inline asm
	ld.global.nc.u32 %r1171, [%rd45];
	// end inline asm
$L__BB3_176:
	add.s32 	%r370, %r219, 320;
	setp.ge.s32 	%p34, %r370, %r145;
	@%p34 bra 	$L__BB3_178;
	add.s64 	%rd46, %rd24, 1280;
	// begin inline asm
	ld.global.nc.u32 %r1172, [%rd46];
	// end inline asm
$L__BB3_178:
	// begin inline asm
	mov.u32 %r372, %laneid;
	// end inline asm
	shr.u32 	%r243, %r1189, 5;
	mad.lo.s32 	%r374, %r243, 352, %r372;
	shl.b32 	%r375, %r374, 2;
	mov.u32 	%r376, _ZN6thrust24THRUST_300001_SM_1000_NS8cuda_cub4core6detail5shmemE;
	add.s32 	%r377, %r376, %r375;
	st.shared.u32 	[%r377], %r1162;
	st.shared.u32 	[%r377+128], %r1163;
	st.shared.u32 	[%r377+256], %r1164;
	st.shared.u32 	[%r377+384], %r1165;
	st.shared.u32 	[%r377+512], %r1166;
	st.shared.u32 	[%r377+640], %r1167;
	st.shared.u32 	[%r377+768], %r1168;
	st.shared.u32 	[%r377+896], %r1169;
	st.shared.u32 	[%r377+1024], %r1170;
	st.shared.u32 	[%r377+1152], %r1171;
	st.shared.u32 	[%r377+1280], %r1172;
	bar.warp.sync 	-1;
	mad.lo.s32 	%r378, %r372, 40, %r377;
	ld.shared.u32 	%r244, [%r378];
	ld.shared.u32 	%r245, [%r378+4];
	ld.shared.u32 	%r246, [%r378+8];
	ld.shared.u32 	%r247, [%r378+12];
	ld.shared.u32 	%r248, [%r378+16];
	ld.shared.u32 	%r249, [%r378+20];
	ld.shared.u32 	%r250, [%r378+24];
	ld.shared.u32 	%r251, [%r378+28];
	ld.shared.u32 	%r252, [%r378+32];
	ld.shared.u32 	%r253, [%r378+36];
	ld.shared.u32 	%r254, [%r378+40];
	bar.sync 	0;
	mul.wide.s32 	%rd48, %r2, 4;
	add.s64 	%rd49, %rd2, %rd48;
	add.s64 	%rd47, %rd49, -4;
	// begin inline asm
	ld.global.nc.u32 %r1173, [%rd47];
	// end inline asm
	shl.b32 	%r379, %r1189, 2;
	add.s32 	%r380, %r376, %r379;
	add.s32 	%r256, %r380, 304;
	st.shared.u32 	[%r380+304], %r254;
	bar.sync 	0;
	setp.eq.s32 	%p35, %r1189, 0;
	@%p35 bra 	$L__BB3_180;
	ld.shared.u32 	%r1173, [%r256+-4];
$L__BB3_180:
	setp.ne.s32 	%p36, %r1173, %r244;
	setp.ne.s32 	%p37, %r244, %r245;
	setp.ne.s32 	%p38, %r245, %r246;
	setp.ne.s32 	%p39, %r246, %r247;
	setp.ne.s32 	%p40, %r247, %r248;
	setp.ne.s32 	%p41, %r248, %r249;
	setp.ne.s32 	%p42, %r249, %r250;
	setp.ne.s32 	%p43, %r250, %r251;
	setp.ne.s32 	%p44, %r251, %r252;
	setp.ne.s32 	%p45, %r252, %r253;
	setp.ne.s32 	%p46, %r253, %r254;
	mul.lo.s32 	%r411, %r1189, 11;
	setp.ge.s32 	%p47, %r411, %r145;
	or.pred  	%p11, %p47, %p36;
	selp.u32 	%r259, 1, 0, %p11;
	add.s32 	%r412, %r411, 1;
	setp.ge.s32 	%p48, %r412, %r145;
	or.pred  	%p12, %p48, %p37;
	selp.u32 	%r413, 1, 0, %p12;
	add.s32 	%r414, %r411, 2;
	setp.ge.s32 	%p49, %r414, %r145;
	or.pred  	%p13, %p49, %p38;
	selp.u32 	%r415, 1, 0, %p13;
	add.s32 	%r416, %r411, 3;
	setp.ge.s32 	%p50, %r416, %r145;
	or.pred  	%p14, %p50, %p39;
	selp.u32 	%r417, 1, 0, %p14;
	add.s32 	%r418, %r411, 4;
	setp.ge.s32 	%p51, %r418, %r145;
	or.pred  	%p15, %p51, %p40;
	selp.u32 	%r419, 1, 0, %p15;
	add.s32 	%r420, %r411, 5;
	setp.ge.s32 	%p52, %r420, %r145;
	or.pred  	%p16, %p52, %p41;
	selp.u32 	%r421, 1, 0, %p16;
	add.s32 	%r422, %r411, 6;
	setp.ge.s32 	%p53, %r422, %r145;
	or.pred  	%p17, %p53, %p42;
	selp.u32 	%r423, 1, 0, %p17;
	add.s32 	%r424, %r411, 7;
	setp.ge.s32 	%p54, %r424, %r145;
	or.pred  	%p18, %p54, %p43;
	selp.u32 	%r425, 1, 0, %p18;
	add.s32 	%r426, %r411, 8;
	setp.ge.s32 	%p55, %r426, %r145;
	or.pred  	%p19, %p55, %p44;
	selp.u32 	%r427, 1, 0, %p19;
	add.s32 	%r428, %r411, 9;
	setp.ge.s32 	%p56, %r428, %r145;
	or.pred  	%p20, %p56, %p45;
	selp.u32 	%r429, 1, 0, %p20;
	add.s32 	%r430, %r411, 10;
	setp.ge.s32 	%p57, %r430, %r145;
	or.pred  	%p21, %p57, %p46;
	selp.u32 	%r431, 1, 0, %p21;
	bar.sync 	0;
	add.s32 	%r260, %r413, %r259;
	add.s32 	%r261, %r260, %r415;
	add.s32 	%r262, %r261, %r417;
	add.s32 	%r263, %r262, %r419;
	add.s32 	%r264, %r263, %r421;
	add.s32 	%r265, %r264, %r423;
	add.s32 	%r266, %r265, %r425;
	add.s32 	%r267, %r266, %r427;
	add.s32 	%r268, %r267, %r429;
	add.s32 	%r385, %r268, %r431;
	mov.b32 	%r383, 1;
	mov.b32 	%r408, 0;
	mov.b32 	%r410, -1;
	// begin inline asm
	{  .reg .s32 r0;  .reg .pred p;  shfl.sync.up.b32 r0|p, %r385, %r383, %r408, %r410;  @p add.s32 r0, r0, %r385;  mov.s32 %r381, r0;}
	// end inline asm
	mov.b32 	%r389, 2;
	// begin inline asm
	{  .reg .s32 r0;  .reg .pred p;  shfl.sync.up.b32 r0|p, %r381, %r389, %r408, %r410;  @p add.s32 r0, r0, %r381;  mov.s32 %r387, r0;}
	// end inline asm
	mov.b32 	%r395, 4;
	// begin inline asm
	{  .reg .s32 r0;  .reg .pred p;  shfl.sync.up.b32 r0|p, %r387, %r395, %r408, %r410;  @p add.s32 r0, r0, %r387;  mov.s32 %r393, r0;}
	// end inline asm
	mov.b32 	%r401, 8;
	// begin inline asm
	{  .reg .s32 r0;  .reg .pred p;  shfl.sync.up.b32 r0|p, %r393, %r401, %r408, %r410;  @p add.s32 r0, r0, %r393;  mov.s32 %r399, r0;}
	// end inline asm
	mov.b32 	%r407, 16;
	// begin inline asm
	{  .reg .s32 r0;  .reg .pred p;  shfl.sync.up.b32 r0|p, %r399, %r407, %r408, %r410;  @p add.s32 r0, r0, %r399;  mov.s32 %r405, r0;}
	// end inline asm
	setp.ne.s32 	%p58, %r372, 31;
	@%p58 bra 	$L__BB3_182;
	shl.b32 	%r432, %r243, 2;
	mov.u32 	%r433, _ZN6thrust24THRUST_300001_SM_1000_NS8cuda_cub4core6detail5shmemE;
	add.s32 	%r434, %r433, %r432;
	st.shared.u32 	[%r434], %r405;
$L__BB3_182:
	sub.s32 	%r435, %r405, %r385;
	bar.sync 	0;
	ld.shared.v2.u32 	{%r436, %r437}, [_ZN6thrust24THRUST_300001_SM_1000_NS8cuda_cub4core6detail5shmemE];
	add.s32 	%r271, %r437, %r436;
	setp.gt.u32 	%p59, %r1189, 31;
	setp.lt.u32 	%p60, %r1189, 32;
	setp.eq.s32 	%p61, %r372, 0;
	selp.b32 	%r438, 0, %r435, %p61;
	add.s32 	%r1181, %r436, %r438;
	selp.b32 	%r273, %r435, %r1181, %p60;
	@%p59 bra 	$L__BB3_207;
	setp.ne.s32 	%p62, %r1189, 0;
	mul.wide.u32 	%rd50, %r1, 8;
	add.s64 	%rd25, %rd1, %rd50;
	@%p62 bra 	$L__BB3_185;
	st.shared.u32 	[_ZN6thrust24THRUST_300001_SM_1000_NS8cuda_cub4core6detail5shmemE+44], %r271;
	add.s64 	%rd51, %rd25, 256;
	mov.b32 	%r439, 100;
	// begin inline asm
	st.relaxed.gpu.v2.u32 [%rd51], {%r439, %r271};
	// end inline asm
$L__BB3_185:
	not.b32 	%r274, %r1189;
	mov.u32 	%r275, %nctaid.x;
	setp.gt.u32 	%p63, %r275, 499;
	@%p63 bra 	$L__BB3_187;
	membar.cta;
	bra.uni 	$L__BB3_188;
$L__BB3_187:
	mov.b32 	%r441, 450;
	// begin inline asm
	nanosleep.u32 %r441;
	// end inline asm
$L__BB3_188:
	mul.wide.s32 	%rd53, %r274, 8;
	add.s64 	%rd54, %rd25, %rd53;
	add.s64 	%rd52, %rd54, 256;
	// begin inline asm
	ld.relaxed.gpu.v2.u32 {%r1179, %r1175}, [%rd52];
	// end inline asm
$L__BB3_189:
	setp.eq.s32 	%p64, %r1179, 99;
	mov.b32 	%r444, -1;
	vote.sync.any.pred 	%p65, %p64, %r444;
	not.pred 	%p66, %p65;
	@%p66 bra 	$L__BB3_194;
	setp.gt.u32 	%p107, %r275, 499;
	@%p107 bra 	$L__BB3_192;
	membar.cta;
	bra.uni 	$L__BB3_193;
$L__BB3_192:
	mov.b32 	%r597, 350;
	// begin inline asm
	nanosleep.u32 %r597;
	// end inline asm
$L__BB3_193:
	// begin inline asm
	ld.relaxed.gpu.v2.u32 {%r1179, %r1175}, [%rd52];
	// end inline asm
	bra.uni 	$L__BB3_189;
$L__BB3_194:
	setp.eq.s32 	%p67, %r1179, 101;
	mov.b32 	%r471, -1;
	vote.sync.ballot.b32 	%r472, %p67, %r471;
	// begin inline asm
	mov.u32 %r446, %lanemask_ge;
	// end inline asm
	and.b32  	%r473, %r472, %r446;
	or.b32  	%r474, %r473, -2147483648;
	add.s32 	%r475, %r474, -1;
	not.b32 	%r476, %r474;
	and.b32  	%r477, %r476, %r475;
	popc.b32 	%r450, %r477;
	mov.b32 	%r449, 1;
	// begin inline asm
	shfl.sync.down.b32 %r447, %r1175, %r449, %r450, %r471;
	// end inline asm
	setp.lt.s32 	%p69, %r372, %r450;
	selp.b32 	%r478, %r447, 0, %p69;
	add.s32 	%r453, %r478, %r1175;
	mov.b32 	%r454, 2;
	// begin inline asm
	shfl.sync.down.b32 %r452, %r453, %r454, %r450, %r471;
	// end inline asm
	add.s32 	%r285, %r372, 2;
	setp.gt.s32 	%p70, %r285, %r450;
	selp.b32 	%r479, 0, %r452, %p70;
	add.s32 	%r458, %r453, %r479;
	mov.b32 	%r459, 4;
	// begin inline asm
	shfl.sync.down.b32 %r457, %r458, %r459, %r450, %r471;
	// end inline asm
	add.s32 	%r286, %r372, 4;
	setp.gt.s32 	%p71, %r286, %r450;
	selp.b32 	%r480, 0, %r457, %p71;
	add.s32 	%r463, %r458, %r480;
	mov.b32 	%r464, 8;
	// begin inline asm
	shfl.sync.down.b32 %r462, %r463, %r464, %r450, %r471;
	// end inline asm
	add.s32 	%r287, %r372, 8;
	setp.gt.s32 	%p72, %r287, %r450;
	selp.b32 	%r481, 0, %r462, %p72;
	add.s32 	%r468, %r463, %r481;
	mov.b32 	%r469, 16;
	// begin inline asm
	shfl.sync.down.b32 %r467, %r468, %r469, %r450, %r471;
	// end inline asm
	add.s32 	%r288, %r372, 16;
	setp.gt.s32 	%p73, %r288, %r450;
	selp.b32 	%r482, 0, %r467, %p73;
	add.s32 	%r1176, %r468, %r482;
	add.s32 	%r1178, %r1, %r274;
	add.s64 	%rd27, %rd1, 256;
$L__BB3_195:
	setp.ne.s32 	%p74, %r1179, 101;
	mov.b32 	%r483, -1;
	vote.sync.all.pred 	%p75, %p74, %r483;
	not.pred 	%p76, %p75;
	@%p76 bra 	$L__BB3_203;
	mul.wide.s32 	%rd61, %r1178, 8;
	add.s64 	%rd62, %rd27, %rd61;
	add.s64 	%rd60, %rd62, -256;
	// begin inline asm
	ld.relaxed.gpu.v2.u32 {%r1179, %r1180}, [%rd60];
	// end inline asm
$L__BB3_197:
	setp.eq.s32 	%p96, %r1179, 99;
	mov.b32 	%r555, -1;
	vote.sync.any.pred 	%p97, %p96, %r555;
	not.pred 	%p98, %p97;
	@%p98 bra 	$L__BB3_202;
	setp.gt.u32 	%p106, %r275, 499;
	@%p106 bra 	$L__BB3_200;
	membar.cta;
	bra.uni 	$L__BB3_201;
$L__BB3_200:
	mov.b32 	%r594, 350;
	// begin inline asm
	nanosleep.u32 %r594;
	// end inline asm
$L__BB3_201:
	// begin inline asm
	ld.relaxed.gpu.v2.u32 {%r1179, %r1180}, [%rd60];
	// end inline asm
	bra.uni 	$L__BB3_197;
$L__BB3_202:
	setp.eq.s32 	%p99, %r1179, 101;
	mov.b32 	%r581, -1;
	vote.sync.ballot.b32 	%r582, %p99, %r581;
	and.b32  	%r583, %r582, %r446;
	or.b32  	%r584, %r583, -2147483648;
	add.s32 	%r585, %r584, -1;
	not.b32 	%r586, %r584;
	and.b32  	%r587, %r586, %r585;
	popc.b32 	%r560, %r587;
	mov.b32 	%r559, 1;
	// begin inline asm
	shfl.sync.down.b32 %r557, %r1180, %r559, %r560, %r581;
	// end inline asm
	setp.lt.s32 	%p101, %r372, %r560;
	selp.b32 	%r588, %r557, 0, %p101;
	add.s32 	%r563, %r588, %r1180;
	mov.b32 	%r564, 2;
	// begin inline asm
	shfl.sync.down.b32 %r562, %r563, %r564, %r560, %r581;
	// end inline asm
	setp.gt.s32 	%p102, %r285, %r560;
	selp.b32 	%r589, 0, %r562, %p102;
	add.s32 	%r568, %r563, %r589;
	mov.b32 	%r569, 4;
	// begin inline asm
	shfl.sync.down.b32 %r567, %r568, %r569, %r560, %r581;
	// end inline asm
	setp.gt.s32 	%p103, %r286, %r560;
	selp.b32 	%r590, 0, %r567, %p103;
	add.s32 	%r573, %r568, %r590;
	mov.b32 	%r574, 8;
	// begin inline asm
	shfl.sync.down.b32 %r572, %r573, %r574, %r560, %r581;
	// end inline asm
	setp.gt.s32 	%p104, %r287, %r560;
	selp.b32 	%r591, 0, %r572, %p104;
	add.s32 	%r578, %r573, %r591;
	mov.b32 	%r579, 16;
	// begin inline asm
	shfl.sync.down.b32 %r577, %r578, %r579, %r560, %r581;
	// end inline asm
	setp.gt.s32 	%p105, %r288, %r560;
	selp.b32 	%r592, 0, %r577, %p105;
	add.s32 	%r593, %r592, %r1176;
	add.s32 	%r1176, %r593, %r578;
	add.s32 	%r1178, %r1178, -32;
	bra.uni 	$L__BB3_195;
$L__BB3_203:
	setp.ne.s32 	%p77, %r1189, 0;
	@%p77 bra 	$L__BB3_205;
	add.s32 	%r486, %r1176, %r271;
	add.s64 	%rd55, %rd25, 256;
	mov.b32 	%r485, 101;
	// begin inline asm
	st.relaxed.gpu.v2.u32 [%rd55], {%r485, %r486};
	// end inline asm
	st.shared.u32 	[_ZN6thrust24THRUST_300001_SM_1000_NS8cuda_cub4core6detail5shmemE+36], %r1176;
	st.shared.u32 	[_ZN6thrust24THRUST_300001_SM_1000_NS8cuda_cub4core6detail5shmemE+40], %r486;
$L__BB3_205:
	setp.ne.s32 	%p78, %r372, 0;
	mov.u32 	%r1181, %r273;
	@%p78 bra 	$L__BB3_207;
	st.shared.u32 	[_ZN6thrust24THRUST_300001_SM_1000_NS8cuda_cub4core6detail5shmemE+12], %r1176;
	mov.u32 	%r1181, %r1176;
$L__BB3_207:
	setp.eq.s32 	%p79, %r1189, 0;
	bar.sync 	0;
	@%p79 bra 	$L__BB3_209;
	ld.shared.u32 	%r487, [_ZN6thrust24THRUST_300001_SM_1000_NS8cuda_cub4core6detail5shmemE+12];
	add.s32 	%r1181, %r487, %r1181;
$L__BB3_209:
	add.s32 	%r307, %r1181, %r259;
	add.s32 	%r308, %r260, %r1181;
	add.s32 	%r309, %r261, %r1181;
	add.s32 	%r310, %r262, %r1181;
	add.s32 	%r311, %r263, %r1181;
	add.s32 	%r312, %r264, %r1181;
	add.s32 	%r313, %r265, %r1181;
	add.s32 	%r314, %r266, %r1181;
	add.s32 	%r315, %r267, %r1181;
	add.s32 	%r316, %r268, %r1181;
	ld.shared.v2.u32 	{%r488, %r317}, [_ZN6thrust24THRUST_300001_SM_1000_NS8cuda_cub4core6detail5shmemE+40];
	ld.shared.u32 	%r318, [_ZN6thrust24THRUST_300001_SM_1000_NS8cuda_cub4core6detail5shmemE+36];
	sub.s32 	%r489, 704, %r145;
	sub.s32 	%r319, %r317, %r489;
	sub.s32 	%r1190, %r488, %r489;
	bar.sync 	0;
	not.pred 	%p80, %p11;
	@%p80 bra 	$L__BB3_211;
	sub.s32 	%r490, %r1181, %r318;
	shl.b32 	%r491, %r490, 2;
	mov.u32 	%r492, _ZN6thrust24THRUST_300001_SM_1000_NS8cuda_cub4core6detail5shmemE;
	add.s32 	%r493, %r492, %r491;
	st.shared.u32 	[%r493], %r244;
$L__BB3_211:
	not.pred 	%p81, %p12;
	@%p81 bra 	$L__BB3_213;
	sub.s32 	%r494, %r307, %r318;
	shl.b32 	%r495, %r494, 2;
	mov.u32 	%r496, _ZN6thrust24THRUST_300001_SM_1000_NS8cuda_cub4core6detail5shmemE;
	add.s32 	%r497, %r496, %r495;
	st.shared.u32 	[%r497], %r245;
$L__BB3_213:
	not.pred 	%p82, %p13;
	@%p82 bra 	$L__BB3_215;
	sub.s32 	%r498, %r308, %r318;
	shl.b32 	%r499, %r498, 2;
	mov.u32 	%r500, _ZN6thrust24THRUST_300001_SM_1000_NS8cuda_cub4core6detail5shmemE;
	add.s32 	%r501, %r500, %r499;
	st.shared.u32 	[%r501], %r246;
$L__BB3_215:
	not.pred 	%p83, %p14;
	@%p83 bra 	$L__BB3_217;
	sub.s32 	%r502, %r309, %r318;
	shl.b32 	%r503, %r502, 2;
	mov.u32 	%r504, _ZN6thrust24THRUST_300001_SM_1000_NS8cuda_cub4core6detail5shmemE;
	add.s32 	%r505, %r504, %r503;
	st.shared.u32 	[%r505], %r247;
$L__BB3_217:
	not.pred 	%p84, %p15;
	@%p84 bra 	$L__BB3_219;
	sub.s32 	%r506, %r310, %r318;
	shl.b32 	%r507, %r506, 2;
	mov.u32 	%r508, _ZN6thrust24THRUST_300001_SM_1000_NS8cuda_cub4core6detail5shmemE;
	add.s32 	%r509, %r508, %r507;
	st.shared.u32 	[%r509], %r248;
$L__BB3_219:
	not.pred 	%p85, %p16;
	@%p85 bra 	$L__BB3_221;
	sub.s32 	%r510, %r311, %r318;
	shl.b32 	%r511, %r510, 2;
	mov.u32 	%r512, _ZN6thrust24THRUST_300001_SM_1000_NS8cuda_cub4core6detail5shmemE;
	add.s32 	%r513, %r512, %r511;
	st.shared.u32 	[%r513], %r249;
$L__BB3_221:
	not.pred 	%p86, %p17;
	@%p86 bra 	$L__BB3_223;
	sub.s32 	%r514, %r312, %r318;
	shl.b32 	%r515, %r514, 2;
	mov.u32 	%r516, _ZN6thrust24THRUST_300001_SM_1000_NS8cuda_cub4core6detail5shmemE;
	add.s32 	%r517, %r516, %r515;
	st.shared.u32 	[%r517], %r250;
$L__BB3_223:
	not.pred 	%p87, %p18;
	@%p87 bra 	$L__BB3_225;
	sub.s32 	%r518, %r313, %r318;
	shl.b32 	%r519, %r518, 2;
	mov.u32 	%r520, _ZN6thrust24THRUST_300001_SM_1000_NS8cuda_cub4core6detail5shmemE;
	add.s32 	%r521, %r520, %r519;
	st.shared.u32 	[%r521], %r251;
$L__BB3_225:
	not.pred 	%p88, %p19;
	@%p88 bra 	$L__BB3_227;
	sub.s32 	%r522, %r314, %r318;
	shl.b32 	%r523, %r522, 2;
	mov.u32 	%r524, _ZN6thrust24THRUST_300001_SM_1000_NS8cuda_cub4core6detail5shmemE;
	add.s32 	%r525, %r524, %r523;
	st.shared.u32 	[%r525], %r252;
$L__BB3_227:
	not.pred 	%p89, %p20;
	@%p89 bra 	$L__BB3_229;
	sub.s32 	%r526, %r315, %r318;
	shl.b32 	%r527, %r526, 2;
	mov.u32 	%r528, _ZN6thrust24THRUST_300001_SM_1000_NS8cuda_cub4core6detail5shmemE;
	add.s32 	%r529, %r528, %r527;
	st.shared.u32 	[%r529], %r253;
$L__BB3_229:
	not.pred 	%p90, %p21;
	@%p90 bra 	$L__BB3_231;
	sub.s32 	%r530, %r316, %r318;
	shl.b32 	%r531, %r530, 2;
	mov.u32 	%r532, _ZN6thrust24THRUST_300001_SM_1000_NS8cuda_cub4core6detail5shmemE;
	add.s32 	%r533, %r532, %r531;
	st.shared.u32 	[%r533], %r254;
$L__BB3_231:
	bar.sync 	0;
	setp.ge.s32 	%p91, %r1189, %r319;
	@%p91 bra 	$L__BB3_238;
	add.s32 	%r534, %r317, %r342;
	add.s32 	%r535, %r1189, %r2;
	sub.s32 	%r536, %r534, %r535;
	add.s32 	%r321, %r536, -705;
	and.b32  	%r537, %r321, 192;
	setp.eq.s32 	%p92, %r537, 192;
	@%p92 bra 	$L__BB3_235;
	shr.u32 	%r538, %r321, 6;
	add.s32 	%r539, %r538, 1;
	and.b32  	%r540, %r539, 3;
	add.s32 	%r1185, %r1189, %r318;
	shl.b32 	%r541, %r1189, 2;
	mov.u32 	%r542, _ZN6thrust24THRUST_300001_SM_1000_NS8cuda_cub4core6detail5shmemE;
	add.s32 	%r1184, %r542, %r541;
	neg.s32 	%r1183, %r540;
	shl.b32 	%r543, %r539, 6;
	and.b32  	%r544, %r543, 192;
	add.s32 	%r1189, %r1189, %r544;
$L__BB3_234:
	.pragma "nounroll";
	mul.wide.s32 	%rd56, %r1185, 4;
	add.s64 	%rd57, %rd3, %rd56;
	ld.shared.u32 	%r545, [%r1184];
	st.global.u32 	[%rd57], %r545;
	add.s32 	%r1185, %r1185, 64;
	add.s32 	%r1184, %r1184, 256;
	add.s32 	%r1183, %r1183, 1;
	setp.ne.s32 	%p93, %r1183, 0;
	@%p93 bra 	$L__BB3_234;
$L__BB3_235:
	setp.lt.u32 	%p94, %r321, 192;
	@%p94 bra 	$L__BB3_238;
	add.s64 	%rd29, %rd3, 512;
	add.s32 	%r1188, %r1189, %r318;
	shl.b32 	%r546, %r1189, 2;
	mov.u32 	%r547, _ZN6thrust24THRUST_300001_SM_1000_NS8cuda_cub4core6detail5shmemE;
	add.s32 	%r548, %r546, %r547;
	add.s32 	%r1187, %r548, 512;
$L__BB3_237:
	mul.wide.s32 	%rd58, %r1188, 4;
	add.s64 	%rd59, %rd29, %rd58;
	ld.shared.u32 	%r549, [%r1187+-512];
	st.global.u32 	[%rd59+-512], %r549;
	ld.shared.u32 	%r550, [%r1187+-256];
	st.global.u32 	[%rd59+-256], %r550;
	ld.shared.u32 	%r551, [%r1187];
	st.global.u32 	[%rd59], %r551;
	ld.shared.u32 	%r552, [%r1187+256];
	st.global.u32 	[%rd59+256], %r552;
	add.s32 	%r1189, %r1189, 256;
	add.s32 	%r1188, %r1188, 256;
	add.s32 	%r1187, %r1187, 1024;
	setp.lt.s32 	%p95, %r1189, %r319;
	@%p95 bra 	$L__BB3_237;
$L__BB3_238:
	bar.sync 	0;
$L__BB3_239:
	mov.u32 	%r758, %tid.x;
	setp.ne.s32 	%p161, %r758, 0;
	@%p161 bra 	$L__BB3_241;
	ld.param.u64 	%rd130, [_ZN6thrust24THRUST_300001_SM_1000_NS8cuda_cub4core6detail13_kernel_agentINS1_8__unique11UniqueAgentINS0_6detail15normal_iteratorINS0_10device_ptrIiEEEESB_N4cuda3std3__48equal_toIiEEiPiEEJSB_SB_SG_SH_iN3cub18CUB_300001_SM_100013ScanTileStateIiLb1EEEmEEEvDpT0__param_3];
	cvta.to.global.u64 	%rd83, %rd130;
	st.global.u32 	[%rd83], %r1190;
$L__BB3_241:
	ret;

}
	// .globl	_ZN3cub18CUB_300001_SM_10006detail11EmptyKernelIvEEvv
.visible .entry _ZN3cub18CUB_300001_SM_10006detail11EmptyKernelIvEEvv()
{


	ret;

}
	// .globl	_ZN3cub18CUB_300001_SM_10006detail8for_each13static_kernelINS2_12policy_hub_t12policy_500_tEmN6thrust24THRUST_300001_SM_1000_NS8cuda_cub20__uninitialized_fill7functorINS7_10device_ptrIiEEiEEEEvT0_T1_
.visible .entry _ZN3cub18CUB_300001_SM_10006detail8for_each13static_kernelINS2_12policy_hub_t12policy_500_tEmN6thrust24THRUST_300001_SM_1000_NS8cuda_cub20__uninitialized_fill7functorINS7_10device_ptrIiEEiEEEEvT0_T1_(
	.param .u64 _ZN3cub18CUB_300001_SM_10006detail8for_each13static_kernelINS2_12policy_hub_t12policy_500_tEmN6thrust24THRUST_300001_SM_1000_NS8cuda_cub20__uninitialized_fill7functorINS7_10device_ptrIiEEiEEEEvT0_T1__param_0,
	.param .align 8 .b8 _ZN3cub18CUB_300001_SM_10006detail8for_each13static_kernelINS2_12policy_hub_t12policy_500_tEmN6thrust24THRUST_300001_SM_1000_NS8cuda_cub20__uninitialized_fill7functorINS7_10device_ptrIiEEiEEEEvT0_T1__param_1[16]
)
.maxntid 256
{
	.reg .pred 	%p<4>;
	.reg .b16 	%rs<5>;
	.reg .b32 	%r<12>;
	.reg .b64 	%rd<16>;

	ld.param.u32 	%r3, [_ZN3cub18CUB_300001_SM_10006detail8for_each13static_kernelINS2_12policy_hub_t12policy_500_tEmN6thrust24THRUST_300001_SM_1000_NS8cuda_cub20__uninitialized_fill7functorINS7_10device_ptrIiEEiEEEEvT0_T1__param_1+8];
	ld.param.u64 	%rd4, [_ZN3cub18CUB_300001_SM_10006detail8for_each13static_kernelINS2_12policy_hub_t12policy_500_tEmN6thrust24THRUST_300001_SM_1000_NS8cuda_cub20__uninitialized_fill7functorINS7_10device_ptrIiEEiEEEEvT0_T1__param_1];
	ld.param.u64 	%rd5, [_ZN3cub18CUB_300001_SM_10006detail8for_each13static_kernelINS2_12policy_hub_t12policy_500_tEmN6thrust24THRUST_300001_SM_1000_NS8cuda_cub20__uninitialized_fill7functorINS7_10device_ptrIiEEiEEEEvT0_T1__param_0];
	mov.u32 	%r9, %ctaid.x;
	mul.wide.u32 	%rd1, %r9, 512;
	sub.s64 	%rd2, %rd5, %rd1;
	setp.lt.u64 	%p1, %rd2, 512;
	@%p1 bra 	$L__BB5_2;
	mov.u32 	%r11, %tid.x;
	cvta.to.global.u64 	%rd11, %rd4;
	cvt.u64.u32 	%rd12, %r11;
	add.s64 	%rd13, %rd1, %rd12;
	shl.b64 	%rd14, %rd13, 2;
	add.s64 	%rd15, %rd11, %rd14;
	st.global.u32 	[%rd15], %r3;
	st.global.u32 	[%rd15+1024], %r3;
	bra.uni 	$L__BB5_6;
$L__BB5_2:
	cvta.to.global.u64 	%rd6, %rd4;
	mov.u32 	%r2, %tid.x;
	cvt.u64.u32 	%rd7, %r2;
	setp.le.u64 	%p2, %rd2, %rd7;
	add.s64 	%rd8, %rd1, %rd7;
	shl.b64 	%rd9, %rd8, 2;
	add.s64 	%rd3, %rd6, %rd9;
	@%p2 bra 	$L__BB5_4;
	st.global.u32 	[%rd3], %r3;
$L__BB5_4:
	add.s32 	%r10, %r2, 256;
	cvt.u64.u32 	%rd10, %r10;
	setp.le.u64 	%p3, %rd2, %rd10;
	@%p3 bra 	$L__BB5_6;
	st.global.u32 	[%rd3+1024], %r3;
$L__BB5_6:
	ret;

}
	// .globl	_ZN3cub18CUB_300001_SM_10006detail9transform16transform_kernelINS2_10policy_hubILb1EN4cuda3std3__45tupleIJN6thrust24THRUST_300001_SM_1000_NS6detail15normal_iteratorINSA_10device_ptrIiEEEEEEEE10policy1000Ei15AbsoluteFunctorSF_JPiEEEvT0_iT1_T2_DpNS2_10kernel_argIT3_EE
.visible .entry _ZN3cub18CUB_300001_SM_10006detail9transform16transform_kernelINS2_10policy_hubILb1EN4cuda3std3__45tupleIJN6thrust24THRUST_300001_SM_1000_NS6detail15normal_iteratorINSA_10device_ptrIiEEEEEEEE10policy1000Ei15AbsoluteFunctorSF_JPiEEEvT0_iT1_T2_DpNS2_10kernel_argIT3_EE(
	.param .u32 _ZN3cub18CUB_300001_SM_10006detail9transform16transform_kernelINS2_10policy_hubILb1EN4cuda3std3__45tupleIJN6thrust24THRUST_300001_SM_1000_NS6detail15normal_iteratorINSA_10device_ptrIiEEEEEEEE10policy1000Ei15AbsoluteFunctorSF_JPiEEEvT0_iT1_T2_DpNS2_10kernel_argIT3_EE_param_0,
	.param .u32 _ZN3cub18CUB_300001_SM_10006detail9transform16transform_kernelINS2_10policy_hubILb1EN4cuda3std3__45tupleIJN6thrust24THRUST_300001_SM_1000_NS6detail15normal_iteratorINSA_10device_ptrIiEEEEEEEE10policy1000Ei15AbsoluteFunctorSF_JPiEEEvT0_iT1_T2_DpNS2_10kernel_argIT3_EE_param_1,
	.param .align 1 .b8 _ZN3cub18CUB_300001_SM_10006detail9transform16transform_kernelINS2_10policy_hubILb1EN4cuda3std3__45tupleIJN6thrust24THRUST_300001_SM_1000_NS6detail15normal_iteratorINSA_10device_ptrIiEEEEEEEE10policy1000Ei15AbsoluteFunctorSF_JPiEEEvT0_iT1_T2_DpNS2_10kernel_argIT3_EE_param_2[1],
	.param .align 8 .b8 _ZN3cub18CUB_300001_SM_10006detail9transform16transform_kernelINS2_10policy_hubILb1EN4cuda3std3__45tupleIJN6thrust24THRUST_300001_SM_1000_NS6detail15normal_iteratorINSA_10device_ptrIiEEEEEEEE10policy1000Ei15AbsoluteFunctorSF_JPiEEEvT0_iT1_T2_DpNS2_10kernel_argIT3_EE_param_3[8],
	.param .align 8 .b8 _ZN3cub18CUB_300001_SM_10006detail9transform16transform_kernelINS2_10policy_hubILb1EN4cuda3std3__45tupleIJN6thrust24THRUST_300001_SM_1000_NS6detail15normal_iteratorINSA_10device_ptrIiEEEEEEEE10policy1000Ei15AbsoluteFunctorSF_JPiEEEvT0_iT1_T2_DpNS2_10kernel_argIT3_EE_param_4[16]
)
.maxntid 128
{
	.reg .pred 	%p<37>;
	.reg .b32 	%r<172>;
	.reg .b64 	%rd<66>;

	ld.param.u32 	%r50, [_ZN3cub18CUB_300001_SM_10006detail9transform16transform_kernelINS2_10policy_hubILb1EN4cuda3std3__45tupleIJN6thrust24THRUST_300001_SM_1000_NS6detail15normal_iteratorINSA_10device_ptrIiEEEEEEEE10policy1000Ei15AbsoluteFunctorSF_JPiEEEvT0_iT1_T2_DpNS2_10kernel_argIT3_EE_param_0];
	ld.param.u64 	%rd15, [_ZN3cub18CUB_300001_SM_10006detail9transform16transform_kernelINS2_10policy_hubILb1EN4cuda3std3__45tupleIJN6thrust24THRUST_300001_SM_1000_NS6detail15normal_iteratorINSA_10device_ptrIiEEEEEEEE10policy1000Ei15AbsoluteFunctorSF_JPiEEEvT0_iT1_T2_DpNS2_10kernel_argIT3_EE_param_4];
	ld.param.u64 	%rd16, [_ZN3cub18CUB_300001_SM_10006detail9transform16transform_kernelINS2_10policy_hubILb1EN4cuda3std3__45tupleIJN6thrust24THRUST_300001_SM_1000_NS6detail15normal_iteratorINSA_10device_ptrIiEEEEEEEE10policy1000Ei15AbsoluteFunctorSF_JPiEEEvT0_iT1_T2_DpNS2_10kernel_argIT3_EE_param_3];
	ld.param.u32 	%r49, [_ZN3cub18CUB_300001_SM_10006detail9transform16transform_kernelINS2_10policy_hubILb1EN4cuda3std3__45tupleIJN6thrust24THRUST_300001_SM_1000_NS6detail15normal_iteratorINSA_10device_ptrIiEEEEEEEE10policy1000Ei15AbsoluteFunctorSF_JPiEEEvT0_iT1_T2_DpNS2_10kernel_argIT3_EE_param_1];
	cvta.to.global.u64 	%rd1, %rd16;
	cvta.to.global.u64 	%rd2, %rd15;
	shl.b32 	%r1, %r49, 7;
	mov.u32 	%r51, %ctaid.x;
	mul.lo.s32 	%r2, %r1, %r51;
	sub.s32 	%r3, %r50, %r2;
	min.s32 	%r4, %r1, %r3;
	shl.b32 	%r5, %r4, 2;
	mov.u32 	%r6, %tid.x;
	shl.b32 	%r160, %r6, 7;
	setp.ge.s32 	%p1, %r160, %r5;
	@%p1 bra 	$L__BB6_3;
	mul.wide.u32 	%rd17, %r6, 128;
	add.s64 	%rd18, %rd2, %rd17;
	mul.wide.s32 	%rd19, %r2, 4;
	add.s64 	%rd64, %rd18, %rd19;
$L__BB6_2:
	.pragma "nounroll";
	// begin inline asm
	prefetch.global.L2 [%rd64];
	// end inline asm
	add.s32 	%r160, %r160, 16384;
	add.s64 	%rd64, %rd64, 16384;
	setp.lt.s32 	%p2, %r160, %r5;
	@%p2 bra 	$L__BB6_2;
$L__BB6_3:
	mul.wide.s32 	%rd21, %r2, 4;
	add.s64 	%rd6, %rd2, %rd21;
	add.s64 	%rd7, %rd1, %rd21;
	setp.gt.s32 	%p3, %r1, %r3;
	@%p3 bra 	$L__BB6_17;
	setp.lt.s32 	%p4, %r49, 1;
	@%p4 bra 	$L__BB6_58;
	and.b32  	%r10, %r49, 15;
	setp.lt.u32 	%p5, %r49, 16;
	mov.b32 	%r167, 0;
	@%p5 bra 	$L__BB6_8;
	and.b32  	%r167, %r49, 2147483632;
	neg.s32 	%r162, %r167;
	add.s32 	%r161, %r6, 1152;
	mul.wide.u32 	%rd22, %r6, 4;
	or.b64  	%rd65, %rd22, 4096;
$L__BB6_7:
	.pragma "nounroll";
	mul.wide.s32 	%rd23, %r161, 4;
	add.s64 	%rd24, %rd23, 1536;
	add.s64 	%rd25, %rd6, %rd65;
	ld.global.u32 	%r53, [%rd25+-4096];
	abs.s32 	%r54, %r53;
	add.s64 	%rd26, %rd7, %rd65;
	st.global.u32 	[%rd26+-4096], %r54;
	ld.global.u32 	%r55, [%rd25+-3584];
	abs.s32 	%r56, %r55;
	st.global.u32 	[%rd26+-3584], %r56;
	ld.global.u32 	%r57, [%rd25+-3072];
	abs.s32 	%r58, %r57;
	st.global.u32 	[%rd26+-3072], %r58;
	ld.global.u32 	%r59, [%rd25+-2560];
	abs.s32 	%r60, %r59;
	st.global.u32 	[%rd26+-2560], %r60;
	ld.global.u32 	%r61, [%rd25+-2048];
	abs.s32 	%r62, %r61;
	st.global.u32 	[%rd26+-2048], %r62;
	ld.global.u32 	%r63, [%rd25+-1536];
	abs.s32 	%r64, %r63;
	st.global.u32 	[%rd26+-1536], %r64;
	ld.global.u32 	%r65, [%rd25+-1024];
	abs.s32 	%r66, %r65;
	st.global.u32 	[%rd26+-1024], %r66;
	ld.global.u32 	%r67, [%rd25+-512];
	abs.s32 	%r68, %r67;
	st.global.u32 	[%rd26+-512], %r68;
	ld.global.u32 	%r69, [%rd25];
	abs.s32 	%r70, %r69;
	st.global.u32 	[%rd26], %r70;
	add.s64 	%rd27, %rd6, %rd24;
	ld.global.u32 	%r71, [%rd27+-1536];
	abs.s32 	%r72, %r71;
	add.s64 	%rd28, %rd7, %rd24;
	st.global.u32 	[%rd28+-1536], %r72;
	ld.global.u32 	%r73, [%rd27+-1024];
	abs.s32 	%r74, %r73;
	st.global.u32 	[%rd28+-1024], %r74;
	ld.global.u32 	%r75, [%rd27+-512];
	abs.s32 	%r76, %r75;
	st.global.u32 	[%rd28+-512], %r76;
	ld.global.u32 	%r77, [%rd27];
	abs.s32 	%r78, %r77;
	st.global.u32 	[%rd28], %r78;
	ld.global.u32 	%r79, [%rd27+512];
	abs.s32 	%r80, %r79;
	st.global.u32 	[%rd28+512], %r80;
	ld.global.u32 	%r81, [%rd27+1024];
	abs.s32 	%r82, %r81;
	st.global.u32 	[%rd28+1024], %r82;
	ld.global.u32 	%r83, [%rd27+1536];
	abs.s32 	%r84, %r83;
	st.global.u32 	[%rd28+1536], %r84;
	add.s32 	%r162, %r162, 16;
	add.s32 	%r161, %r161, 2048;
	add.s64 	%rd65, %rd65, 8192;
	setp.eq.s32 	%p6, %r162, 0;
	@%p6 bra 	$L__BB6_8;
	bra.uni 	$L__BB6_7;
$L__BB6_8:
	setp.eq.s32 	%p7, %r10, 0;
	@%p7 bra 	$L__BB6_58;
	and.b32  	%r37, %r49, 7;
	setp.lt.u32 	%p8, %r10, 8;
	@%p8 bra 	$L__BB6_11;
	shl.b32 	%r85, %r167, 7;
	add.s32 	%r86, %r85, %r6;
	mul.wide.s32 	%rd29, %r86, 4;
	add.s64 	%rd30, %rd6, %rd29;
	ld.global.u32 	%r87, [%rd30];
	abs.s32 	%r88, %r87;
	add.s64 	%rd31, %rd7, %rd29;
	st.global.u32 	[%rd31], %r88;
	ld.global.u32 	%r89, [%rd30+512];
	abs.s32 	%r90, %r89;
	st.global.u32 	[%rd31+512], %r90;
	ld.global.u32 	%r91, [%rd30+1024];
	abs.s32 	%r92, %r91;
	st.global.u32 	[%rd31+1024], %r92;
	ld.global.u32 	%r93, [%rd30+1536];
	abs.s32 	%r94, %r93;
	st.global.u32 	[%rd31+1536], %r94;
	ld.global.u32 	%r95, [%rd30+2048];
	abs.s32 	%r96, %r95;
	st.global.u32 	[%rd31+2048], %r96;
	ld.global.u32 	%r97, [%rd30+2560];
	abs.s32 	%r98, %r97;
	st.global.u32 	[%rd31+2560], %r98;
	ld.global.u32 	%r99, [%rd30+3072];
	abs.s32 	%r100, %r99;
	st.global.u32 	[%rd31+3072], %r100;
	ld.global.u32 	%r101, [%rd30+3584];
	abs.s32 	%r102, %r101;
	st.global.u32 	[%rd31+3584], %r102;
	add.s32 	%r167, %r167, 8;
$L__BB6_11:
	setp.eq.s32 	%p9, %r37, 0;
	@%p9 bra 	$L__BB6_58;
	and.b32  	%r40, %r49, 3;
	setp.lt.u32 	%p10, %r37, 4;
	@%p10 bra 	$L__BB6_14;
	shl.b32 	%r103, %r167, 7;
	add.s32 	%r104, %r103, %r6;
	mul.wide.s32 	%rd32, %r104, 4;
	add.s64 	%rd33, %rd6, %rd32;
	ld.global.u32 	%r105, [%rd33];
	abs.s32 	%r106, %r105;
	add.s64 	%rd34, %rd7, %rd32;
	st.global.u32 	[%rd34], %r106;
	ld.global.u32 	%r107, [%rd33+512];
	abs.s32 	%r108, %r107;
	st.global.u32 	[%rd34+512], %r108;
	ld.global.u32 	%r109, [%rd33+1024];
	abs.s32 	%r110, %r109;
	st.global.u32 	[%rd34+1024], %r110;
	ld.global.u32 	%r111, [%rd33+1536];
	abs.s32 	%r112, %r111;
	st.global.u32 	[%rd34+1536], %r112;
	add.s32 	%r167, %r167, 4;
$L__BB6_14:
	setp.eq.s32 	%p11, %r40, 0;
	@%p11 bra 	$L__BB6_58;
	shl.b32 	%r113, %r167, 7;
	add.s32 	%r171, %r6, %r113;
	neg.s32 	%r170, %r40;
$L__BB6_16:
	.pragma "nounroll";
	mul.wide.s32 	%rd36, %r171, 4;
	add.s64 	%rd37, %rd7, %rd36;
	add.s64 	%rd38, %rd6, %rd36;
	ld.global.u32 	%r114, [%rd38];
	abs.s32 	%r115, %r114;
	st.global.u32 	[%rd37], %r115;
	add.s32 	%r171, %r171, 128;
	add.s32 	%r170, %r170, 1;
	setp.ne.s32 	%p12, %r170, 0;
	@%p12 bra 	$L__BB6_16;
	bra.uni 	$L__BB6_58;
$L__BB6_17:
	setp.lt.s32 	%p13, %r49, 1;
	@%p13 bra 	$L__BB6_58;
	and.b32  	%r14, %r49, 7;
	setp.lt.u32 	%p14, %r49, 8;
	mov.b32 	%r164, 0;
	@%p14 bra 	$L__BB6_37;
	and.b32  	%r164, %r49, 2147483640;
	mov.b32 	%r163, 0;
$L__BB6_20:
	.pragma "nounroll";
	shl.b32 	%r118, %r163, 7;
	add.s32 	%r21, %r118, %r6;
	setp.ge.s32 	%p15, %r21, %r4;
	@%p15 bra 	$L__BB6_22;
	mul.wide.u32 	%rd39, %r21, 4;
	add.s64 	%rd40, %rd6, %rd39;
	ld.global.u32 	%r119, [%rd40];
	abs.s32 	%r120, %r119;
	add.s64 	%rd41, %rd7, %rd39;
	st.global.u32 	[%rd41], %r120;
$L__BB6_22:
	add.s32 	%r121, %r21, 128;
	setp.ge.s32 	%p16, %r121, %r4;
	mul.wide.s32 	%rd42, %r121, 4;
	add.s64 	%rd11, %rd6, %rd42;
	add.s64 	%rd12, %rd7, %rd42;
	@%p16 bra 	$L__BB6_24;
	ld.global.u32 	%r122, [%rd11];
	abs.s32 	%r123, %r122;
	st.global.u32 	[%rd12], %r123;
$L__BB6_24:
	add.s32 	%r124, %r21, 256;
	setp.ge.s32 	%p17, %r124, %r4;
	@%p17 bra 	$L__BB6_26;
	ld.global.u32 	%r125, [%rd11+512];
	abs.s32 	%r126, %r125;
	st.global.u32 	[%rd12+512], %r126;
$L__BB6_26:
	add.s32 	%r127, %r21, 384;
	setp.ge.s32 	%p18, %r127, %r4;
	@%p18 bra 	$L__BB6_28;
	ld.global.u32 	%r128, [%rd11+1024];
	abs.s32 	%r129, %r128;
	st.global.u32 	[%rd12+1024], %r129;
$L__BB6_28:
	add.s32 	%r130, %r21, 512;
	setp.ge.s32 	%p19, %r130, %r4;
	@%p19 bra 	$L__BB6_30;
	ld.global.u32 	%r131, [%rd11+1536];
	abs.s32 	%r132, %r131;
	st.global.u32 	[%rd12+1536], %r132;
$L__BB6_30:
	add.s32 	%r133, %r21, 640;
	setp.ge.s32 	%p20, %r133, %r4;
	@%p20 bra 	$L__BB6_32;
	ld.global.u32 	%r134, [%rd11+2048];
	abs.s32 	%r135, %r134;
	st.global.u32 	[%rd12+2048], %r135;
$L__BB6_32:
	add.s32 	%r136, %r21, 768;
	setp.ge.s32 	%p21, %r136, %r4;
	@%p21 bra 	$L__BB6_34;
	ld.global.u32 	%r137, [%rd11+2560];
	abs.s32 	%r138, %r137;
	st.global.u32 	[%rd12+2560], %r138;
$L__BB6_34:
	add.s32 	%r139, %r21, 896;
	setp.ge.s32 	%p22, %r139, %r4;
	@%p22 bra 	$L__BB6_36;
	ld.global.u32 	%r140, [%rd11+3072];
	abs.s32 	%r141, %r140;
	st.global.u32 	[%rd12+3072], %r141;
$L__BB6_36:
	add.s32 	%r163, %r163, 8;
	setp.ne.s32 	%p23, %r163, %r164;
	@%p23 bra 	$L__BB6_20;
$L__BB6_37:
	setp.eq.s32 	%p24, %r14, 0;
	@%p24 bra 	$L__BB6_58;
	and.b32  	%r24, %r49, 3;
	setp.lt.u32 	%p25, %r14, 4;
	@%p25 bra 	$L__BB6_48;
	shl.b32 	%r142, %r164, 7;
	add.s32 	%r25, %r142, %r6;
	setp.ge.s32 	%p26, %r25, %r4;
	@%p26 bra 	$L__BB6_41;
	mul.wide.s32 	%rd43, %r25, 4;
	add.s64 	%rd44, %rd6, %rd43;
	ld.global.u32 	%r143, [%rd44];
	abs.s32 	%r144, %r143;
	add.s64 	%rd45, %rd7, %rd43;
	st.global.u32 	[%rd45], %r144;
$L__BB6_41:
	add.s32 	%r26, %r25, 128;
	setp.ge.s32 	%p27, %r26, %r4;
	@%p27 bra 	$L__BB6_43;
	mul.wide.s32 	%rd46, %r26, 4;
	add.s64 	%rd47, %rd6, %rd46;
	ld.global.u32 	%r145, [%rd47];
	abs.s32 	%r146, %r145;
	add.s64 	%rd48, %rd7, %rd46;
	st.global.u32 	[%rd48], %r146;
$L__BB6_43:
	add.s32 	%r27, %r25, 256;
	setp.ge.s32 	%p28, %r27, %r4;
	@%p28 bra 	$L__BB6_45;
	mul.wide.s32 	%rd49, %r27, 4;
	add.s64 	%rd50, %rd6, %rd49;
	ld.global.u32 	%r147, [%rd50];
	abs.s32 	%r148, %r147;
	add.s64 	%rd51, %rd7, %rd49;
	st.global.u32 	[%rd51], %r148;
$L__BB6_45:
	add.s32 	%r28, %r25, 384;
	setp.ge.s32 	%p29, %r28, %r4;
	@%p29 bra 	$L__BB6_47;
	mul.wide.s32 	%rd52, %r28, 4;
	add.s64 	%rd53, %rd6, %rd52;
	ld.global.u32 	%r149, [%rd53];
	abs.s32 	%r150, %r149;
	add.s64 	%rd54, %rd7, %rd52;
	st.global.u32 	[%rd54], %r150;
$L__BB6_47:
	add.s32 	%r164, %r164, 4;
$L__BB6_48:
	setp.eq.s32 	%p30, %r24, 0;
	@%p30 bra 	$L__BB6_58;
	setp.eq.s32 	%p31, %r24, 1;
	@%p31 bra 	$L__BB6_55;
	shl.b32 	%r151, %r164, 7;
	add.s32 	%r31, %r151, %r6;
	setp.ge.s32 	%p32, %r31, %r4;
	@%p32 bra 	$L__BB6_52;
	mul.wide.s32 	%rd55, %r31, 4;
	add.s64 	%rd56, %rd6, %rd55;
	ld.global.u32 	%r152, [%rd56];
	abs.s32 	%r153, %r152;
	add.s64 	%rd57, %rd7, %rd55;
	st.global.u32 	[%rd57], %r153;
$L__BB6_52:
	add.s32 	%r32, %r31, 128;
	setp.ge.s32 	%p33, %r32, %r4;
	@%p33 bra 	$L__BB6_54;
	mul.wide.s32 	%rd58, %r32, 4;
	add.s64 	%rd59, %rd6, %rd58;
	ld.global.u32 	%r154, [%rd59];
	abs.s32 	%r155, %r154;
	add.s64 	%rd60, %rd7, %rd58;
	st.global.u32 	[%rd60], %r155;
$L__BB6_54:
	add.s32 	%r164, %r164, 2;
$L__BB6_55:
	and.b32  	%r156, %r49, 1;
	setp.eq.b32 	%p34, %r156, 1;
	not.pred 	%p35, %p34;
	@%p35 bra 	$L__BB6_58;
	shl.b32 	%r157, %r164, 7;
	add.s32 	%r35, %r157, %r6;
	setp.ge.s32 	%p36, %r35, %r4;
	@%p36 bra 	$L__BB6_58;
	mul.wide.s32 	%rd61, %r35, 4;
	add.s64 	%rd62, %rd6, %rd61;
	ld.global.u32 	%r158, [%rd62];
	abs.s32 	%r159, %r158;
	add.s64 	%rd63, %rd7, %rd61;
	st.global.u32 	[%rd63], %r159;
$L__BB6_58:
	ret;

}
	// .globl	_ZN3cub18CUB_300001_SM_10006detail9transform16transform_kernelINS2_10policy_hubILb1EN4cuda3std3__45tupleIJN6thrust24THRUST_300001_SM_1000_NS6detail15normal_iteratorINSA_10device_ptrIiEEEEEEEE10policy1000El15AbsoluteFunctorSF_JPiEEEvT0_iT1_T2_DpNS2_10kernel_argIT3_EE
.visible .entry _ZN3cub18CUB_300001_SM_10006detail9transform16transform_kernelINS2_10policy_hubILb1EN4cuda3std3__45tupleIJN6thrust24THRUST_300001_SM_1000_NS6detail15normal_iteratorINSA_10device_ptrIiEEEEEEEE10policy1000El15AbsoluteFunctorSF_JPiEEEvT0_iT1_T2_DpNS2_10kernel_argIT3_EE(
	.param .u64 _ZN3cub18CUB_300001_SM_10006detail9transform16transform_kernelINS2_10policy_hubILb1EN4cuda3std3__45tupleIJN6thrust24THRUST_300001_SM_1000_NS6detail15normal_iteratorINSA_10device_ptrIiEEEEEEEE10policy1000El15AbsoluteFunctorSF_JPiEEEvT0_iT1_T2_DpNS2_10kernel_argIT3_EE_param_0,
	.param .u32 _ZN3cub18CUB_300001_SM_10006detail9transform16transform_kernelINS2_10policy_hubILb1EN4cuda3std3__45tupleIJN6thrust24THRUST_300001_SM_1000_NS6detail15normal_iteratorINSA_10device_ptrIiEEEEEEEE10policy1000El15AbsoluteFunctorSF_JPiEEEvT0_iT1_T2_DpNS2_10kernel_argIT3_EE_param_1,
	.param .align 1 .b8 _ZN3cub18CUB_300001_SM_10006detail9transform16transform_kernelINS2_10policy_hubILb1EN4cuda3std3__45tupleIJN6thrust24THRUST_300001_SM_1000_NS6detail15normal_iteratorINSA_10device_ptrIiEEEEEEEE10policy1000El15AbsoluteFunctorSF_JPiEEEvT0_iT1_T2_DpNS2_10kernel_argIT3_EE_param_2[1],
	.param .align 8 .b8 _ZN3cub18CUB_300001_SM_10006detail9transform16transform_kernelINS2_10policy_hubILb1EN4cuda3std3__45tupleIJN6thrust24THRUST_300001_SM_1000_NS6detail15normal_iteratorINSA_10device_ptrIiEEEEEEEE10policy1000El15AbsoluteFunctorSF_JPiEEEvT0_iT1_T2_DpNS2_10kernel_argIT3_EE_param_3[8],
	.param .align 8 .b8 _ZN3cub18CUB_300001_SM_10006detail9transform16transform_kernelINS2_10policy_hubILb1EN4cuda3std3__45tupleIJN6thrust24THRUST_300001_SM_1000_NS6detail15normal_iteratorINSA_10device_ptrIiEEEEEEEE10policy1000El15AbsoluteFunctorSF_JPiEEEvT0_iT1_T2_DpNS2_10kernel_argIT3_EE_param_4[16]
)
.maxntid 128
{
	.reg .pred 	%p<37>;
	.reg .b32 	%r<169>;
	.reg .b64 	%rd<72>;

	ld.param.u64 	%rd16, [_ZN3cub18CUB_300001_SM_10006detail9transform16transform_kernelINS2_10policy_hubILb1EN4cuda3std3__45tupleIJN6thrust24THRUST_300001_SM_1000_NS6detail15normal_iteratorINSA_10device_ptrIiEEEEEEEE10policy1000El15AbsoluteFunctorSF_JPiEEEvT0_iT1_T2_DpNS2_10kernel_argIT3_EE_param_0];
	ld.param.u64 	%rd17, [_ZN3cub18CUB_300001_SM_10006detail9transform16transform_kernelINS2_10policy_hubILb1EN4cuda3std3__45tupleIJN6thrust24THRUST_300001_SM_1000_NS6detail15normal_iteratorINSA_10device_ptrIiEEEEEEEE10policy1000El15AbsoluteFunctorSF_JPiEEEvT0_iT1_T2_DpNS2_10kernel_argIT3_EE_param_4];
	ld.param.u64 	%rd18, [_ZN3cub18CUB_300001_SM_10006detail9transform16transform_kernelINS2_10policy_hubILb1EN4cuda3std3__45tupleIJN6thrust24THRUST_300001_SM_1000_NS6detail15normal_iteratorINSA_10device_ptrIiEEEEEEEE10policy1000El15AbsoluteFunctorSF_JPiEEEvT0_iT1_T2_DpNS2_10kernel_argIT3_EE_param_3];
	ld.param.u32 	%r47, [_ZN3cub18CUB_300001_SM_10006detail9transform16transform_kernelINS2_10policy_hubILb1EN4cuda3std3__45tupleIJN6thrust24THRUST_300001_SM_1000_NS6detail15normal_iteratorINSA_10device_ptrIiEEEEEEEE10policy1000El15AbsoluteFunctorSF_JPiEEEvT0_iT1_T2_DpNS2_10kernel_argIT3_EE_param_1];
	cvta.to.global.u64 	%rd1, %rd18;
	cvta.to.global.u64 	%rd2, %rd17;
	shl.b32 	%r1, %r47, 7;
	mov.u32 	%r48, %ctaid.x;
	cvt.u64.u32 	%rd19, %r48;
	cvt.s64.s32 	%rd20, %r1;
	mul.lo.s64 	%rd3, %rd20, %rd19;
	sub.s64 	%rd21, %rd16, %rd3;
	min.s64 	%rd22, %rd21, %rd20;
	cvt.u32.u64 	%r2, %rd22;
	shl.b32 	%r3, %r2, 2;
	mov.u32 	%r4, %tid.x;
	shl.b32 	%r157, %r4, 7;
	setp.ge.s32 	%p1, %r157, %r3;
	@%p1 bra 	$L__BB7_3;
	shl.b64 	%rd23, %rd3, 2;
	add.s64 	%rd24, %rd2, %rd23;
	mul.wide.u32 	%rd25, %r4, 128;
	add.s64 	%rd70, %rd24, %rd25;
$L__BB7_2:
	.pragma "nounroll";
	// begin inline asm
	prefetch.global.L2 [%rd70];
	// end inline asm
	add.s32 	%r157, %r157, 16384;
	add.s64 	%rd70, %rd70, 16384;
	setp.lt.s32 	%p2, %r157, %r3;
	@%p2 bra 	$L__BB7_2;
$L__BB7_3:
	shl.b64 	%rd27, %rd3, 2;
	add.s64 	%rd7, %rd2, %rd27;
	add.s64 	%rd8, %rd1, %rd27;
	setp.eq.s32 	%p3, %r1, %r2;
	@%p3 bra 	$L__BB7_45;
	setp.lt.s32 	%p4, %r47, 1;
	@%p4 bra 	$L__BB7_58;
	and.b32  	%r8, %r47, 7;
	setp.lt.u32 	%p5, %r47, 8;
	mov.b32 	%r166, 0;
	@%p5 bra 	$L__BB7_24;
	and.b32  	%r166, %r47, 2147483640;
	mov.b32 	%r160, 0;
$L__BB7_7:
	.pragma "nounroll";
	shl.b32 	%r51, %r160, 7;
	add.s32 	%r19, %r51, %r4;
	setp.ge.s32 	%p6, %r19, %r2;
	@%p6 bra 	$L__BB7_9;
	mul.wide.u32 	%rd28, %r19, 4;
	add.s64 	%rd29, %rd7, %rd28;
	ld.global.u32 	%r52, [%rd29];
	abs.s32 	%r53, %r52;
	add.s64 	%rd30, %rd8, %rd28;
	st.global.u32 	[%rd30], %r53;
$L__BB7_9:
	add.s32 	%r54, %r19, 128;
	setp.ge.s32 	%p7, %r54, %r2;
	mul.wide.s32 	%rd31, %r54, 4;
	add.s64 	%rd12, %rd7, %rd31;
	add.s64 	%rd13, %rd8, %rd31;
	@%p7 bra 	$L__BB7_11;
	ld.global.u32 	%r55, [%rd12];
	abs.s32 	%r56, %r55;
	st.global.u32 	[%rd13], %r56;
$L__BB7_11:
	add.s32 	%r57, %r19, 256;
	setp.ge.s32 	%p8, %r57, %r2;
	@%p8 bra 	$L__BB7_13;
	ld.global.u32 	%r58, [%rd12+512];
	abs.s32 	%r59, %r58;
	st.global.u32 	[%rd13+512], %r59;
$L__BB7_13:
	add.s32 	%r60, %r19, 384;
	setp.ge.s32 	%p9, %r60, %r2;
	@%p9 bra 	$L__BB7_15;
	ld.global.u32 	%r61, [%rd12+1024];
	abs.s32 	%r62, %r61;
	st.global.u32 	[%rd13+1024], %r62;
$L__BB7_15:
	add.s32 	%r63, %r19, 512;
	setp.ge.s32 	%p10, %r63, %r2;
	@%p10 bra 	$L__BB7_17;
	ld.global.u32 	%r64, [%rd12+1536];
	abs.s32 	%r65, %r64;
	st.global.u32 	[%rd13+1536], %r65;
$L__BB7_17:
	add.s32 	%r66, %r19, 640;
	setp.ge.s32 	%p11, %r66, %r2;
	@%p11 bra 	$L__BB7_19;
	ld.global.u32 	%r67, [%rd12+2048];
	abs.s32 	%r68, %r67;
	st.global.u32 	[%rd13+2048], %r68;
$L__BB7_19:
	add.s32 	%r69, %r19, 768;
	setp.ge.s32 	%p12, %r69, %r2;
	@%p12 bra 	$L__BB7_21;
	ld.global.u32 	%r70, [%rd12+2560];
	abs.s32 	%r71, %r70;
	st.global.u32 	[%rd13+2560], %r71;
$L__BB7_21:
	add.s32 	%r72, %r19, 896;
	setp.ge.s32 	%p13, %r72, %r2;
	@%p13 bra 	$L__BB7_23;
	ld.global.u32 	%r73, [%rd12+3072];
	abs.s32 	%r74, %r73;
	st.global.u32 	[%rd13+3072], %r74;
$L__BB7_23:
	add.s32 	%r160, %r160, 8;
	setp.eq.s32 	%p14, %r160, %r166;
	@%p14 bra 	$L__BB7_24;
	bra.uni 	$L__BB7_7;
$L__BB7_24:
	setp.eq.s32 	%p15, %r8, 0;
	@%p15 bra 	$L__BB7_58;
	and.b32  	%r35, %r47, 3;
	setp.lt.u32 	%p16, %r8, 4;
	@%p16 bra 	$L__BB7_35;
	shl.b32 	%r75, %r166, 7;
	add.s32 	%r36, %r75, %r4;
	setp.ge.s32 	%p17, %r36, %r2;
	@%p17 bra 	$L__BB7_28;
	mul.wide.s32 	%rd32, %r36, 4;
	add.s64 	%rd33, %rd7, %rd32;
	ld.global.u32 	%r76, [%rd33];
	abs.s32 	%r77, %r76;
	add.s64 	%rd34, %rd8, %rd32;
	st.global.u32 	[%rd34], %r77;
$L__BB7_28:
	add.s32 	%r37, %r36, 128;
	setp.ge.s32 	%p18, %r37, %r2;
	@%p18 bra 	$L__BB7_30;
	mul.wide.s32 	%rd35, %r37, 4;
	add.s64 	%rd36, %rd7, %rd35;
	ld.global.u32 	%r78, [%rd36];
	abs.s32 	%r79, %r78;
	add.s64 	%rd37, %rd8, %rd35;
	st.global.u32 	[%rd37], %r79;
$L__BB7_30:
	add.s32 	%r38, %r36, 256;
	setp.ge.s32 	%p19, %r38, %r2;
	@%p19 bra 	$L__BB7_32;
	mul.wide.s32 	%rd38, %r38, 4;
	add.s64 	%rd39, %rd7, %rd38;
	ld.global.u32 	%r80, [%rd39];
	abs.s32 	%r81, %r80;
	add.s64 	%rd40, %rd8, %rd38;
	st.global.u32 	[%rd40], %r81;
$L__BB7_32:
	add.s32 	%r39, %r36, 384;
	setp.ge.s32 	%p20, %r39, %r2;
	@%p20 bra 	$L__BB7_34;
	mul.wide.s32 	%rd41, %r39, 4;
	add.s64 	%rd42, %rd7, %rd41;
	ld.global.u32 	%r82, [%rd42];
	abs.s32 	%r83, %r82;
	add.s64 	%rd43, %rd8, %rd41;
	st.global.u32 	[%rd43], %r83;
$L__BB7_34:
	add.s32 	%r166, %r166, 4;
$L__BB7_35:
	setp.eq.s32 	%p21, %r35, 0;
	@%p21 bra 	$L__BB7_58;
	setp.eq.s32 	%p22, %r35, 1;
	@%p22 bra 	$L__BB7_42;
	shl.b32 	%r84, %r166, 7;
	add.s32 	%r42, %r84, %r4;
	setp.ge.s32 	%p23, %r42, %r2;
	@%p23 bra 	$L__BB7_39;
	mul.wide.s32 	%rd44, %r42, 4;
	add.s64 	%rd45, %rd7, %rd44;
	ld.global.u32 	%r85, [%rd45];
	abs.s32 	%r86, %r85;
	add.s64 	%rd46, %rd8, %rd44;
	st.global.u32 	[%rd46], %r86;
$L__BB7_39:
	add.s32 	%r43, %r42, 128;
	setp.ge.s32 	%p24, %r43, %r2;
	@%p24 bra 	$L__BB7_41;
	mul.wide.s32 	%rd47, %r43, 4;
	add.s64 	%rd48, %rd7, %rd47;
	ld.global.u32 	%r87, [%rd48];
	abs.s32 	%r88, %r87;
	add.s64 	%rd49, %rd8, %rd47;
	st.global.u32 	[%rd49], %r88;
$L__BB7_41:
	add.s32 	%r166, %r166, 2;
$L__BB7_42:
	and.b32  	%r89, %r47, 1;
	setp.eq.b32 	%p25, %r89, 1;
	not.pred 	%p26, %p25;
	@%p26 bra 	$L__BB7_58;
	shl.b32 	%r90, %r166, 7;
	add.s32 	%r46, %r90, %r4;
	setp.ge.s32 	%p27, %r46, %r2;
	@%p27 bra 	$L__BB7_58;
	mul.wide.s32 	%rd50, %r46, 4;
	add.s64 	%rd51, %rd7, %rd50;
	ld.global.u32 	%r91, [%rd51];
	abs.s32 	%r92, %r91;
	add.s64 	%rd52, %rd8, %rd50;
	st.global.u32 	[%rd52], %r92;
	bra.uni 	$L__BB7_58;
$L__BB7_45:
	setp.lt.s32 	%p28, %r47, 1;
	@%p28 bra 	$L__BB7_58;
	and.b32  	%r10, %r47, 15;
	setp.lt.u32 	%p29, %r47, 16;
	mov.b32 	%r162, 0;
	@%p29 bra 	$L__BB7_49;
	and.b32  	%r162, %r47, 2147483632;
	neg.s32 	%r159, %r162;
	add.s32 	%r158, %r4, 1152;
	mul.wide.u32 	%rd53, %r4, 4;
	or.b64  	%rd71, %rd53, 4096;
$L__BB7_48:
	.pragma "nounroll";
	mul.wide.s32 	%rd54, %r158, 4;
	add.s64 	%rd55, %rd54, 1536;
	add.s64 	%rd56, %rd7, %rd71;
	ld.global.u32 	%r94, [%rd56+-4096];
	abs.s32 	%r95, %r94;
	add.s64 	%rd57, %rd8, %rd71;
	st.global.u32 	[%rd57+-4096], %r95;
	ld.global.u32 	%r96, [%rd56+-3584];
	abs.s32 	%r97, %r96;
	st.global.u32 	[%rd57+-3584], %r97;
	ld.global.u32 	%r98, [%rd56+-3072];
	abs.s32 	%r99, %r98;
	st.global.u32 	[%rd57+-3072], %r99;
	ld.global.u32 	%r100, [%rd56+-2560];
	abs.s32 	%r101, %r100;
	st.global.u32 	[%rd57+-2560], %r101;
	ld.global.u32 	%r102, [%rd56+-2048];
	abs.s32 	%r103, %r102;
	st.global.u32 	[%rd57+-2048], %r103;
	ld.global.u32 	%r104, [%rd56+-1536];
	abs.s32 	%r105, %r104;
	st.global.u32 	[%rd57+-1536], %r105;
	ld.global.u32 	%r106, [%rd56+-1024];
	abs.s32 	%r107, %r106;
	st.global.u32 	[%rd57+-1024], %r107;
	ld.global.u32 	%r108, [%rd56+-512];
	abs.s32 	%r109, %r108;
	st.global.u32 	[%rd57+-512], %r109;
	ld.global.u32 	%r110, [%rd56];
	abs.s32 	%r111, %r110;
	st.global.u32 	[%rd57], %r111;
	add.s64 	%rd58, %rd7, %rd55;
	ld.global.u32 	%r112, [%rd58+-1536];
	abs.s32 	%r113, %r112;
	add.s64 	%rd59, %rd8, %rd55;
	st.global.u32 	[%rd59+-1536], %r113;
	ld.global.u32 	%r114, [%rd58+-1024];
	abs.s32 	%r115, %r114;
	st.global.u32 	[%rd59+-1024], %r115;
	ld.global.u32 	%r116, [%rd58+-512];
	abs.s32 	%r117, %r116;
	st.global.u32 	[%rd59+-512], %r117;
	ld.global.u32 	%r118, [%rd58];
	abs.s32 	%r119, %r118;
	st.global.u32 	[%rd59], %r119;
	ld.global.u32 	%r120, [%rd58+512];
	abs.s32 	%r121, %r120;
	st.global.u32 	[%rd59+512], %r121;
	ld.global.u32 	%r122, [%rd58+1024];
	abs.s32 	%r123, %r122;
	st.global.u32 	[%rd59+1024], %r123;
	ld.global.u32 	%r124, [%rd58+1536];
	abs.s32 	%r125, %r124;
	st.global.u32 	[%rd59+1536], %r125;
	add.s32 	%r159, %r159, 16;
	add.s32 	%r158, %r158, 2048;
	add.s64 	%rd71, %rd71, 8192;
	setp.eq.s32 	%p30, %r159, 0;
	@%p30 bra 	$L__BB7_49;
	bra.uni 	$L__BB7_48;
$L__BB7_49:
	setp.eq.s32 	%p31, %r10, 0;
	@%p31 bra 	$L__BB7_58;
	and.b32  	%r22, %r47, 7;
	setp.lt.u32 	%p32, %r10, 8;
	@%p32 bra 	$L__BB7_52;
	shl.b32 	%r126, %r162, 7;
	add.s32 	%r127, %r126, %r4;
	mul.wide.s32 	%rd60, %r127, 4;
	add.s64 	%rd61, %rd7, %rd60;
	ld.global.u32 	%r128, [%rd61];
	abs.s32 	%r129, %r128;
	add.s64 	%rd62, %rd8, %rd60;
	st.global.u32 	[%rd62], %r129;
	ld.global.u32 	%r130, [%rd61+512];
	abs.s32 	%r131, %r130;
	st.global.u32 	[%rd62+512], %r131;
	ld.global.u32 	%r132, [%rd61+1024];
	abs.s32 	%r133, %r132;
	st.global.u32 	[%rd62+1024], %r133;
	ld.global.u32 	%r134, [%rd61+1536];
	abs.s32 	%r135, %r134;
	st.global.u32 	[%rd62+1536], %r135;
	ld.global.u32 	%r136, [%rd61+2048];
	abs.s32 	%r137, %r136;
	st.global.u32 	[%rd62+2048], %r137;
	ld.global.u32 	%r138, [%rd61+2560];
	abs.s32 	%r139, %r138;
	st.global.u32 	[%rd62+2560], %r139;
	ld.global.u32 	%r140, [%rd61+3072];
	abs.s32 	%r141, %r140;
	st.global.u32 	[%rd62+3072], %r141;
	ld.global.u32 	%r142, [%rd61+3584];
	abs.s32 	%r143, %r142;
	st.global.u32 	[%rd62+3584], %r143;
	add.s32 	%r162, %r162, 8;
$L__BB7_52:
	setp.eq.s32 	%p33, %r22, 0;
	@%p33 bra 	$L__BB7_58;
	and.b32  	%r25, %r47, 3;
	setp.lt.u32 	%p34, %r22, 4;
	@%p34 bra 	$L__BB7_55;
	shl.b32 	%r144, %r162, 7;
	add.s32 	%r145, %r144, %r4;
	mul.wide.s32 	%rd63, %r145, 4;
	add.s64 	%rd64, %rd7, %rd63;
	ld.global.u32 	%r146, [%rd64];
	abs.s32 	%r147, %r146;
	add.s64 	%rd65, %rd8, %rd63;
	st.global.u32 	[%rd65], %r147;
	ld.global.u32 	%r148, [%rd64+512];
	abs.s32 	%r149, %r148;
	st.global.u32 	[%rd65+512], %r149;
	ld.global.u32 	%r150, [%rd64+1024];
	abs.s32 	%r151, %r150;
	st.global.u32 	[%rd65+1024], %r151;
	ld.global.u32 	%r152, [%rd64+1536];
	abs.s32 	%r153, %r152;
	st.global.u32 	[%rd65+1536], %r153;
	add.s32 	%r162, %r162, 4;
$L__BB7_55:
	setp.eq.s32 	%p35, %r25, 0;
	@%p35 bra 	$L__BB7_58;
	shl.b32 	%r154, %r162, 7;
	add.s32 	%r165, %r4, %r154;
	neg.s32 	%r164, %r25;
$L__BB7_57:
	.pragma "nounroll";
	mul.wide.s32 	%rd67, %r165, 4;
	add.s64 	%rd68, %rd8, %rd67;
	add.s64 	%rd69, %rd7, %rd67;
	ld.global.u32 	%r155, [%rd69];
	abs.s32 	%r156, %r155;
	st.global.u32 	[%rd68], %r156;
	add.s32 	%r165, %r165, 128;
	add.s32 	%r164, %r164, 1;
	setp.eq.s32 	%p36, %r164, 0;
	@%p36 bra 	$L__BB7_58;
	bra.uni 	$L__BB7_57;
$L__BB7_58:
	ret;

}
	// .globl	_ZN3cub18CUB_300001_SM_10006detail10radix_sort31DeviceRadixSortSingleTileKernelINS1_5radix10policy_hubIiNS0_8NullTypeEyE10Policy1000ELNS0_9SortOrderE0EiS6_yNS1_21identity_decomposer_tEEEvPKT1_PSB_PKT2_PSF_T3_iiT4_
.visible .entry _ZN3cub18CUB_300001_SM_10006detail10radix_sort31DeviceRadixSortSingleTileKernelINS1_5radix10policy_hubIiNS0_8NullTypeEyE10Policy1000ELNS0_9SortOrderE0EiS6_yNS1_21identity_decomposer_tEEEvPKT1_PSB_PKT2_PSF_T3_iiT4_(
	.param .u64 .ptr .align 1 _ZN3cub18CUB_300001_SM_10006detail10radix_sort31DeviceRadixSortSingleTileKernelINS1_5radix10policy_hubIiNS0_8NullTypeEyE10Policy1000ELNS0_9SortOrderE0EiS6_yNS1_21identity_decomposer_tEEEvPKT1_PSB_PKT2_PSF_T3_iiT4__param_0,
	.param .u64 .ptr .align 1 _ZN3cub18CUB_300001_SM_10006detail10radix_sort31DeviceRadixSortSingleTileKernelINS1_5radix10policy_hubIiNS0_8NullTypeEyE10Policy1000ELNS0_9SortOrderE0EiS6_yNS1_21identity_decomposer_tEEEvPKT1_PSB_PKT2_PSF_T3_iiT4__param_1,
	.param .u64 .ptr .align 1 _ZN3cub18CUB_300001_SM_10006detail10radix_sort31DeviceRadixSortSingleTileKernelINS1_5radix10policy_hubIiNS0_8NullTypeEyE10Policy1000ELNS0_9SortOrderE0EiS6_yNS1_21identity_decomposer_tEEEvPKT1_PSB_PKT2_PSF_T3_iiT4__param_2,
	.param .u64 .ptr .align 1 _ZN3cub18CUB_300001_SM_10006detail10radix_sort31DeviceRadixSortSingleTileKernelINS1_5radix10policy_hubIiNS0_8NullTypeEyE10Policy1000ELNS0_9SortOrderE0EiS6_yNS1_21identity_decomposer_tEEEvPKT1_PSB_PKT2_PSF_T3_iiT4__param_3,
	.param .u64 _ZN3cub18CUB_300001_SM_10006detail10radix_sort31DeviceRadixSortSingleTileKernelINS1_5radix10policy_hubIiNS0_8NullTypeEyE10Policy1000ELNS0_9SortOrderE0EiS6_yNS1_21identity_decomposer_tEEEvPKT1_PSB_PKT2_PSF_T3_iiT4__param_4,
	.param .u32 _ZN3cub18CUB_300001_SM_10006detail10radix_sort31DeviceRadixSortSingleTileKernelINS1_5radix10policy_hubIiNS0_8NullTypeEyE10Policy1000ELNS0_9SortOrderE0EiS6_yNS1_21identity_decomposer_tEEEvPKT1_PSB_PKT2_PSF_T3_iiT4__param_5,
	.param .u32 _ZN3cub18CUB_300001_SM_10006detail10radix_sort31DeviceRadixSortSingleTileKernelINS1_5radix10policy_hubIiNS0_8NullTypeEyE10Policy1000ELNS0_9SortOrderE0EiS6_yNS1_21identity_decomposer_tEEEvPKT1_PSB_PKT2_PSF_T3_iiT4__param_6,
	.param .align 1 .b8 _ZN3cub18CUB_300001_SM_10006detail10radix_sort31DeviceRadixSortSingleTileKernelINS1_5radix10policy_hubIiNS0_8NullTypeEyE10Policy1000ELNS0_9SortOrderE0EiS6_yNS1_21identity_decomposer_tEEEvPKT1_PSB_PKT2_PSF_T3_iiT4__param_7[1]
)
.maxntid 256
.minnctapersm 1
{
	.reg .pred 	%p<52>;
	.reg .b16 	%rs<39>;
	.reg .b32 	%r<744>;
	.reg .b64 	%rd<29>;
	// demoted variable
	.shared .align 16 .b8 _ZZN3cub18CUB_300001_SM_10006detail10radix_sort31DeviceRadixSortSingleTileKernelINS1_5radix10policy_hubIiNS0_8NullTypeEyE10Policy1000ELNS0_9SortOrderE0EiS6_yNS1_21identity_decomposer_tEEEvPKT1_PSB_PKT2_PSF_T3_iiT4_E12temp_storage[33856];
	ld.param.u64 	%rd5, [_ZN3cub18CUB_300001_SM_10006detail10radix_sort31DeviceRadixSortSingleTileKernelINS1_5radix10policy_hubIiNS0_8NullTypeEyE10Policy1000ELNS0_9SortOrderE0EiS6_yNS1_21identity_decomposer_tEEEvPKT1_PSB_PKT2_PSF_T3_iiT4__param_0];
	ld.param.u64 	%rd3, [_ZN3cub18CUB_300001_SM_10006detail10radix_sort31DeviceRadixSortSingleTileKernelINS1_5radix10policy_hubIiNS0_8NullTypeEyE10Policy1000ELNS0_9SortOrderE0EiS6_yNS1_21identity_decomposer_tEEEvPKT1_PSB_PKT2_PSF_T3_iiT4__param_1];
	ld.param.u64 	%rd4, [_ZN3cub18CUB_300001_SM_10006detail10radix_sort31DeviceRadixSortSingleTileKernelINS1_5radix10policy_hubIiNS0_8NullTypeEyE10Policy1000ELNS0_9SortOrderE0EiS6_yNS1_21identity_decomposer_tEEEvPKT1_PSB_PKT2_PSF_T3_iiT4__param_4];
	ld.param.u32 	%r189, [_ZN3cub18CUB_300001_SM_10006detail10radix_sort31DeviceRadixSortSingleTileKernelINS1_5radix10policy_hubIiNS0_8NullTypeEyE10Policy1000ELNS0_9SortOrderE0EiS6_yNS1_21identity_decomposer_tEEEvPKT1_PSB_PKT2_PSF_T3_iiT4__param_5];
	ld.param.u32 	%r190, [_ZN3cub18CUB_300001_SM_10006detail10radix_sort31DeviceRadixSortSingleTileKernelINS1_5radix10policy_hubIiNS0_8NullTypeEyE10Policy1000ELNS0_9SortOrderE0EiS6_yNS1_21identity_decomposer_tEEEvPKT1_PSB_PKT2_PSF_T3_iiT4__param_6];
	cvta.to.global.u64 	%rd6, %rd5;
	cvt.u32.u64 	%r1, %rd4;
	mov.u32 	%r2, %tid.x;
	mul.lo.s32 	%r3, %r2, 19;
	setp.ge.s32 	%p1, %r3, %r1;
	mul.wide.u32 	%rd7, %r3, 4;
	add.s64 	%rd1, %rd6, %rd7;
	mov.b32 	%r741, -1;
	@%p1 bra 	$L__BB8_2;
	ld.global.u32 	%r192, [%rd1];
	xor.b32  	%r741, %r192, -2147483648;
$L__BB8_2:
	add.s32 	%r194, %r3, 1;
	setp.ge.s32 	%p2, %r194, %r1;
	mov.b32 	%r740, -1;
	@%p2 bra 	$L__BB8_4;
	ld.global.u32 	%r195, [%rd1+4];
	xor.b32  	%r740, %r195, -2147483648;
$L__BB8_4:
	add.s32 	%r197, %r3, 2;
	setp.ge.s32 	%p3, %r197, %r1;
	mov.b32 	%r739, -1;
	@%p3 bra 	$L__BB8_6;
	ld.global.u32 	%r198, [%rd1+8];
	xor.b32  	%r739, %r198, -2147483648;
$L__BB8_6:
	add.s32 	%r200, %r3, 3;
	setp.ge.s32 	%p4, %r200, %r1;
	mov.b32 	%r738, -1;
	@%p4 bra 	$L__BB8_8;
	ld.global.u32 	%r201, [%rd1+12];
	xor.b32  	%r738, %r201, -2147483648;
$L__BB8_8:
	add.s32 	%r203, %r3, 4;
	setp.ge.s32 	%p5, %r203, %r1;
	mov.b32 	%r737, -1;
	@%p5 bra 	$L__BB8_10;
	ld.global.u32 	%r204, [%rd1+16];
	xor.b32  	%r737, %r204, -2147483648;
$L__BB8_10:
	add.s32 	%r206, %r3, 5;
	setp.ge.s32 	%p6, %r206, %r1;
	mov.b32 	%r736, -1;
	@%p6 bra 	$L__BB8_12;
	ld.global.u32 	%r207, [%rd1+20];
	xor.b32  	%r736, %r207, -2147483648;
$L__BB8_12:
	add.s32 	%r209, %r3, 6;
	setp.ge.s32 	%p7, %r209, %r1;
	mov.b32 	%r735, -1;
	@%p7 bra 	$L__BB8_14;
	ld.global.u32 	%r210, [%rd1+24];
	xor.b32  	%r735, %r210, -2147483648;
$L__BB8_14:
	add.s32 	%r212, %r3, 7;
	setp.ge.s32 	%p8, %r212, %r1;
	mov.b32 	%r734, -1;
	@%p8 bra 	$L__BB8_16;
	ld.global.u32 	%r213, [%rd1+28];
	xor.b32  	%r734, %r213, -2147483648;
$L__BB8_16:
	add.s32 	%r215, %r3, 8;
	setp.ge.s32 	%p9, %r215, %r1;
	mov.b32 	%r733, -1;
	@%p9 bra 	$L__BB8_18;
	ld.global.u32 	%r216, [%rd1+32];
	xor.b32  	%r733, %r216, -2147483648;
$L__BB8_18:
	add.s32 	%r218, %r3, 9;
	setp.ge.s32 	%p10, %r218, %r1;
	mov.b32 	%r732, -1;
	@%p10 bra 	$L__BB8_20;
	ld.global.u32 	%r219, [%rd1+36];
	xor.b32  	%r732, %r219, -2147483648;
$L__BB8_20:
	add.s32 	%r221, %r3, 10;
	setp.ge.s32 	%p11, %r221, %r1;
	mov.b32 	%r731, -1;
	@%p11 bra 	$L__BB8_22;
	ld.global.u32 	%r222, [%rd1+40];
	xor.b32  	%r731, %r222, -2147483648;
$L__BB8_22:
	add.s32 	%r224, %r3, 11;
	setp.ge.s32 	%p12, %r224, %r1;
	mov.b32 	%r730, -1;
	@%p12 bra 	$L__BB8_24;
	ld.global.u32 	%r225, [%rd1+44];
	xor.b32  	%r730, %r225, -2147483648;
$L__BB8_24:
	add.s32 	%r227, %r3, 12;
	setp.ge.s32 	%p13, %r227, %r1;
	mov.b32 	%r729, -1;
	@%p13 bra 	$L__BB8_26;
	ld.global.u32 	%r228, [%rd1+48];
	xor.b32  	%r729, %r228, -2147483648;
$L__BB8_26:
	add.s32 	%r230, %r3, 13;
	setp.ge.s32 	%p14, %r230, %r1;
	mov.b32 	%r728, -1;
	@%p14 bra 	$L__BB8_28;
	ld.global.u32 	%r231, [%rd1+52];
	xor.b32  	%r728, %r231, -2147483648;
$L__BB8_28:
	add.s32 	%r233, %r3, 14;
	setp.ge.s32 	%p15, %r233, %r1;
	mov.b32 	%r727, -1;
	@%p15 bra 	$L__BB8_30;
	ld.global.u32 	%r234, [%rd1+56];
	xor.b32  	%r727, %r234, -2147483648;
$L__BB8_30:
	add.s32 	%r236, %r3, 15;
	setp.ge.s32 	%p16, %r236, %r1;
	mov.b32 	%r726, -1;
	@%p16 bra 	$L__BB8_32;
	ld.global.u32 	%r237, [%rd1+60];
	xor.b32  	%r726, %r237, -2147483648;
$L__BB8_32:
	add.s32 	%r239, %r3, 16;
	setp.ge.s32 	%p17, %r239, %r1;
	mov.b32 	%r725, -1;
	@%p17 bra 	$L__BB8_34;
	ld.global.u32 	%r240, [%rd1+64];
	xor.b32  	%r725, %r240, -2147483648;
$L__BB8_34:
	add.s32 	%r242, %r3, 17;
	setp.ge.s32 	%p18, %r242, %r1;
	mov.b32 	%r724, -1;
	@%p18 bra 	$L__BB8_36;
	ld.global.u32 	%r243, [%rd1+68];
	xor.b32  	%r724, %r243, -2147483648;
$L__BB8_36:
	add.s32 	%r245, %r3, 18;
	setp.ge.s32 	%p19, %r245, %r1;
	mov.b32 	%r723, -1;
	@%p19 bra 	$L__BB8_38;
	ld.global.u32 	%r246, [%rd1+72];
	xor.b32  	%r723, %r246, -2147483648;
$L__BB8_38:
	bar.sync 	0;
	shr.u32 	%r42, %r2, 5;
	shl.b32 	%r248, %r2, 2;
	mov.u32 	%r249, _ZZN3cub18CUB_300001_SM_10006detail10radix_sort31DeviceRadixSortSingleTileKernelINS1_5radix10policy_hubIiNS0_8NullTypeEyE10Policy1000ELNS0_9SortOrderE0EiS6_yNS1_21identity_decomposer_tEEEvPKT1_PSB_PKT2_PSF_T3_iiT4_E12temp_storage;
	add.s32 	%r43, %r249, %r248;
	shl.b32 	%r250, %r2, 7;
	add.s32 	%r44, %r43, %r250;
	shl.b32 	%r251, %r42, 2;
	add.s32 	%r252, %r249, %r251;
	add.s32 	%r45, %r252, 33792;
	mad.lo.s32 	%r46, %r2, -56, %r44;
	add.s32 	%r722, %r189, 6;
	sub.s32 	%r721, %r190, %r189;
$L__BB8_39:
	add.s32 	%r312, %r722, -6;
	min.s32 	%r255, %r721, 6;
	mov.b32 	%r341, 0;
	st.shared.u32 	[%r43], %r341;
	st.shared.u32 	[%r43+1024], %r341;
	st.shared.u32 	[%r43+2048], %r341;
	st.shared.u32 	[%r43+3072], %r341;
	st.shared.u32 	[%r43+4096], %r341;
	st.shared.u32 	[%r43+5120], %r341;
	st.shared.u32 	[%r43+6144], %r341;
	st.shared.u32 	[%r43+7168], %r341;
	st.shared.u32 	[%r43+8192], %r341;
	st.shared.u32 	[%r43+9216], %r341;
	st.shared.u32 	[%r43+10240], %r341;
	st.shared.u32 	[%r43+11264], %r341;
	st.shared.u32 	[%r43+12288], %r341;
	st.shared.u32 	[%r43+13312], %r341;
	st.shared.u32 	[%r43+14336], %r341;
	st.shared.u32 	[%r43+15360], %r341;
	st.shared.u32 	[%r43+16384], %r341;
	st.shared.u32 	[%r43+17408], %r341;
	st.shared.u32 	[%r43+18432], %r341;
	st.shared.u32 	[%r43+19456], %r341;
	st.shared.u32 	[%r43+20480], %r341;
	st.shared.u32 	[%r43+21504], %r341;
	st.shared.u32 	[%r43+22528], %r341;
	st.shared.u32 	[%r43+23552], %r341;
	st.shared.u32 	[%r43+24576], %r341;
	st.shared.u32 	[%r43+25600], %r341;
	st.shared.u32 	[%r43+26624], %r341;
	st.shared.u32 	[%r43+27648], %r341;
	st.shared.u32 	[%r43+28672], %r341;
	st.shared.u32 	[%r43+29696], %r341;
	st.shared.u32 	[%r43+30720], %r341;
	st.shared.u32 	[%r43+31744], %r341;
	st.shared.u32 	[%r43+32768], %r341;
	// begin inline asm
	bmsk.clamp.b32 %r253, %r341, %r255;
	// end inline asm
	// begin inline asm
	shr.b32 %r256, %r741, %r312;
	// end inline asm
	and.b32  	%r344, %r253, %r256;
	shl.b32 	%r345, %r344, 10;
	and.b32  	%r346, %r345, 31744;
	add.s32 	%r347, %r43, %r346;
	shr.u32 	%r348, %r344, 4;
	and.b32  	%r349, %r348, 268435454;
	add.s32 	%r71, %r347, %r349;
	ld.shared.u16 	%rs1, [%r71];
	add.s16 	%rs20, %rs1, 1;
	st.shared.u16 	[%r71], %rs20;
	// begin inline asm
	shr.b32 %r259, %r740, %r312;
	// end inline asm
	and.b32  	%r350, %r253, %r259;
	shl.b32 	%r351, %r350, 10;
	and.b32  	%r352, %r351, 31744;
	add.s32 	%r353, %r43, %r352;
	shr.u32 	%r354, %r350, 4;
	and.b32  	%r355, %r354, 268435454;
	add.s32 	%r72, %r353, %r355;
	ld.shared.u16 	%rs2, [%r72];
	add.s16 	%rs21, %rs2, 1;
	st.shared.u16 	[%r72], %rs21;
	// begin inline asm
	shr.b32 %r262, %r739, %r312;
	// end inline asm
	and.b32  	%r356, %r253, %r262;
	shl.b32 	%r357, %r356, 10;
	and.b32  	%r358, %r357, 31744;
	add.s32 	%r359, %r43, %r358;
	shr.u32 	%r360, %r356, 4;
	and.b32  	%r361, %r360, 268435454;
	add.s32 	%r73, %r359, %r361;
	ld.shared.u16 	%rs3, [%r73];
	add.s16 	%rs22, %rs3, 1;
	st.shared.u16 	[%r73], %rs22;
	// begin inline asm
	shr.b32 %r265, %r738, %r312;
	// end inline asm
	and.b32  	%r362, %r253, %r265;
	shl.b32 	%r363, %r362, 10;
	and.b32  	%r364, %r363, 31744;
	add.s32 	%r365, %r43, %r364;
	shr.u32 	%r366, %r362, 4;
	and.b32  	%r367, %r366, 268435454;
	add.s32 	%r74, %r365, %r367;
	ld.shared.u16 	%rs4, [%r74];
	add.s16 	%rs23, %rs4, 1;
	st.shared.u16 	[%r74], %rs23;
	// begin inline asm
	shr.b32 %r268, %r737, %r312;
	// end inline asm
	and.b32  	%r368, %r253, %r268;
	shl.b32 	%r369, %r368, 10;
	and.b32  	%r370, %r369, 31744;
	add.s32 	%r371, %r43, %r370;
	shr.u32 	%r372, %r368, 4;
	and.b32  	%r373, %r372, 268435454;
	add.s32 	%r75, %r371, %r373;
	ld.shared.u16 	%rs5, [%r75];
	add.s16 	%rs24, %rs5, 1;
	st.shared.u16 	[%r75], %rs24;
	// begin inline asm
	shr.b32 %r271, %r736, %r312;
	// end inline asm
	and.b32  	%r374, %r253, %r271;
	shl.b32 	%r375, %r374, 10;
	and.b32  	%r376, %r375, 31744;
	add.s32 	%r377, %r43, %r376;
	shr.u32 	%r378, %r374, 4;
	and.b32  	%r379, %r378, 268435454;
	add.s32 	%r76, %r377, %r379;
	ld.shared.u16 	%rs6, [%r76];
	add.s16 	%rs25, %rs6, 1;
	st.shared.u16 	[%r76], %rs25;
	// begin inline asm
	shr.b32 %r274, %r735, %r312;
	// end inline asm
	and.b32  	%r380, %r253, %r274;
	shl.b32 	%r381, %r380, 10;
	and.b32  	%r382, %r381, 31744;
	add.s32 	%r383, %r43, %r382;
	shr.u32 	%r384, %r380, 4;
	and.b32  	%r385, %r384, 268435454;
	add.s32 	%r77, %r383, %r385;
	ld.shared.u16 	%rs7, [%r77];
	add.s16 	%rs26, %rs7, 1;
	st.shared.u16 	[%r77], %rs26;
	// begin inline asm
	shr.b32 %r277, %r734, %r312;
	// end inline asm
	and.b32  	%r386, %r253, %r277;
	shl.b32 	%r387, %r386, 10;
	and.b32  	%r388, %r387, 31744;
	add.s32 	%r389, %r43, %r388;
	shr.u32 	%r390, %r386, 4;
	and.b32  	%r391, %r390, 268435454;
	add.s32 	%r78, %r389, %r391;
	ld.shared.u16 	%rs8, [%r78];
	add.s16 	%rs27, %rs8, 1;
	st.shared.u16 	[%r78], %rs27;
	// begin inline asm
	shr.b32 %r280, %r733, %r312;
	// end inline asm
	and.b32  	%r392, %r253, %r280;
	shl.b32 	%r393, %r392, 10;
	and.b32  	%r394, %r393, 31744;
	add.s32 	%r395, %r43, %r394;
	shr.u32 	%r396, %r392, 4;
	and.b32  	%r397, %r396, 268435454;
	add.s32 	%r79, %r395, %r397;
	ld.shared.u16 	%rs9, [%r79];
	add.s16 	%rs28, %rs9, 1;
	st.shared.u16 	[%r79], %rs28;
	// begin inline asm
	shr.b32 %r283, %r732, %r312;
	// end inline asm
	and.b32  	%r398, %r253, %r283;
	shl.b32 	%r399, %r398, 10;
	and.b32  	%r400, %r399, 31744;
	add.s32 	%r401, %r43, %r400;
	shr.u32 	%r402, %r398, 4;
	and.b32  	%r403, %r402, 268435454;
	add.s32 	%r80, %r401, %r403;
	ld.shared.u16 	%rs10, [%r80];
	add.s16 	%rs29, %rs10, 1;
	st.shared.u16 	[%r80], %rs29;
	// begin inline asm
	shr.b32 %r286, %r731, %r312;
	// end inline asm
	and.b32  	%r404, %r253, %r286;
	shl.b32 	%r405, %r404, 10;
	and.b32  	%r406, %r405, 31744;
	add.s32 	%r407, %r43, %r406;
	shr.u32 	%r408, %r404, 4;
	and.b32  	%r409, %r408, 268435454;
	add.s32 	%r81, %r407, %r409;
	ld.shared.u16 	%rs11, [%r81];
	add.s16 	%rs30, %rs11, 1;
	st.shared.u16 	[%r81], %rs30;
	// begin inline asm
	shr.b32 %r289, %r730, %r312;
	// end inline asm
	and.b32  	%r410, %r253, %r289;
	shl.b32 	%r411, %r410, 10;
	and.b32  	%r412, %r411, 31744;
	add.s32 	%r413, %r43, %r412;
	shr.u32 	%r414, %r410, 4;
	and.b32  	%r415, %r414, 268435454;
	add.s32 	%r82, %r413, %r415;
	ld.shared.u16 	%rs12, [%r82];
	add.s16 	%rs31, %rs12, 1;
	st.shared.u16 	[%r82], %rs31;
	// begin inline asm
	shr.b32 %r292, %r729, %r312;
	// end inline asm
	and.b32  	%r416, %r253, %r292;
	shl.b32 	%r417, %r416, 10;
	and.b32  	%r418, %r417, 31744;
	add.s32 	%r419, %r43, %r418;
	shr.u32 	%r420, %r416, 4;
	and.b32  	%r421, %r420, 268435454;
	add.s32 	%r83, %r419, %r421;
	ld.shared.u16 	%rs13, [%r83];
	add.s16 	%rs32, %rs13, 1;
	st.shared.u16 	[%r83], %rs32;
	// begin inline asm
	shr.b32 %r295, %r728, %r312;
	// end inline asm
	and.b32  	%r422, %r253, %r295;
	shl.b32 	%r423, %r422, 10;
	and.b32  	%r424, %r423, 31744;
	add.s32 	%r425, %r43, %r424;
	shr.u32 	%r426, %r422, 4;
	and.b32  	%r427, %r426, 268435454;
	add.s32 	%r84, %r425, %r427;
	ld.shared.u16 	%rs14, [%r84];
	add.s16 	%rs33, %rs14, 1;
	st.shared.u16 	[%r84], %rs33;
	// begin inline asm
	shr.b32 %r298, %r727, %r312;
	// end inline asm
	and.b32  	%r428, %r253, %r298;
	shl.b32 	%r429, %r428, 10;
	and.b32  	%r430, %r429, 31744;
	add.s32 	%r431, %r43, %r430;
	shr.u32 	%r432, %r428, 4;
	and.b32  	%r433, %r432, 268435454;
	add.s32 	%r85, %r431, %r433;
	ld.shared.u16 	%rs15, [%r85];
	add.s16 	%rs34, %rs15, 1;
	st.shared.u16 	[%r85], %rs34;
	// begin inline asm
	shr.b32 %r301, %r726, %r312;
	// end inline asm
	and.b32  	%r434, %r253, %r301;
	shl.b32 	%r435, %r434, 10;
	and.b32  	%r436, %r435, 31744;
	add.s32 	%r437, %r43, %r436;
	shr.u32 	%r438, %r434, 4;
	and.b32  	%r439, %r438, 268435454;
	add.s32 	%r86, %r437, %r439;
	ld.shared.u16 	%rs16, [%r86];
	add.s16 	%rs35, %rs16, 1;
	st.shared.u16 	[%r86], %rs35;
	// begin inline asm
	shr.b32 %r304, %r725, %r312;
	// end inline asm
	and.b32  	%r440, %r253, %r304;
	shl.b32 	%r441, %r440, 10;
	and.b32  	%r442, %r441, 31744;
	add.s32 	%r443, %r43, %r442;
	shr.u32 	%r444, %r440, 4;
	and.b32  	%r445, %r444, 268435454;
	add.s32 	%r87, %r443, %r445;
	ld.shared.u16 	%rs17, [%r87];
	add.s16 	%rs36, %rs17, 1;
	st.shared.u16 	[%r87], %rs36;
	// begin inline asm
	shr.b32 %r307, %r724, %r312;
	// end inline asm
	and.b32  	%r446, %r253, %r307;
	shl.b32 	%r447, %r446, 10;
	and.b32  	%r448, %r447, 31744;
	add.s32 	%r449, %r43, %r448;
	shr.u32 	%r450, %r446, 4;
	and.b32  	%r451, %r450, 268435454;
	add.s32 	%r88, %r449, %r451;
	ld.shared.u16 	%rs18, [%r88];
	add.s16 	%rs37, %rs18, 1;
	st.shared.u16 	[%r88], %rs37;
	// begin inline asm
	shr.b32 %r310, %r723, %r312;
	// end inline asm
	and.b32  	%r452, %r253, %r310;
	shl.b32 	%r453, %r452, 10;
	and.b32  	%r454, %r453, 31744;
	add.s32 	%r455, %r43, %r454;
	shr.u32 	%r456, %r452, 4;
	and.b32  	%r457, %r456, 268435454;
	add.s32 	%r89, %r455, %r457;
	ld.shared.u16 	%rs19, [%r89];
	add.s16 	%rs38, %rs19, 1;
	st.shared.u16 	[%r89], %rs38;
	bar.sync 	0;
	ld.shared.u32 	%r90, [%r44];
	ld.shared.u32 	%r458, [%r44+4];
	ld.shared.u32 	%r459, [%r44+8];
	ld.shared.u32 	%r460, [%r44+12];
	ld.shared.u32 	%r461, [%r44+16];
	ld.shared.u32 	%r462, [%r44+20];
	ld.shared.u32 	%r463, [%r44+24];
	ld.shared.u32 	%r464, [%r44+28];
	ld.shared.u32 	%r465, [%r44+32];
	ld.shared.u32 	%r466, [%r44+36];
	ld.shared.u32 	%r467, [%r44+40];
	ld.shared.u32 	%r468, [%r44+44];
	ld.shared.u32 	%r469, [%r44+48];
	ld.shared.u32 	%r470, [%r44+52];
	ld.shared.u32 	%r471, [%r44+56];
	ld.shared.u32 	%r472, [%r44+60];
	ld.shared.u32 	%r473, [%r44+64];
	ld.shared.u32 	%r474, [%r44+68];
	ld.shared.u32 	%r475, [%r44+72];
	ld.shared.u32 	%r476, [%r44+76];
	ld.shared.u32 	%r477, [%r44+80];
	ld.shared.u32 	%r478, [%r44+84];
	ld.shared.u32 	%r479, [%r44+88];
	ld.shared.u32 	%r480, [%r44+92];
	ld.shared.u32 	%r481, [%r44+96];
	ld.shared.u32 	%r482, [%r44+100];
	ld.shared.u32 	%r483, [%r44+104];
	ld.shared.u32 	%r484, [%r44+108];
	ld.shared.u32 	%r485, [%r44+112];
	ld.shared.u32 	%r486, [%r44+116];
	ld.shared.u32 	%r487, [%r44+120];
	ld.shared.u32 	%r488, [%r44+124];
	ld.shared.u32 	%r489, [%r44+128];
	add.s32 	%r91, %r458, %r90;
	add.s32 	%r92, %r459, %r91;
	add.s32 	%r93, %r460, %r92;
	add.s32 	%r94, %r461, %r93;
	add.s32 	%r95, %r462, %r94;
	add.s32 	%r96, %r463, %r95;
	add.s32 	%r97, %r464, %r96;
	add.s32 	%r98, %r465, %r97;
	add.s32 	%r99, %r466, %r98;
	add.s32 	%r100, %r467, %r99;
	add.s32 	%r101, %r468, %r100;
	add.s32 	%r102, %r469, %r101;
	add.s32 	%r103, %r470, %r102;
	add.s32 	%r104, %r471, %r103;
	add.s32 	%r105, %r472, %r104;
	add.s32 	%r106, %r473, %r105;
	add.s32 	%r107, %r474, %r106;
	add.s32 	%r108, %r475, %r107;
	add.s32 	%r109, %r476, %r108;
	add.s32 	%r110, %r477, %r109;
	add.s32 	%r111, %r478, %r110;
	add.s32 	%r112, %r479, %r111;
	add.s32 	%r113, %r480, %r112;
	add.s32 	%r114, %r481, %r113;
	add.s32 	%r115, %r482, %r114;
	add.s32 	%r116, %r483, %r115;
	add.s32 	%r117, %r484, %r116;
	add.s32 	%r118, %r485, %r117;
	add.s32 	%r119, %r486, %r118;
	add.s32 	%r120, %r487, %r119;
	add.s32 	%r121, %r488, %r120;
	add.s32 	%r318, %r489, %r121;
	// begin inline asm
	mov.u32 %r313, %laneid;
	// end inline asm
	mov.b32 	%r316, 1;
	mov.b32 	%r343, -1;
	// begin inline asm
	{  .reg .u32 r0;  .reg .pred p;  shfl.sync.up.b32 r0|p, %r318, %r316, %r341, %r343;  @p add.u32 r0, r0, %r318;  mov.u32 %r314, r0;}
	// end inline asm
	mov.b32 	%r322, 2;
	// begin inline asm
	{  .reg .u32 r0;  .reg .pred p;  shfl.sync.up.b32 r0|p, %r314, %r322, %r341, %r343;  @p add.u32 r0, r0, %r314;  mov.u32 %r320, r0;}
	// end inline asm
	mov.b32 	%r328, 4;
	// begin inline asm
	{  .reg .u32 r0;  .reg .pred p;  shfl.sync.up.b32 r0|p, %r320, %r328, %r341, %r343;  @p add.u32 r0, r0, %r320;  mov.u32 %r326, r0;}
	// end inline asm
	mov.b32 	%r334, 8;
	// begin inline asm
	{  .reg .u32 r0;  .reg .pred p;  shfl.sync.up.b32 r0|p, %r326, %r334, %r341, %r343;  @p add.u32 r0, r0, %r326;  mov.u32 %r332, r0;}
	// end inline asm
	mov.b32 	%r340, 16;
	// begin inline asm
	{  .reg .u32 r0;  .reg .pred p;  shfl.sync.up.b32 r0|p, %r332, %r340, %r341, %r343;  @p add.u32 r0, r0, %r332;  mov.u32 %r338, r0;}
	// end inline asm
	setp.ne.s32 	%p20, %r313, 31;
	@%p20 bra 	$L__BB8_41;
	st.shared.u32 	[%r45], %r338;
$L__BB8_41:
	sub.s32 	%r490, %r338, %r318;
	setp.gt.u32 	%p21, %r2, 31;
	setp.eq.s32 	%p22, %r42, 7;
	setp.eq.s32 	%p23, %r42, 6;
	setp.eq.s32 	%p24, %r42, 5;
	setp.eq.s32 	%p25, %r42, 4;
	setp.eq.s32 	%p26, %r42, 3;
	setp.eq.s32 	%p27, %r42, 2;
	setp.eq.s32 	%p28, %r42, 1;
	bar.sync 	0;
	ld.shared.v4.u32 	{%r491, %r492, %r493, %r494}, [_ZZN3cub18CUB_300001_SM_10006detail10radix_sort31DeviceRadixSortSingleTileKernelINS1_5radix10policy_hubIiNS0_8NullTypeEyE10Policy1000ELNS0_9SortOrderE0EiS6_yNS1_21identity_decomposer_tEEEvPKT1_PSB_PKT2_PSF_T3_iiT4_E12temp_storage+33792];
	selp.b32 	%r495, %r491, %r742, %p28;
	add.s32 	%r496, %r492, %r491;
	selp.b32 	%r497, %r496, %r495, %p27;
	add.s32 	%r498, %r496, %r493;
	selp.b32 	%r499, %r498, %r497, %p26;
	add.s32 	%r500, %r498, %r494;
	selp.b32 	%r501, %r500, %r499, %p25;
	ld.shared.v4.u32 	{%r502, %r503, %r504, %r505}, [_ZZN3cub18CUB_300001_SM_10006detail10radix_sort31DeviceRadixSortSingleTileKernelINS1_5radix10policy_hubIiNS0_8NullTypeEyE10Policy1000ELNS0_9SortOrderE0EiS6_yNS1_21identity_decomposer_tEEEvPKT1_PSB_PKT2_PSF_T3_iiT4_E12temp_storage+33808];
	add.s32 	%r506, %r500, %r502;
	selp.b32 	%r507, %r506, %r501, %p24;
	add.s32 	%r508, %r506, %r503;
	selp.b32 	%r509, %r508, %r507, %p23;
	add.s32 	%r510, %r508, %r504;
	selp.b32 	%r742, %r510, %r509, %p22;
	add.s32 	%r126, %r510, %r505;
	setp.ne.s32 	%p29, %r313, 0;
	selp.b32 	%r511, %r490, 0, %p29;
	add.s32 	%r512, %r742, %r511;
	or.pred  	%p30, %p21, %p29;
	selp.b32 	%r743, %r512, %r490, %p21;
	@%p30 bra 	$L__BB8_43;
	shl.b32 	%r743, %r126, 16;
	st.shared.u32 	[_ZZN3cub18CUB_300001_SM_10006detail10radix_sort31DeviceRadixSortSingleTileKernelINS1_5radix10policy_hubIiNS0_8NullTypeEyE10Policy1000ELNS0_9SortOrderE0EiS6_yNS1_21identity_decomposer_tEEEvPKT1_PSB_PKT2_PSF_T3_iiT4_E12temp_storage+33832], %r743;
$L__BB8_43:
	setp.eq.s32 	%p31, %r2, 0;
	bar.sync 	0;
	ld.shared.u32 	%r513, [_ZZN3cub18CUB_300001_SM_10006detail10radix_sort31DeviceRadixSortSingleTileKernelINS1_5radix10policy_hubIiNS0_8NullTypeEyE10Policy1000ELNS0_9SortOrderE0EiS6_yNS1_21identity_decomposer_tEEEvPKT1_PSB_PKT2_PSF_T3_iiT4_E12temp_storage+33832];
	selp.b32 	%r514, 0, %r513, %p31;
	add.s32 	%r515, %r743, %r514;
	add.s32 	%r516, %r90, %r515;
	add.s32 	%r517, %r91, %r515;
	add.s32 	%r518, %r92, %r515;
	add.s32 	%r519, %r93, %r515;
	add.s32 	%r520, %r94, %r515;
	add.s32 	%r521, %r95, %r515;
	add.s32 	%r522, %r96, %r515;
	add.s32 	%r523, %r97, %r515;
	add.s32 	%r524, %r98, %r515;
	add.s32 	%r525, %r99, %r515;
	add.s32 	%r526, %r100, %r515;
	add.s32 	%r527, %r101, %r515;
	add.s32 	%r528, %r102, %r515;
	add.s32 	%r529, %r103, %r515;
	add.s32 	%r530, %r104, %r515;
	add.s32 	%r531, %r105, %r515;
	add.s32 	%r532, %r106, %r515;
	add.s32 	%r533, %r107, %r515;
	add.s32 	%r534, %r108, %r515;
	add.s32 	%r535, %r109, %r515;
	add.s32 	%r536, %r110, %r515;
	add.s32 	%r537, %r111, %r515;
	add.s32 	%r538, %r112, %r515;
	add.s32 	%r539, %r113, %r515;
	add.s32 	%r540, %r114, %r515;
	add.s32 	%r541, %r115, %r515;
	add.s32 	%r542, %r116, %r515;
	add.s32 	%r543, %r117, %r515;
	add.s32 	%r544, %r118, %r515;
	add.s32 	%r545, %r119, %r515;
	add.s32 	%r546, %r120, %r515;
	add.s32 	%r547, %r121, %r515;
	st.shared.u32 	[%r44], %r515;
	st.shared.u32 	[%r44+4], %r516;
	st.shared.u32 	[%r44+8], %r517;
	st.shared.u32 	[%r44+12], %r518;
	st.shared.u32 	[%r44+16], %r519;
	st.shared.u32 	[%r44+20], %r520;
	st.shared.u32 	[%r44+24], %r521;
	st.shared.u32 	[%r44+28], %r522;
	st.shared.u32 	[%r44+32], %r523;
	st.shared.u32 	[%r44+36], %r524;
	st.shared.u32 	[%r44+40], %r525;
	st.shared.u32 	[%r44+44], %r526;
	st.shared.u32 	[%r44+48], %r527;
	st.shared.u32 	[%r44+52], %r528;
	st.shared.u32 	[%r44+56], %r529;
	st.shared.u32 	[%r44+60], %r530;
	st.shared.u32 	[%r44+64], %r531;
	st.shared.u32 	[%r44+68], %r532;
	st.shared.u32 	[%r44+72], %r533;
	st.shared.u32 	[%r44+76], %r534;
	st.shared.u32 	[%r44+80], %r535;
	st.shared.u32 	[%r44+84], %r536;
	st.shared.u32 	[%r44+88], %r537;
	st.shared.u32 	[%r44+92], %r538;
	st.shared.u32 	[%r44+96], %r539;
	st.shared.u32 	[%r44+100], %r540;
	st.shared.u32 	[%r44+104], %r541;
	st.shared.u32 	[%r44+108], %r542;
	st.shared.u32 	[%r44+112], %r543;
	st.shared.u32 	[%r44+116], %r544;
	st.shared.u32 	[%r44+120], %r545;
	st.shared.u32 	[%r44+124], %r546;
	st.shared.u32 	[%r44+128], %r547;
	bar.sync 	0;
	cvt.u32.u16 	%r548, %rs1;
	ld.shared.u16 	%r549, [%r71];
	add.s32 	%r130, %r549, %r548;
	cvt.u32.u16 	%r550, %rs2;
	ld.shared.u16 	%r551, [%r72];
	add.s32 	%r131, %r551, %r550;
	cvt.u32.u16 	%r552, %rs3;
	ld.shared.u16 	%r553, [%r73];
	add.s32 	%r132, %r553, %r552;
	cvt.u32.u16 	%r554, %rs4;
	ld.shared.u16 	%r555, [%r74];
	add.s32 	%r133, %r555, %r554;
	cvt.u32.u16 	%r556, %rs5;
	ld.shared.u16 	%r557, [%r75];
	add.s32 	%r134, %r557, %r556;
	cvt.u32.u16 	%r558, %rs6;
	ld.shared.u16 	%r559, [%r76];
	add.s32 	%r135, %r559, %r558;
	cvt.u32.u16 	%r560, %rs7;
	ld.shared.u16 	%r561, [%r77];
	add.s32 	%r136, %r561, %r560;
	cvt.u32.u16 	%r562, %rs8;
	ld.shared.u16 	%r563, [%r78];
	add.s32 	%r137, %r563, %r562;
	cvt.u32.u16 	%r564, %rs9;
	ld.shared.u16 	%r565, [%r79];
	add.s32 	%r138, %r565, %r564;
	cvt.u32.u16 	%r566, %rs10;
	ld.shared.u16 	%r567, [%r80];
	add.s32 	%r139, %r567, %r566;
	cvt.u32.u16 	%r568, %rs11;
	ld.shared.u16 	%r569, [%r81];
	add.s32 	%r140, %r569, %r568;
	cvt.u32.u16 	%r570, %rs12;
	ld.shared.u16 	%r571, [%r82];
	add.s32 	%r141, %r571, %r570;
	cvt.u32.u16 	%r572, %rs13;
	ld.shared.u16 	%r573, [%r83];
	add.s32 	%r142, %r573, %r572;
	cvt.u32.u16 	%r574, %rs14;
	ld.shared.u16 	%r575, [%r84];
	add.s32 	%r143, %r575, %r574;
	cvt.u32.u16 	%r576, %rs15;
	ld.shared.u16 	%r577, [%r85];
	add.s32 	%r144, %r577, %r576;
	cvt.u32.u16 	%r578, %rs16;
	ld.shared.u16 	%r579, [%r86];
	add.s32 	%r145, %r579, %r578;
	cvt.u32.u16 	%r580, %rs17;
	ld.shared.u16 	%r581, [%r87];
	add.s32 	%r146, %r581, %r580;
	cvt.u32.u16 	%r582, %rs18;
	ld.shared.u16 	%r583, [%r88];
	add.s32 	%r147, %r583, %r582;
	cvt.u32.u16 	%r584, %rs19;
	ld.shared.u16 	%r585, [%r89];
	add.s32 	%r148, %r585, %r584;
	bar.sync 	0;
	setp.lt.s32 	%p32, %r722, %r190;
	@%p32 bra 	$L__BB8_83;
	cvt.u64.u32 	%rd8, %r2;
	shl.b32 	%r586, %r130, 2;
	mov.u32 	%r587, _ZZN3cub18CUB_300001_SM_10006detail10radix_sort31DeviceRadixSortSingleTileKernelINS1_5radix10policy_hubIiNS0_8NullTypeEyE10Policy1000ELNS0_9SortOrderE0EiS6_yNS1_21identity_decomposer_tEEEvPKT1_PSB_PKT2_PSF_T3_iiT4_E12temp_storage;
	add.s32 	%r588, %r587, %r586;
	st.shared.u32 	[%r588], %r741;
	shl.b32 	%r589, %r131, 2;
	add.s32 	%r590, %r587, %r589;
	st.shared.u32 	[%r590], %r740;
	shl.b32 	%r591, %r132, 2;
	add.s32 	%r592, %r587, %r591;
	st.shared.u32 	[%r592], %r739;
	shl.b32 	%r593, %r133, 2;
	add.s32 	%r594, %r587, %r593;
	st.shared.u32 	[%r594], %r738;
	shl.b32 	%r595, %r134, 2;
	add.s32 	%r596, %r587, %r595;
	st.shared.u32 	[%r596], %r737;
	shl.b32 	%r597, %r135, 2;
	add.s32 	%r598, %r587, %r597;
	st.shared.u32 	[%r598], %r736;
	shl.b32 	%r599, %r136, 2;
	add.s32 	%r600, %r587, %r599;
	st.shared.u32 	[%r600], %r735;
	shl.b32 	%r601, %r137, 2;
	add.s32 	%r602, %r587, %r601;
	st.shared.u32 	[%r602], %r734;
	shl.b32 	%r603, %r138, 2;
	add.s32 	%r604, %r587, %r603;
	st.shared.u32 	[%r604], %r733;
	shl.b32 	%r605, %r139, 2;
	add.s32 	%r606, %r587, %r605;
	st.shared.u32 	[%r606], %r732;
	shl.b32 	%r607, %r140, 2;
	add.s32 	%r608, %r587, %r607;
	st.shared.u32 	[%r608], %r731;
	shl.b32 	%r609, %r141, 2;
	add.s32 	%r610, %r587, %r609;
	st.shared.u32 	[%r610], %r730;
	shl.b32 	%r611, %r142, 2;
	add.s32 	%r612, %r587, %r611;
	st.shared.u32 	[%r612], %r729;
	shl.b32 	%r613, %r143, 2;
	add.s32 	%r614, %r587, %r613;
	st.shared.u32 	[%r614], %r728;
	shl.b32 	%r615, %r144, 2;
	add.s32 	%r616, %r587, %r615;
	st.shared.u32 	[%r616], %r727;
	shl.b32 	%r617, %r145, 2;
	add.s32 	%r618, %r587, %r617;
	st.shared.u32 	[%r618], %r726;
	shl.b32 	%r619, %r146, 2;
	add.s32 	%r620, %r587, %r619;
	st.shared.u32 	[%r620], %r725;
	shl.b32 	%r621, %r147, 2;
	add.s32 	%r622, %r587, %r621;
	st.shared.u32 	[%r622], %r724;
	shl.b32 	%r623, %r148, 2;
	add.s32 	%r624, %r587, %r623;
	st.shared.u32 	[%r624], %r723;
	bar.sync 	0;
	mad.lo.s32 	%r149, %r2, -72, %r46;
	ld.shared.u32 	%r150, [%r149+1024];
	ld.shared.u32 	%r151, [%r149+2048];
	ld.shared.u32 	%r152, [%r149+3072];
	ld.shared.u32 	%r153, [%r149+4096];
	ld.shared.u32 	%r154, [%r149+5120];
	ld.shared.u32 	%r155, [%r149+6144];
	ld.shared.u32 	%r156, [%r149+7168];
	ld.shared.u32 	%r157, [%r149+8192];
	ld.shared.u32 	%r158, [%r149+9216];
	ld.shared.u32 	%r159, [%r149+10240];
	ld.shared.u32 	%r160, [%r149+11264];
	ld.shared.u32 	%r161, [%r149+12288];
	ld.shared.u32 	%r162, [%r149+13312];
	ld.shared.u32 	%r163, [%r149+14336];
	ld.shared.u32 	%r164, [%r149+15360];
	ld.shared.u32 	%r165, [%r149+16384];
	ld.shared.u32 	%r166, [%r149+17408];
	ld.shared.u32 	%r167, [%r149+18432];
	setp.gt.u64 	%p33, %rd4, %rd8;
	cvta.to.global.u64 	%rd9, %rd3;
	mul.wide.u32 	%rd10, %r2, 4;
	add.s64 	%rd2, %rd9, %rd10;
	@%p33 bra 	$L__BB8_45;
	bra.uni 	$L__BB8_46;
$L__BB8_45:
	ld.shared.u32 	%r625, [%r149];
	xor.b32  	%r626, %r625, -2147483648;
	st.global.u32 	[%rd2], %r626;
$L__BB8_46:
	add.s32 	%r627, %r2, 256;
	cvt.u64.u32 	%rd11, %r627;
	setp.le.u64 	%p34, %rd4, %rd11;
	@%p34 bra 	$L__BB8_48;
	xor.b32  	%r628, %r150, -2147483648;
	st.global.u32 	[%rd2+1024], %r628;
$L__BB8_48:
	add.s32 	%r629, %r2, 512;
	cvt.u64.u32 	%rd12, %r629;
	setp.le.u64 	%p35, %rd4, %rd12;
	@%p35 bra 	$L__BB8_50;
	xor.b32  	%r630, %r151, -2147483648;
	st.global.u32 	[%rd2+2048], %r630;
$L__BB8_50:
	add.s32 	%r631, %r2, 768;
	cvt.u64.u32 	%rd13, %r631;
	setp.le.u64 	%p36, %rd4, %rd13;
	@%p36 bra 	$L__BB8_52;
	xor.b32  	%r632, %r152, -2147483648;
	st.global.u32 	[%rd2+3072], %r632;
$L__BB8_52:
	or.b32  	%r633, %r2, 1024;
	cvt.u64.u32 	%rd14, %r633;
	setp.le.u64 	%p37, %rd4, %rd14;
	@%p37 bra 	$L__BB8_54;
	xor.b32  	%r634, %r153, -2147483648;
	st.global.u32 	[%rd2+4096], %r634;
$L__BB8_54:
	add.s32 	%r635, %r2, 1280;
	cvt.u64.u32 	%rd15, %r635;
	setp.le.u64 	%p38, %rd4, %rd15;
	@%p38 bra 	$L__BB8_56;
	xor.b32  	%r636, %r154, -2147483648;
	st.global.u32 	[%rd2+5120], %r636;
$L__BB8_56:
	add.s32 	%r637, %r2, 1536;
	cvt.u64.u32 	%rd16, %r637;
	setp.le.u64 	%p39, %rd4, %rd16;
	@%p39 bra 	$L__BB8_58;
	xor.b32  	%r638, %r155, -2147483648;
	st.global.u32 	[%rd2+6144], %r638;
$L__BB8_58:
	add.s32 	%r639, %r2, 1792;
	cvt.u64.u32 	%rd17, %r639;
	setp.le.u64 	%p40, %rd4, %rd17;
	@%p40 bra 	$L__BB8_60;
	xor.b32  	%r640, %r156, -2147483648;
	st.global.u32 	[%rd2+7168], %r640;
$L__BB8_60:
	or.b32  	%r641, %r2, 2048;
	cvt.u64.u32 	%rd18, %r641;
	setp.le.u64 	%p41, %rd4, %rd18;
	@%p41 bra 	$L__BB8_62;
	xor.b32  	%r642, %r157, -2147483648;
	st.global.u32 	[%rd2+8192], %r642;
$L__BB8_62:
	add.s32 	%r643, %r2, 2304;
	cvt.u64.u32 	%rd19, %r643;
	setp.le.u64 	%p42, %rd4, %rd19;
	@%p42 bra 	$L__BB8_64;
	xor.b32  	%r644, %r158, -2147483648;
	st.global.u32 	[%rd2+9216], %r644;
$L__BB8_64:
	add.s32 	%r645, %r2, 2560;
	cvt.u64.u32 	%rd20, %r645;
	setp.le.u64 	%p43, %rd4, %rd20;
	@%p43 bra 	$L__BB8_66;
	xor.b32  	%r646, %r159, -2147483648;
	st.global.u32 	[%rd2+10240], %r646;
$L__BB8_66:
	add.s32 	%r647, %r2, 2816;
	cvt.u64.u32 	%rd21, %r647;
	setp.le.u64 	%p44, %rd4, %rd21;
	@%p44 bra 	$L__BB8_68;
	xor.b32  	%r648, %r160, -2147483648;
	st.global.u32 	[%rd2+11264], %r648;
$L__BB8_68:
	or.b32  	%r649, %r2, 3072;
	cvt.u64.u32 	%rd22, %r649;
	setp.le.u64 	%p45, %rd4, %rd22;
	@%p45 bra 	$L__BB8_70;
	xor.b32  	%r650, %r161, -2147483648;
	st.global.u32 	[%rd2+12288], %r650;
$L__BB8_70:
	add.s32 	%r651, %r2, 3328;
	cvt.u64.u32 	%rd23, %r651;
	setp.le.u64 	%p46, %rd4, %rd23;
	@%p46 bra 	$L__BB8_72;
	xor.b32  	%r652, %r162, -2147483648;
	st.global.u32 	[%rd2+13312], %r652;
$L__BB8_72:
	add.s32 	%r653, %r2, 3584;
	cvt.u64.u32 	%rd24, %r653;
	setp.le.u64 	%p47, %rd4, %rd24;
	@%p47 bra 	$L__BB8_74;
	xor.b32  	%r654, %r163, -2147483648;
	st.global.u32 	[%rd2+14336], %r654;
$L__BB8_74:
	add.s32 	%r655, %r2, 3840;
	cvt.u64.u32 	%rd25, %r655;
	setp.le.u64 	%p48, %rd4, %rd25;
	@%p48 bra 	$L__BB8_76;
	xor.b32  	%r656, %r164, -2147483648;
	st.global.u32 	[%rd2+15360], %r656;
$L__BB8_76:
	or.b32  	%r657, %r2, 4096;
	cvt.u64.u32 	%rd26, %r657;
	setp.le.u64 	%p49, %rd4, %rd26;
	@%p49 bra 	$L__BB8_78;
	xor.b32  	%r658, %r165, -2147483648;
	st.global.u32 	[%rd2+16384], %r658;
$L__BB8_78:
	add.s32 	%r659, %r2, 4352;
	cvt.u64.u32 	%rd27, %r659;
	setp.le.u64 	%p50, %rd4, %rd27;
	@%p50 bra 	$L__BB8_80;
	xor.b32  	%r660, %r166, -2147483648;
	st.global.u32 	[%rd2+17408], %r660;
$L__BB8_80:
	add.s32 	%r661, %r2, 4608;
	cvt.u64.u32 	%rd28, %r661;
	setp.le.u64 	%p51, %rd4, %rd28;
	@%p51 bra 	$L__BB8_82;
	xor.b32  	%r662, %r167, -2147483648;
	st.global.u32 	[%rd2+18432], %r662;
$L__BB8_82:
	ret;
$L__BB8_83:
	shl.b32 	%r663, %r130, 2;
	mov.u32 	%r664, _ZZN3cub18CUB_300001_SM_10006detail10radix_sort31DeviceRadixSortSingleTileKernelINS1_5radix10policy_hubIiNS0_8NullTypeEyE10Policy1000ELNS0_9SortOrderE0EiS6_yNS1_21identity_decomposer_tEEEvPKT1_PSB_PKT2_PSF_T3_iiT4_E12temp_storage;
	add.s32 	%r665, %r664, %r663;
	st.shared.u32 	[%r665], %r741;
	shl.b32 	%r666, %r131, 2;
	add.s32 	%r667, %r664, %r666;
	st.shared.u32 	[%r667], %r740;
	shl.b32 	%r668, %r132, 2;
	add.s32 	%r669, %r664, %r668;
	st.shared.u32 	[%r669], %r739;
	shl.b32 	%r670, %r133, 2;
	add.s32 	%r671, %r664, %r670;
	st.shared.u32 	[%r671], %r738;
	shl.b32 	%r672, %r134, 2;
	add.s32 	%r673, %r664, %r672;
	st.shared.u32 	[%r673], %r737;
	shl.b32 	%r674, %r135, 2;
	add.s32 	%r675, %r664, %r674;
	st.shared.u32 	[%r675], %r736;
	shl.b32 	%r676, %r136, 2;
	add.s32 	%r677, %r664, %r676;
	st.shared.u32 	[%r677], %r735;
	shl.b32 	%r678, %r137, 2;
	add.s32 	%r679, %r664, %r678;
	st.shared.u32 	[%r679], %r734;
	shl.b32 	%r680, %r138, 2;
	add.s32 	%r681, %r664, %r680;
	st.shared.u32 	[%r681], %r733;
	shl.b32 	%r682, %r139, 2;
	add.s32 	%r683, %r664, %r682;
	st.shared.u32 	[%r683], %r732;
	shl.b32 	%r684, %r140, 2;
	add.s32 	%r685, %r664, %r684;
	st.shared.u32 	[%r685], %r731;
	shl.b32 	%r686, %r141, 2;
	add.s32 	%r687, %r664, %r686;
	st.shared.u32 	[%r687], %r730;
	shl.b32 	%r688, %r142, 2;
	add.s32 	%r689, %r664, %r688;
	st.shared.u32 	[%r689], %r729;
	shl.b32 	%r690, %r143, 2;
	add.s32 	%r691, %r664, %r690;
	st.shared.u32 	[%r691], %r728;
	shl.b32 	%r692, %r144, 2;
	add.s32 	%r693, %r664, %r692;
	st.shared.u32 	[%r693], %r727;
	shl.b32 	%r694, %r145, 2;
	add.s32 	%r695, %r664, %r694;
	st.shared.u32 	[%r695], %r726;
	shl.b32 	%r696, %r146, 2;
	add.s32 	%r697, %r664, %r696;
	st.shared.u32 	[%r697], %r725;
	shl.b32 	%r698, %r147, 2;
	add.s32 	%r699, %r664, %r698;
	st.shared.u32 	[%r699], %r724;
	shl.b32 	%r700, %r148, 2;
	add.s32 	%r701, %r664, %r700;
	st.shared.u32 	[%r701], %r723;
	bar.sync 	0;
	ld.shared.u32 	%r741, [%r46];
	ld.shared.u32 	%r740, [%r46+4];
	ld.shared.u32 	%r739, [%r46+8];
	ld.shared.u32 	%r738, [%r46+12];
	ld.shared.u32 	%r737, [%r46+16];
	ld.shared.u32 	%r736, [%r46+20];
	ld.shared.u32 	%r735, [%r46+24];
	ld.shared.u32 	%r734, [%r46+28];
	ld.shared.u32 	%r733, [%r46+32];
	ld.shared.u32 	%r732, [%r46+36];
	ld.shared.u32 	%r731, [%r46+40];
	ld.shared.u32 	%r730, [%r46+44];
	ld.shared.u32 	%r729, [%r46+48];
	ld.shared.u32 	%r728, [%r46+52];
	ld.shared.u32 	%r727, [%r46+56];
	ld.shared.u32 	%r726, [%r46+60];
	ld.shared.u32 	%r725, [%r46+64];
	ld.shared.u32 	%r724, [%r46+68];
	ld.shared.u32 	%r723, [%r46+72];
	bar.sync 	0;
	add.s32 	%r722, %r722, 6;
	add.s32 	%r721, %r721, -6;
	bra.uni 	$L__BB8_39;

}
	// .globl	_ZN3cub18CUB_300001_SM_10006detail10radix_sort30DeviceRadixSortHistogramKernelINS1_5radix10policy_hubIiNS0_8NullTypeEyE10Policy1000ELNS0_9SortOrderE0EiyNS1_21identity_decomposer_tEEEvPT2_PKT1_SB_iiT3_
.visible .entry _ZN3cub18CUB_300001_SM_10006detail10radix_sort30DeviceRadixSortHistogramKernelINS1_5radix10policy_hubIiNS0_8NullTypeEyE10Policy1000ELNS0_9SortOrderE0EiyNS1_21identity_decomposer_tEEEvPT2_PKT1_SB_iiT3_(
	.param .u64 .ptr .align 1 _ZN3cub18CUB_300001_SM_10006detail10radix_sort30DeviceRadixSortHistogramKernelINS1_5radix10policy_hubIiNS0_8NullTypeEyE10Policy1000ELNS0_9SortOrderE0EiyNS1_21identity_decomposer_tEEEvPT2_PKT1_SB_iiT3__param_0,
	.param .u64 .ptr .align 1 _ZN3cub18CUB_300001_SM_10006detail10radix_sort30DeviceRadixSortHistogramKernelINS1_5radix10policy_hubIiNS0_8NullTypeEyE10Policy1000ELNS0_9SortOrderE0EiyNS1_21identity_decomposer_tEEEvPT2_PKT1_SB_iiT3__param_1,
	.param .u64 _ZN3cub18CUB_300001_SM_10006detail10radix_sort30DeviceRadixSortHistogramKernelINS1_5radix10policy_hubIiNS0_8NullTypeEyE10Policy1000ELNS0_9SortOrderE0EiyNS1_21identity_decomposer_tEEEvPT2_PKT1_SB_iiT3__param_2,
	.param .u32 _ZN3cub18CUB_300001_SM_10006detail10radix_sort30DeviceRadixSortHistogramKernelINS1_5radix10policy_hubIiNS0_8NullTypeEyE10Policy1000ELNS0_9SortOrderE0EiyNS1_21identity_decomposer_tEEEvPT2_PKT1_SB_iiT3__param_3,
	.param .u32 _ZN3cub18CUB_300001_SM_10006detail10radix_sort30DeviceRadixSortHistogramKernelINS1_5radix10policy_hubIiNS0_8NullTypeEyE10Policy1000ELNS0_9SortOrderE0EiyNS1_21identity_decomposer_tEEEvPT2_PKT1_SB_iiT3__param_4,
	.param .align 1 .b8 _ZN3cub18CUB_300001_SM_10006detail10radix_sort30DeviceRadixSortHistogramKernelINS1_5radix10policy_hubIiNS0_8NullTypeEyE10Policy1000ELNS0_9SortOrderE0EiyNS1_21identity_decomposer_tEEEvPT2_PKT1_SB_iiT3__param_5[1]
)
.maxntid 128
{
	.reg .pred 	%p<91>;
	.reg .b32 	%r<486>;
	.reg .b64 	%rd<137>;
	// demoted variable
	.shared .align 4 .b8 _ZZN3cub18CUB_300001_SM_10006detail10radix_sort30DeviceRadixSortHistogramKernelINS1_5radix10policy_hubIiNS0_8NullTypeEyE10Policy1000ELNS0_9SortOrderE0EiyNS1_21identity_decomposer_tEEEvPT2_PKT1_SB_iiT3_E12temp_storage[4096];
	ld.param.u64 	%rd18, [_ZN3cub18CUB_300001_SM_10006detail10radix_sort30DeviceRadixSortHistogramKernelINS1_5radix10policy_hubIiNS0_8NullTypeEyE10Policy1000ELNS0_9SortOrderE0EiyNS1_21identity_decomposer_tEEEvPT2_PKT1_SB_iiT3__param_0];
	ld.param.u64 	%rd19, [_ZN3cub18CUB_300001_SM_10006detail10radix_sort30DeviceRadixSortHistogramKernelINS1_5radix10policy_hubIiNS0_8NullTypeEyE10Policy1000ELNS0_9SortOrderE0EiyNS1_21identity_decomposer_tEEEvPT2_PKT1_SB_iiT3__param_1];
	ld.param.u64 	%rd17, [_ZN3cub18CUB_300001_SM_10006detail10radix_sort30DeviceRadixSortHistogramKernelINS1_5radix10policy_hubIiNS0_8NullTypeEyE10Policy1000ELNS0_9SortOrderE0EiyNS1_21identity_decomposer_tEEEvPT2_PKT1_SB_iiT3__param_2];
	ld.param.u32 	%r174, [_ZN3cub18CUB_300001_SM_10006detail10radix_sort30DeviceRadixSortHistogramKernelINS1_5radix10policy_hubIiNS0_8NullTypeEyE10Policy1000ELNS0_9SortOrderE0EiyNS1_21identity_decomposer_tEEEvPT2_PKT1_SB_iiT3__param_3];
	ld.param.u32 	%r175, [_ZN3cub18CUB_300001_SM_10006detail10radix_sort30DeviceRadixSortHistogramKernelINS1_5radix10policy_hubIiNS0_8NullTypeEyE10Policy1000ELNS0_9SortOrderE0EiyNS1_21identity_decomposer_tEEEvPT2_PKT1_SB_iiT3__param_4];
	cvta.to.global.u64 	%rd1, %rd19;
	cvta.to.global.u64 	%rd2, %rd18;
	setp.eq.s64 	%p2, %rd17, 0;
	@%p2 bra 	$L__BB9_153;
	sub.s32 	%r176, %r175, %r174;
	add.s32 	%r177, %r176, 7;
	shr.s32 	%r178, %r177, 31;
	shr.u32 	%r179, %r178, 29;
	add.s32 	%r180, %r177, %r179;
	shr.s32 	%r181, %r180, 3;
	mov.u32 	%r182, %tid.x;
	setp.gt.u32 	%p3, %r182, 255;
	setp.lt.s32 	%p4, %r177, 8;
	mov.u32 	%r183, %ctaid.x;
	shl.b32 	%r184, %r183, 11;
	cvt.u64.u32 	%rd3, %r184;
	mov.u32 	%r185, %nctaid.x;
	shl.b32 	%r186, %r185, 11;
	cvt.u64.u32 	%rd4, %r186;
	add.s32 	%r1, %r181, -1;
	and.b32  	%r2, %r181, 15;
	and.b32  	%r3, %r181, 7;
	add.s32 	%r4, %r3, -1;
	and.b32  	%r5, %r181, 3;
	or.pred  	%p1, %p3, %p4;
	shl.b32 	%r187, %r182, 2;
	mov.u32 	%r188, _ZZN3cub18CUB_300001_SM_10006detail10radix_sort30DeviceRadixSortHistogramKernelINS1_5radix10policy_hubIiNS0_8NullTypeEyE10Policy1000ELNS0_9SortOrderE0EiyNS1_21identity_decomposer_tEEEvPT2_PKT1_SB_iiT3_E12temp_storage;
	add.s32 	%r6, %r188, %r187;
	and.b32  	%r7, %r181, 268435440;
	cvt.u64.u32 	%rd5, %r182;
	add.s32 	%r8, %r182, 128;
	add.s32 	%r9, %r182, 256;
	add.s32 	%r10, %r182, 384;
	add.s32 	%r11, %r182, 512;
	add.s32 	%r12, %r182, 640;
	add.s32 	%r13, %r182, 768;
	or.b32  	%r14, %r182, 1024;
	add.s32 	%r15, %r182, 1920;
	and.b32  	%r16, %r181, 268435448;
	and.b32  	%r17, %r181, 1;
	neg.s32 	%r18, %r7;
	add.s32 	%r19, %r6, 8192;
	add.s64 	%rd21, %rd17, -1;
	shr.u64 	%rd22, %rd21, 30;
	add.s64 	%rd23, %rd22, 1;
	min.u64 	%rd6, %rd23, %rd17;
	mov.b64 	%rd135, 0;
$L__BB9_2:
	@%p1 bra 	$L__BB9_30;
	setp.lt.u32 	%p5, %r1, 15;
	mov.b32 	%r439, 0;
	@%p5 bra 	$L__BB9_6;
	mov.u32 	%r436, %r19;
	mov.u32 	%r437, %r18;
$L__BB9_5:
	.pragma "nounroll";
	mov.b32 	%r190, 0;
	st.shared.u32 	[%r436+-8192], %r190;
	st.shared.u32 	[%r436+-7168], %r190;
	st.shared.u32 	[%r436+-6144], %r190;
	st.shared.u32 	[%r436+-5120], %r190;
	st.shared.u32 	[%r436+-4096], %r190;
	st.shared.u32 	[%r436+-3072], %r190;
	st.shared.u32 	[%r436+-2048], %r190;
	st.shared.u32 	[%r436+-1024], %r190;
	st.shared.u32 	[%r436], %r190;
	st.shared.u32 	[%r436+1024], %r190;
	st.shared.u32 	[%r436+2048], %r190;
	st.shared.u32 	[%r436+3072], %r190;
	st.shared.u32 	[%r436+4096], %r190;
	st.shared.u32 	[%r436+5120], %r190;
	st.shared.u32 	[%r436+6144], %r190;
	st.shared.u32 	[%r436+7168], %r190;
	add.s32 	%r437, %r437, 16;
	add.s32 	%r436, %r436, 16384;
	setp.ne.s32 	%p6, %r437, 0;
	mov.u32 	%r439, %r7;
	@%p6 bra 	$L__BB9_5;
$L__BB9_6:
	add.s32 	%r25, %r2, -1;
	setp.eq.s32 	%p7, %r2, 0;
	@%p7 bra 	$L__BB9_16;
	setp.lt.u32 	%p8, %r25, 7;
	@%p8 bra 	$L__BB9_9;
	shl.b32 	%r191, %r439, 10;
	add.s32 	%r192, %r6, %r191;
	mov.b32 	%r193, 0;
	st.shared.u32 	[%r192], %r193;
	st.shared.u32 	[%r192+1024], %r193;
	st.shared.u32 	[%r192+2048], %r193;
	st.shared.u32 	[%r192+3072], %r193;
	st.shared.u32 	[%r192+4096], %r193;
	st.shared.u32 	[%r192+5120], %r193;
	st.shared.u32 	[%r192+6144], %r193;
	st.shared.u32 	[%r192+7168], %r193;
	add.s32 	%r439, %r439, 8;
$L__BB9_9:
	setp.eq.s32 	%p9, %r3, 0;
	@%p9 bra 	$L__BB9_16;
	setp.lt.u32 	%p10, %r4, 3;
	@%p10 bra 	$L__BB9_12;
	shl.b32 	%r194, %r439, 10;
	add.s32 	%r195, %r6, %r194;
	mov.b32 	%r196, 0;
	st.shared.u32 	[%r195], %r196;
	st.shared.u32 	[%r195+1024], %r196;
	st.shared.u32 	[%r195+2048], %r196;
	st.shared.u32 	[%r195+3072], %r196;
	add.s32 	%r439, %r439, 4;
$L__BB9_12:
	setp.eq.s32 	%p11, %r5, 0;
	@%p11 bra 	$L__BB9_16;
	setp.eq.s32 	%p12, %r5, 1;
	shl.b32 	%r197, %r439, 10;
	add.s32 	%r30, %r6, %r197;
	mov.b32 	%r198, 0;
	st.shared.u32 	[%r30], %r198;
	@%p12 bra 	$L__BB9_16;
	setp.eq.s32 	%p13, %r5, 2;
	mov.b32 	%r199, 0;
	st.shared.u32 	[%r30+1024], %r199;
	@%p13 bra 	$L__BB9_16;
	mov.b32 	%r200, 0;
	st.shared.u32 	[%r30+2048], %r200;
$L__BB9_16:
	cvt.u32.u64 	%r201, %rd5;
	setp.gt.u32 	%p14, %r201, 127;
	@%p14 bra 	$L__BB9_30;
	setp.lt.u32 	%p15, %r1, 15;
	mov.b32 	%r443, 0;
	@%p15 bra 	$L__BB9_20;
	mov.b32 	%r441, 0;
$L__BB9_19:
	.pragma "nounroll";
	shl.b32 	%r204, %r441, 10;
	add.s32 	%r205, %r6, %r204;
	mov.b32 	%r206, 0;
	st.shared.u32 	[%r205+512], %r206;
	st.shared.u32 	[%r205+1536], %r206;
	st.shared.u32 	[%r205+2560], %r206;
	st.shared.u32 	[%r205+3584], %r206;
	st.shared.u32 	[%r205+4608], %r206;
	st.shared.u32 	[%r205+5632], %r206;
	st.shared.u32 	[%r205+6656], %r206;
	st.shared.u32 	[%r205+7680], %r206;
	st.shared.u32 	[%r205+8704], %r206;
	st.shared.u32 	[%r205+9728], %r206;
	st.shared.u32 	[%r205+10752], %r206;
	st.shared.u32 	[%r205+11776], %r206;
	st.shared.u32 	[%r205+12800], %r206;
	st.shared.u32 	[%r205+13824], %r206;
	st.shared.u32 	[%r205+14848], %r206;
	st.shared.u32 	[%r205+15872], %r206;
	add.s32 	%r441, %r441, 16;
	setp.ne.s32 	%p16, %r441, %r7;
	mov.u32 	%r443, %r7;
	@%p16 bra 	$L__BB9_19;
$L__BB9_20:
	setp.eq.s32 	%p17, %r2, 0;
	@%p17 bra 	$L__BB9_30;
	setp.lt.u32 	%p18, %r25, 7;
	@%p18 bra 	$L__BB9_23;
	shl.b32 	%r207, %r443, 10;
	add.s32 	%r208, %r6, %r207;
	mov.b32 	%r209, 0;
	st.shared.u32 	[%r208+512], %r209;
	st.shared.u32 	[%r208+1536], %r209;
	st.shared.u32 	[%r208+2560], %r209;
	st.shared.u32 	[%r208+3584], %r209;
	st.shared.u32 	[%r208+4608], %r209;
	st.shared.u32 	[%r208+5632], %r209;
	st.shared.u32 	[%r208+6656], %r209;
	st.shared.u32 	[%r208+7680], %r209;
	add.s32 	%r443, %r443, 8;
$L__BB9_23:
	setp.eq.s32 	%p19, %r3, 0;
	@%p19 bra 	$L__BB9_30;
	setp.lt.u32 	%p20, %r4, 3;
	@%p20 bra 	$L__BB9_26;
	shl.b32 	%r210, %r443, 10;
	add.s32 	%r211, %r6, %r210;
	mov.b32 	%r212, 0;
	st.shared.u32 	[%r211+512], %r212;
	st.shared.u32 	[%r211+1536], %r212;
	st.shared.u32 	[%r211+2560], %r212;
	st.shared.u32 	[%r211+3584], %r212;
	add.s32 	%r443, %r443, 4;
$L__BB9_26:
	setp.eq.s32 	%p21, %r5, 0;
	@%p21 bra 	$L__BB9_30;
	setp.eq.s32 	%p22, %r5, 1;
	shl.b32 	%r213, %r443, 10;
	add.s32 	%r38, %r6, %r213;
	mov.b32 	%r214, 0;
	st.shared.u32 	[%r38+512], %r214;
	@%p22 bra 	$L__BB9_30;
	setp.eq.s32 	%p23, %r5, 2;
	mov.b32 	%r215, 0;
	st.shared.u32 	[%r38+1536], %r215;
	@%p23 bra 	$L__BB9_30;
	mov.b32 	%r216, 0;
	st.shared.u32 	[%r38+2560], %r216;
$L__BB9_30:
	bar.sync 	0;
	bar.sync 	0;
	shl.b64 	%rd8, %rd135, 30;
	sub.s64 	%rd24, %rd17, %rd8;
	min.u64 	%rd9, %rd24, 1073741824;
	setp.le.u64 	%p24, %rd9, %rd3;
	@%p24 bra 	$L__BB9_70;
	mov.u64 	%rd136, %rd3;
$L__BB9_32:
	add.s64 	%rd11, %rd136, %rd8;
	sub.s64 	%rd12, %rd17, %rd11;
	setp.lt.u64 	%p25, %rd12, 2048;
	@%p25 bra 	$L__BB9_34;
	add.s64 	%rd27, %rd11, %rd5;
	shl.b64 	%rd28, %rd27, 2;
	add.s64 	%rd29, %rd1, %rd28;
	ld.global.u32 	%r475, [%rd29];
	ld.global.u32 	%r474, [%rd29+512];
	ld.global.u32 	%r473, [%rd29+1024];
	ld.global.u32 	%r472, [%rd29+1536];
	ld.global.u32 	%r471, [%rd29+2048];
	ld.global.u32 	%r470, [%rd29+2560];
	ld.global.u32 	%r469, [%rd29+3072];
	ld.global.u32 	%r468, [%rd29+3584];
	ld.global.u32 	%r467, [%rd29+4096];
	ld.global.u32 	%r466, [%rd29+4608];
	ld.global.u32 	%r465, [%rd29+5120];
	ld.global.u32 	%r464, [%rd29+5632];
	ld.global.u32 	%r463, [%rd29+6144];
	ld.global.u32 	%r462, [%rd29+6656];
	ld.global.u32 	%r461, [%rd29+7168];
	ld.global.u32 	%r460, [%rd29+7680];
	bra.uni 	$L__BB9_66;
$L__BB9_34:
	cvt.u32.u64 	%r218, %rd5;
	cvt.u32.u64 	%r55, %rd12;
	setp.ge.s32 	%p26, %r218, %r55;
	add.s64 	%rd25, %rd11, %rd5;
	shl.b64 	%rd26, %rd25, 2;
	add.s64 	%rd13, %rd1, %rd26;
	mov.b32 	%r475, 2147483647;
	@%p26 bra 	$L__BB9_36;
	ld.global.u32 	%r475, [%rd13];
$L__BB9_36:
	setp.ge.s32 	%p27, %r8, %r55;
	mov.b32 	%r474, 2147483647;
	@%p27 bra 	$L__BB9_38;
	ld.global.u32 	%r474, [%rd13+512];
$L__BB9_38:
	setp.ge.s32 	%p28, %r9, %r55;
	mov.b32 	%r473, 2147483647;
	@%p28 bra 	$L__BB9_40;
	ld.global.u32 	%r473, [%rd13+1024];
$L__BB9_40:
	setp.ge.s32 	%p29, %r10, %r55;
	mov.b32 	%r472, 2147483647;
	@%p29 bra 	$L__BB9_42;
	ld.global.u32 	%r472, [%rd13+1536];
$L__BB9_42:
	setp.ge.s32 	%p30, %r11, %r55;
	mov.b32 	%r471, 2147483647;
	@%p30 bra 	$L__BB9_44;
	ld.global.u32 	%r471, [%rd13+2048];
$L__BB9_44:
	setp.ge.s32 	%p31, %r12, %r55;
	mov.b32 	%r470, 2147483647;
	@%p31 bra 	$L__BB9_46;
	ld.global.u32 	%r470, [%rd13+2560];
$L__BB9_46:
	setp.ge.s32 	%p32, %r13, %r55;
	mov.b32 	%r469, 2147483647;
	@%p32 bra 	$L__BB9_48;
	ld.global.u32 	%r469, [%rd13+3072];
$L__BB9_48:
	mov.u32 	%r226, %tid.x;
	add.s32 	%r227, %r226, 896;
	setp.ge.s32 	%p33, %r227, %r55;
	mov.b32 	%r468, 2147483647;
	@%p33 bra 	$L__BB9_50;
	ld.global.u32 	%r468, [%rd13+3584];
$L__BB9_50:
	setp.ge.s32 	%p34, %r14, %r55;
	mov.b32 	%r467, 2147483647;
	@%p34 bra 	$L__BB9_52;
	ld.global.u32 	%r467, [%rd13+4096];
$L__BB9_52:
	add.s32 	%r231, %r226, 1152;
	setp.ge.s32 	%p35, %r231, %r55;
	mov.b32 	%r466, 2147483647;
	@%p35 bra 	$L__BB9_54;
	ld.global.u32 	%r466, [%rd13+4608];
$L__BB9_54:
	add.s32 	%r234, %r226, 1280;
	setp.ge.s32 	%p36, %r234, %r55;
	mov.b32 	%r465, 2147483647;
	@%p36 bra 	$L__BB9_56;
	ld.global.u32 	%r465, [%rd13+5120];
$L__BB9_56:
	add.s32 	%r237, %r226, 1408;
	setp.ge.s32 	%p37, %r237, %r55;
	mov.b32 	%r464, 2147483647;
	@%p37 bra 	$L__BB9_58;
	ld.global.u32 	%r464, [%rd13+5632];
$L__BB9_58:
	add.s32 	%r240, %r226, 1536;
	setp.ge.s32 	%p38, %r240, %r55;
	mov.b32 	%r463, 2147483647;
	@%p38 bra 	$L__BB9_60;
	ld.global.u32 	%r463, [%rd13+6144];
$L__BB9_60:
	add.s32 	%r243, %r226, 1664;
	setp.ge.s32 	%p39, %r243, %r55;
	mov.b32 	%r462, 2147483647;
	@%p39 bra 	$L__BB9_62;
	ld.global.u32 	%r462, [%rd13+6656];
$L__BB9_62:
	add.s32 	%r246, %r226, 1792;
	setp.ge.s32 	%p40, %r246, %r55;
	mov.b32 	%r461, 2147483647;
	@%p40 bra 	$L__BB9_64;
	ld.global.u32 	%r461, [%rd13+7168];
$L__BB9_64:
	setp.ge.s32 	%p41, %r15, %r55;
	mov.b32 	%r460, 2147483647;
	@%p41 bra 	$L__BB9_66;
	ld.global.u32 	%r460, [%rd13+7680];
$L__BB9_66:
	setp.le.s32 	%p42, %r175, %r174;
	@%p42 bra 	$L__BB9_69;
	xor.b32  	%r103, %r460, -2147483648;
	xor.b32  	%r104, %r461, -2147483648;
	xor.b32  	%r105, %r462, -2147483648;
	xor.b32  	%r106, %r463, -2147483648;
	xor.b32  	%r107, %r464, -2147483648;
	xor.b32  	%r108, %r465, -2147483648;
	xor.b32  	%r109, %r466, -2147483648;
	xor.b32  	%r110, %r467, -2147483648;
	xor.b32  	%r111, %r468, -2147483648;
	xor.b32  	%r112, %r469, -2147483648;
	xor.b32  	%r113, %r470, -2147483648;
	xor.b32  	%r114, %r471, -2147483648;
	xor.b32  	%r115, %r472, -2147483648;
	xor.b32  	%r116, %r473, -2147483648;
	xor.b32  	%r117, %r474, -2147483648;
	xor.b32  	%r118, %r475, -2147483648;
	mov.b32 	%r476, 0;
	mov.u32 	%r477, %r174;
$L__BB9_68:
	sub.s32 	%r249, %r175, %r477;
	shl.b32 	%r250, %r476, 10;
	mov.u32 	%r251, _ZZN3cub18CUB_300001_SM_10006detail10radix_sort30DeviceRadixSortHistogramKernelINS1_5radix10policy_hubIiNS0_8NullTypeEyE10Policy1000ELNS0_9SortOrderE0EiyNS1_21identity_decomposer_tEEEvPT2_PKT1_SB_iiT3_E12temp_storage;
	add.s32 	%r252, %r251, %r250;
	min.s32 	%r253, %r249, 8;
	mov.b32 	%r254, -1;
	shl.b32 	%r255, %r254, %r253;
	not.b32 	%r256, %r255;
	shr.u32 	%r257, %r118, %r477;
	and.b32  	%r258, %r257, %r256;
	shl.b32 	%r259, %r258, 2;
	add.s32 	%r260, %r252, %r259;
	atom.shared.add.u32 	%r261, [%r260], 1;
	shr.u32 	%r262, %r117, %r477;
	and.b32  	%r263, %r262, %r256;
	shl.b32 	%r264, %r263, 2;
	add.s32 	%r265, %r252, %r264;
	atom.shared.add.u32 	%r266, [%r265], 1;
	shr.u32 	%r267, %r116, %r477;
	and.b32  	%r268, %r267, %r256;
	shl.b32 	%r269, %r268, 2;
	add.s32 	%r270, %r252, %r269;
	atom.shared.add.u32 	%r271, [%r270], 1;
	shr.u32 	%r272, %r115, %r477;
	and.b32  	%r273, %r272, %r256;
	shl.b32 	%r274, %r273, 2;
	add.s32 	%r275, %r252, %r274;
	atom.shared.add.u32 	%r276, [%r275], 1;
	shr.u32 	%r277, %r114, %r477;
	and.b32  	%r278, %r277, %r256;
	shl.b32 	%r279, %r278, 2;
	add.s32 	%r280, %r252, %r279;
	atom.shared.add.u32 	%r281, [%r280], 1;
	shr.u32 	%r282, %r113, %r477;
	and.b32  	%r283, %r282, %r256;
	shl.b32 	%r284, %r283, 2;
	add.s32 	%r285, %r252, %r284;
	atom.shared.add.u32 	%r286, [%r285], 1;
	shr.u32 	%r287, %r112, %r477;
	and.b32  	%r288, %r287, %r256;
	shl.b32 	%r289, %r288, 2;
	add.s32 	%r290, %r252, %r289;
	atom.shared.add.u32 	%r291, [%r290], 1;
	shr.u32 	%r292, %r111, %r477;
	and.b32  	%r293, %r292, %r256;
	shl.b32 	%r294, %r293, 2;
	add.s32 	%r295, %r252, %r294;
	atom.shared.add.u32 	%r296, [%r295], 1;
	shr.u32 	%r297, %r110, %r477;
	and.b32  	%r298, %r297, %r256;
	shl.b32 	%r299, %r298, 2;
	add.s32 	%r300, %r252, %r299;
	atom.shared.add.u32 	%r301, [%r300], 1;
	shr.u32 	%r302, %r109, %r477;
	and.b32  	%r303, %r302, %r256;
	shl.b32 	%r304, %r303, 2;
	add.s32 	%r305, %r252, %r304;
	atom.shared.add.u32 	%r306, [%r305], 1;
	shr.u32 	%r307, %r108, %r477;
	and.b32  	%r308, %r307, %r256;
	shl.b32 	%r309, %r308, 2;
	add.s32 	%r310, %r252, %r309;
	atom.shared.add.u32 	%r311, [%r310], 1;
	shr.u32 	%r312, %r107, %r477;
	and.b32  	%r313, %r312, %r256;
	shl.b32 	%r314, %r313, 2;
	add.s32 	%r315, %r252, %r314;
	atom.shared.add.u32 	%r316, [%r315], 1;
	shr.u32 	%r317, %r106, %r477;
	and.b32  	%r318, %r317, %r256;
	shl.b32 	%r319, %r318, 2;
	add.s32 	%r320, %r252, %r319;
	atom.shared.add.u32 	%r321, [%r320], 1;
	shr.u32 	%r322, %r105, %r477;
	and.b32  	%r323, %r322, %r256;
	shl.b32 	%r324, %r323, 2;
	add.s32 	%r325, %r252, %r324;
	atom.shared.add.u32 	%r326, [%r325], 1;
	shr.u32 	%r327, %r104, %r477;
	and.b32  	%r328, %r327, %r256;
	shl.b32 	%r329, %r328, 2;
	add.s32 	%r330, %r252, %r329;
	atom.shared.add.u32 	%r331, [%r330], 1;
	shr.u32 	%r332, %r103, %r477;
	and.b32  	%r333, %r332, %r256;
	shl.b32 	%r334, %r333, 2;
	add.s32 	%r335, %r252, %r334;
	atom.shared.add.u32 	%r336, [%r335], 1;
	add.s32 	%r477, %r477, 8;
	add.s32 	%r476, %r476, 1;
	setp.lt.s32 	%p43, %r477, %r175;
	@%p43 bra 	$L__BB9_68;
$L__BB9_69:
	add.s64 	%rd136, %rd136, %rd4;
	setp.lt.u64 	%p44, %rd136, %rd9;
	@%p44 bra 	$L__BB9_32;
$L__BB9_70:
	bar.sync 	0;
	@%p1 bra 	$L__BB9_152;
	setp.lt.u32 	%p45, %r1, 7;
	mov.b32 	%r480, 0;
	@%p45 bra 	$L__BB9_90;
	mov.b32 	%r478, 0;
$L__BB9_73:
	.pragma "nounroll";
	shl.b32 	%r339, %r478, 10;
	add.s32 	%r124, %r6, %r339;
	ld.shared.u32 	%r125, [%r124];
	setp.eq.s32 	%p46, %r125, 0;
	@%p46 bra 	$L__BB9_75;
	cvt.u32.u64 	%r340, %rd5;
	shl.b32 	%r341, %r478, 8;
	add.s32 	%r342, %r341, %r340;
	mul.wide.u32 	%rd30, %r342, 8;
	add.s64 	%rd31, %rd2, %rd30;
	cvt.u64.u32 	%rd32, %r125;
	atom.global.add.u64 	%rd33, [%rd31], %rd32;
$L__BB9_75:
	ld.shared.u32 	%r126, [%r124+1024];
	setp.eq.s32 	%p47, %r126, 0;
	@%p47 bra 	$L__BB9_77;
	cvt.u32.u64 	%r343, %rd5;
	shl.b32 	%r344, %r478, 8;
	add.s32 	%r345, %r344, %r343;
	add.s32 	%r346, %r345, 256;
	mul.wide.u32 	%rd34, %r346, 8;
	add.s64 	%rd35, %rd2, %rd34;
	cvt.u64.u32 	%rd36, %r126;
	atom.global.add.u64 	%rd37, [%rd35], %rd36;
$L__BB9_77:
	ld.shared.u32 	%r127, [%r124+2048];
	setp.eq.s32 	%p48, %r127, 0;
	@%p48 bra 	$L__BB9_79;
	cvt.u32.u64 	%r347, %rd5;
	shl.b32 	%r348, %r478, 8;
	add.s32 	%r349, %r348, %r347;
	add.s32 	%r350, %r349, 512;
	mul.wide.u32 	%rd38, %r350, 8;
	add.s64 	%rd39, %rd2, %rd38;
	cvt.u64.u32 	%rd40, %r127;
	atom.global.add.u64 	%rd41, [%rd39], %rd40;
$L__BB9_79:
	ld.shared.u32 	%r128, [%r124+3072];
	setp.eq.s32 	%p49, %r128, 0;
	@%p49 bra 	$L__BB9_81;
	cvt.u32.u64 	%r351, %rd5;
	shl.b32 	%r352, %r478, 8;
	add.s32 	%r353, %r352, %r351;
	add.s32 	%r354, %r353, 768;
	mul.wide.u32 	%rd42, %r354, 8;
	add.s64 	%rd43, %rd2, %rd42;
	cvt.u64.u32 	%rd44, %r128;
	atom.global.add.u64 	%rd45, [%rd43], %rd44;
$L__BB9_81:
	ld.shared.u32 	%r129, [%r124+4096];
	setp.eq.s32 	%p50, %r129, 0;
	@%p50 bra 	$L__BB9_83;
	cvt.u32.u64 	%r355, %rd5;
	shl.b32 	%r356, %r478, 8;
	add.s32 	%r357, %r356, %r355;
	add.s32 	%r358, %r357, 1024;
	mul.wide.u32 	%rd46, %r358, 8;
	add.s64 	%rd47, %rd2, %rd46;
	cvt.u64.u32 	%rd48, %r129;
	atom.global.add.u64 	%rd49, [%rd47], %rd48;
$L__BB9_83:
	ld.shared.u32 	%r130, [%r124+5120];
	setp.eq.s32 	%p51, %r130, 0;
	@%p51 bra 	$L__BB9_85;
	cvt.u32.u64 	%r359, %rd5;
	shl.b32 	%r360, %r478, 8;
	add.s32 	%r361, %r360, %r359;
	add.s32 	%r362, %r361, 1280;
	mul.wide.u32 	%rd50, %r362, 8;
	add.s64 	%rd51, %rd2, %rd50;
	cvt.u64.u32 	%rd52, %r130;
	atom.global.add.u64 	%rd53, [%rd51], %rd52;
$L__BB9_85:
	ld.shared.u32 	%r131, [%r124+6144];
	setp.eq.s32 	%p52, %r131, 0;
	@%p52 bra 	$L__BB9_87;
	cvt.u32.u64 	%r363, %rd5;
	shl.b32 	%r364, %r478, 8;
	add.s32 	%r365, %r364, %r363;
	add.s32 	%r366, %r365, 1536;
	mul.wide.u32 	%rd54, %r366, 8;
	add.s64 	%rd55, %rd2, %rd54;
	cvt.u64.u32 	%rd56, %r131;
	atom.global.add.u64 	%rd57, [%rd55], %rd56;
$L__BB9_87:
	ld.shared.u32 	%r132, [%r124+7168];
	setp.eq.s32 	%p53, %r132, 0;
	@%p53 bra 	$L__BB9_89;
	cvt.u32.u64 	%r367, %rd5;
	shl.b32 	%r368, %r478, 8;
	add.s32 	%r369, %r368, %r367;
	add.s32 	%r370, %r369, 1792;
	mul.wide.u32 	%rd58, %r370, 8;
	add.s64 	%rd59, %rd2, %rd58;
	cvt.u64.u32 	%rd60, %r132;
	atom.global.add.u64 	%rd61, [%rd59], %rd60;
$L__BB9_89:
	add.s32 	%r478, %r478, 8;
	setp.ne.s32 	%p54, %r478, %r16;
	mov.u32 	%r480, %r16;
	@%p54 bra 	$L__BB9_73;
$L__BB9_90:
	add.s32 	%r135, %r5, -1;
	setp.eq.s32 	%p55, %r3, 0;
	@%p55 bra 	$L__BB9_111;
	setp.lt.u32 	%p56, %r4, 3;
	@%p56 bra 	$L__BB9_101;
	shl.b32 	%r371, %r480, 10;
	add.s32 	%r136, %r6, %r371;
	ld.shared.u32 	%r137, [%r136];
	setp.eq.s32 	%p57, %r137, 0;
	@%p57 bra 	$L__BB9_94;
	cvt.u32.u64 	%r372, %rd5;
	shl.b32 	%r373, %r480, 8;
	add.s32 	%r374, %r373, %r372;
	mul.wide.u32 	%rd62, %r374, 8;
	add.s64 	%rd63, %rd2, %rd62;
	cvt.u64.u32 	%rd64, %r137;
	atom.global.add.u64 	%rd65, [%rd63], %rd64;
$L__BB9_94:
	ld.shared.u32 	%r138, [%r136+1024];
	setp.eq.s32 	%p58, %r138, 0;
	@%p58 bra 	$L__BB9_96;
	cvt.u32.u64 	%r375, %rd5;
	shl.b32 	%r376, %r480, 8;
	add.s32 	%r377, %r376, %r375;
	add.s32 	%r378, %r377, 256;
	mul.wide.u32 	%rd66, %r378, 8;
	add.s64 	%rd67, %rd2, %rd66;
	cvt.u64.u32 	%rd68, %r138;
	atom.global.add.u64 	%rd69, [%rd67], %rd68;
$L__BB9_96:
	ld.shared.u32 	%r139, [%r136+2048];
	setp.eq.s32 	%p59, %r139, 0;
	@%p59 bra 	$L__BB9_98;
	cvt.u32.u64 	%r379, %rd5;
	shl.b32 	%r380, %r480, 8;
	add.s32 	%r381, %r380, %r379;
	add.s32 	%r382, %r381, 512;
	mul.wide.u32 	%rd70, %r382, 8;
	add.s64 	%rd71, %rd2, %rd70;
	cvt.u64.u32 	%rd72, %r139;
	atom.global.add.u64 	%rd73, [%rd71], %rd72;
$L__BB9_98:
	ld.shared.u32 	%r140, [%r136+3072];
	setp.eq.s32 	%p60, %r140, 0;
	@%p60 bra 	$L__BB9_100;
	cvt.u32.u64 	%r383, %rd5;
	shl.b32 	%r384, %r480, 8;
	add.s32 	%r385, %r384, %r383;
	add.s32 	%r386, %r385, 768;
	mul.wide.u32 	%rd74, %r386, 8;
	add.s64 	%rd75, %rd2, %rd74;
	cvt.u64.u32 	%rd76, %r140;
	atom.global.add.u64 	%rd77, [%rd75], %rd76;
$L__BB9_100:
	add.s32 	%r480, %r480, 4;
$L__BB9_101:
	setp.eq.s32 	%p61, %r5, 0;
	@%p61 bra 	$L__BB9_111;
	setp.eq.s32 	%p62, %r135, 0;
	@%p62 bra 	$L__BB9_108;
	shl.b32 	%r387, %r480, 10;
	add.s32 	%r143, %r6, %r387;
	ld.shared.u32 	%r144, [%r143];
	setp.eq.s32 	%p63, %r144, 0;
	@%p63 bra 	$L__BB9_105;
	cvt.u32.u64 	%r388, %rd5;
	shl.b32 	%r389, %r480, 8;
	add.s32 	%r390, %r389, %r388;
	mul.wide.u32 	%rd78, %r390, 8;
	add.s64 	%rd79, %rd2, %rd78;
	cvt.u64.u32 	%rd80, %r144;
	atom.global.add.u64 	%rd81, [%rd79], %rd80;
$L__BB9_105:
	ld.shared.u32 	%r145, [%r143+1024];
	setp.eq.s32 	%p64, %r145, 0;
	@%p64 bra 	$L__BB9_107;
	cvt.u32.u64 	%r391, %rd5;
	shl.b32 	%r392, %r480, 8;
	add.s32 	%r393, %r392, %r391;
	add.s32 	%r394, %r393, 256;
	mul.wide.u32 	%rd82, %r394, 8;
	add.s64 	%rd83, %rd2, %rd82;
	cvt.u64.u32 	%rd84, %r145;
	atom.global.add.u64 	%rd85, [%rd83], %rd84;
$L__BB9_107:
	add.s32 	%r480, %r480, 2;
$L__BB9_108:
	setp.eq.s32 	%p65, %r17, 0;
	@%p65 bra 	$L__BB9_111;
	shl.b32 	%r395, %r480, 10;
	add.s32 	%r396, %r6, %r395;
	ld.shared.u32 	%r148, [%r396];
	setp.eq.s32 	%p66, %r148, 0;
	@%p66 bra 	$L__BB9_111;
	cvt.u32.u64 	%r397, %rd5;
	shl.b32 	%r398, %r480, 8;
	add.s32 	%r399, %r398, %r397;
	mul.wide.u32 	%rd86, %r399, 8;
	add.s64 	%rd87, %rd2, %rd86;
	cvt.u64.u32 	%rd88, %r148;
	atom.global.add.u64 	%rd89, [%rd87], %rd88;
$L__BB9_111:
	cvt.u32.u64 	%r400, %rd5;
	setp.gt.u32 	%p67, %r400, 127;
	@%p67 bra 	$L__BB9_152;
	setp.lt.u32 	%p68, %r1, 7;
	mov.b32 	%r484, 0;
	@%p68 bra 	$L__BB9_131;
	mov.b32 	%r482, 0;
$L__BB9_114:
	.pragma "nounroll";
	shl.b32 	%r404, %r482, 10;
	add.s32 	%r150, %r6, %r404;
	ld.shared.u32 	%r151, [%r150+512];
	setp.eq.s32 	%p69, %r151, 0;
	shl.b32 	%r405, %r482, 8;
	add.s32 	%r406, %r405, %r400;
	mul.wide.u32 	%rd90, %r406, 8;
	add.s64 	%rd15, %rd2, %rd90;
	@%p69 bra 	$L__BB9_116;
	cvt.u64.u32 	%rd91, %r151;
	atom.global.add.u64 	%rd92, [%rd15+1024], %rd91;
$L__BB9_116:
	ld.shared.u32 	%r152, [%r150+1536];
	setp.eq.s32 	%p70, %r152, 0;
	@%p70 bra 	$L__BB9_118;
	cvt.u64.u32 	%rd93, %r152;
	atom.global.add.u64 	%rd94, [%rd15+3072], %rd93;
$L__BB9_118:
	ld.shared.u32 	%r153, [%r150+2560];
	setp.eq.s32 	%p71, %r153, 0;
	@%p71 bra 	$L__BB9_120;
	cvt.u64.u32 	%rd95, %r153;
	atom.global.add.u64 	%rd96, [%rd15+5120], %rd95;
$L__BB9_120:
	ld.shared.u32 	%r154, [%r150+3584];
	setp.eq.s32 	%p72, %r154, 0;
	@%p72 bra 	$L__BB9_122;
	cvt.u64.u32 	%rd97, %r154;
	atom.global.add.u64 	%rd98, [%rd15+7168], %rd97;
$L__BB9_122:
	ld.shared.u32 	%r155, [%r150+4608];
	setp.eq.s32 	%p73, %r155, 0;
	@%p73 bra 	$L__BB9_124;
	cvt.u64.u32 	%rd99, %r155;
	atom.global.add.u64 	%rd100, [%rd15+9216], %rd99;
$L__BB9_124:
	ld.shared.u32 	%r156, [%r150+5632];
	setp.eq.s32 	%p74, %r156, 0;
	@%p74 bra 	$L__BB9_126;
	cvt.u64.u32 	%rd101, %r156;
	atom.global.add.u64 	%rd102, [%rd15+11264], %rd101;
$L__BB9_126:
	ld.shared.u32 	%r157, [%r150+6656];
	setp.eq.s32 	%p75, %r157, 0;
	@%p75 bra 	$L__BB9_128;
	cvt.u64.u32 	%rd103, %r157;
	atom.global.add.u64 	%rd104, [%rd15+13312], %rd103;
$L__BB9_128:
	ld.shared.u32 	%r158, [%r150+7680];
	setp.eq.s32 	%p76, %r158, 0;
	@%p76 bra 	$L__BB9_130;
	cvt.u64.u32 	%rd105, %r158;
	atom.global.add.u64 	%rd106, [%rd15+15360], %rd105;
$L__BB9_130:
	add.s32 	%r482, %r482, 8;
	setp.ne.s32 	%p77, %r482, %r16;
	mov.u32 	%r484, %r16;
	@%p77 bra 	$L__BB9_114;
$L__BB9_131:
	setp.eq.s32 	%p78, %r3, 0;
	@%p78 bra 	$L__BB9_152;
	setp.lt.u32 	%p79, %r4, 3;
	@%p79 bra 	$L__BB9_142;
	shl.b32 	%r407, %r484, 10;
	add.s32 	%r161, %r6, %r407;
	ld.shared.u32 	%r162, [%r161+512];
	setp.eq.s32 	%p80, %r162, 0;
	@%p80 bra 	$L__BB9_135;
	shl.b32 	%r409, %r484, 8;
	add.s32 	%r410, %r409, %r400;
	mul.wide.u32 	%rd107, %r410, 8;
	add.s64 	%rd108, %rd2, %rd107;
	cvt.u64.u32 	%rd109, %r162;
	atom.global.add.u64 	%rd110, [%rd108+1024], %rd109;
$L__BB9_135:
	ld.shared.u32 	%r163, [%r161+1536];
	setp.eq.s32 	%p81, %r163, 0;
	@%p81 bra 	$L__BB9_137;
	shl.b32 	%r412, %r484, 8;
	add.s32 	%r413, %r412, %r400;
	add.s32 	%r414, %r413, 256;
	mul.wide.u32 	%rd111, %r414, 8;
	add.s64 	%rd112, %rd2, %rd111;
	cvt.u64.u32 	%rd113, %r163;
	atom.global.add.u64 	%rd114, [%rd112+1024], %rd113;
$L__BB9_137:
	ld.shared.u32 	%r164, [%r161+2560];
	setp.eq.s32 	%p82, %r164, 0;
	@%p82 bra 	$L__BB9_139;
	shl.b32 	%r416, %r484, 8;
	add.s32 	%r417, %r416, %r400;
	add.s32 	%r418, %r417, 512;
	mul.wide.u32 	%rd115, %r418, 8;
	add.s64 	%rd116, %rd2, %rd115;
	cvt.u64.u32 	%rd117, %r164;
	atom.global.add.u64 	%rd118, [%rd116+1024], %rd117;
$L__BB9_139:
	ld.shared.u32 	%r165, [%r161+3584];
	setp.eq.s32 	%p83, %r165, 0;
	@%p83 bra 	$L__BB9_141;
	shl.b32 	%r420, %r484, 8;
	add.s32 	%r421, %r420, %r400;
	add.s32 	%r422, %r421, 768;
	mul.wide.u32 	%rd119, %r422, 8;
	add.s64 	%rd120, %rd2, %rd119;
	cvt.u64.u32 	%rd121, %r165;
	atom.global.add.u64 	%rd122, [%rd120+1024], %rd121;
$L__BB9_141:
	add.s32 	%r484, %r484, 4;
$L__BB9_142:
	setp.eq.s32 	%p84, %r5, 0;
	@%p84 bra 	$L__BB9_152;
	setp.eq.s32 	%p85, %r135, 0;
	@%p85 bra 	$L__BB9_149;
	shl.b32 	%r423, %r484, 10;
	add.s32 	%r168, %r6, %r423;
	ld.shared.u32 	%r169, [%r168+512];
	setp.eq.s32 	%p86, %r169, 0;
	@%p86 bra 	$L__BB9_146;
	shl.b32 	%r425, %r484, 8;
	add.s32 	%r426, %r425, %r400;
	mul.wide.u32 	%rd123, %r426, 8;
	add.s64 	%rd124, %rd2, %rd123;
	cvt.u64.u32 	%rd125, %r169;
	atom.global.add.u64 	%rd126, [%rd124+1024], %rd125;
$L__BB9_146:
	ld.shared.u32 	%r170, [%r168+1536];
	setp.eq.s32 	%p87, %r170, 0;
	@%p87 bra 	$L__BB9_148;
	shl.b32 	%r428, %r484, 8;
	add.s32 	%r429, %r428, %r400;
	add.s32 	%r430, %r429, 256;
	mul.wide.u32 	%rd127, %r430, 8;
	add.s64 	%rd128, %rd2, %rd127;
	cvt.u64.u32 	%rd129, %r170;
	atom.global.add.u64 	%rd130, [%rd128+1024], %rd129;
$L__BB9_148:
	add.s32 	%r484, %r484, 2;
$L__BB9_149:
	setp.eq.s32 	%p88, %r17, 0;
	@%p88 bra 	$L__BB9_152;
	shl.b32 	%r431, %r484, 10;
	add.s32 	%r432, %r6, %r431;
	ld.shared.u32 	%r173, [%r432+512];
	setp.eq.s32 	%p89, %r173, 0;
	@%p89 bra 	$L__BB9_152;
	shl.b32 	%r434, %r484, 8;
	add.s32 	%r435, %r434, %r400;
	mul.wide.u32 	%rd131, %r435, 8;
	add.s64 	%rd132, %rd2, %rd131;
	cvt.u64.u32 	%rd133, %r173;
	atom.global.add.u64 	%rd134, [%rd132+1024], %rd133;
$L__BB9_152:
	bar.sync 	0;
	add.s64 	%rd135, %rd135, 1;
	setp.ne.s64 	%p90, %rd135, %rd6;
	@%p90 bra 	$L__BB9_2;
$L__BB9_153:
	ret;

}
	// .globl	_ZN3cub18CUB_300001_SM_10006detail10radix_sort33DeviceRadixSortExclusiveSumKernelINS1_5radix10policy_hubIiNS0_8NullTypeEyE10Policy1000EyEEvPT0_
.visible .entry _ZN3cub18CUB_300001_SM_10006detail10radix_sort33DeviceRadixSortExclusiveSumKernelINS1_5radix10policy_hubIiNS0_8NullTypeEyE10Policy1000EyEEvPT0_(
	.param .u64 .ptr .align 1 _ZN3cub18CUB_300001_SM_10006detail10radix_sort33DeviceRadixSortExclusiveSumKernelINS1_5radix10policy_hubIiNS0_8NullTypeEyE10Policy1000EyEEvPT0__param_0
)
{
	.reg .pred 	%p<4>;
	.reg .b32 	%r<28>;
	.reg .b64 	%rd<54>;
	// demoted variable
	.shared .align 16 .b8 _ZZN3cub18CUB_300001_SM_10006detail10radix_sort33DeviceRadixSortExclusiveSumKernelINS1_5radix10policy_hubIiNS0_8NullTypeEyE10Policy1000EyEEvPT0_E12temp_storage[2336];
	ld.param.u64 	%rd5, [_ZN3cub18CUB_300001_SM_10006detail10radix_sort33DeviceRadixSortExclusiveSumKernelINS1_5radix10policy_hubIiNS0_8NullTypeEyE10Policy1000EyEEvPT0__param_0];
	cvta.to.global.u64 	%rd6, %rd5;
	mov.u32 	%r3, %ctaid.x;
	shl.b32 	%r4, %r3, 8;
	mov.u32 	%r1, %tid.x;
	setp.gt.u32 	%p1, %r1, 255;
	add.s32 	%r5, %r4, %r1;
	mul.wide.s32 	%rd7, %r5, 8;
	add.s64 	%rd1, %rd6, %rd7;
	@%p1 bra 	$L__BB10_2;
	ld.global.u64 	%rd53, [%rd1];
$L__BB10_2:
	shr.u32 	%r6, %r1, 3;
	add.s32 	%r7, %r6, %r1;
	shl.b32 	%r8, %r7, 3;
	mov.u32 	%r9, _ZZN3cub18CUB_300001_SM_10006detail10radix_sort33DeviceRadixSortExclusiveSumKernelINS1_5radix10policy_hubIiNS0_8NullTypeEyE10Policy1000EyEEvPT0_E12temp_storage;
	add.s32 	%r10, %r9, %r8;
	add.s32 	%r2, %r10, 16;
	st.shared.u64 	[%r10+16], %rd53;
	bar.sync 	0;
	setp.gt.u32 	%p2, %r1, 31;
	@%p2 bra 	$L__BB10_4;
	mad.lo.s32 	%r27, %r1, 72, %r9;
	ld.shared.u64 	%rd23, [%r27+16];
	ld.shared.u64 	%rd24, [%r27+24];
	ld.shared.u64 	%rd25, [%r27+32];
	ld.shared.u64 	%rd26, [%r27+40];
	ld.shared.u64 	%rd27, [%r27+48];
	ld.shared.u64 	%rd28, [%r27+56];
	ld.shared.u64 	%rd29, [%r27+64];
	ld.shared.u64 	%rd30, [%r27+72];
	add.s64 	%rd31, %rd24, %rd23;
	add.s64 	%rd32, %rd31, %rd25;
	add.s64 	%rd33, %rd32, %rd26;
	add.s64 	%rd34, %rd33, %rd27;
	add.s64 	%rd35, %rd34, %rd28;
	add.s64 	%rd36, %rd35, %rd29;
	add.s64 	%rd10, %rd36, %rd30;
	mov.b32 	%r11, 1;
	mov.b32 	%r24, 0;
	mov.b32 	%r25, -1;
	// begin inline asm
	{  .reg .u64 r0;  .reg .u32 lo;  .reg .u32 hi;  .reg .pred p;  mov.b64 {lo, hi}, %rd10;  shfl.sync.up.b32 lo|p, lo, %r11, %r24, %r25;  shfl.sync.up.b32 hi|p, hi, %r11, %r24, %r25;  mov.b64 r0, {lo, hi};  @p add.u64 r0, r0, %rd10;  mov.u64 %rd8, r0;}
	// end inline asm
	mov.b32 	%r14, 2;
	// begin inline asm
	{  .reg .u64 r0;  .reg .u32 lo;  .reg .u32 hi;  .reg .pred p;  mov.b64 {lo, hi}, %rd8;  shfl.sync.up.b32 lo|p, lo, %r14, %r24, %r25;  shfl.sync.up.b32 hi|p, hi, %r14, %r24, %r25;  mov.b64 r0, {lo, hi};  @p add.u64 r0, r0, %rd8;  mov.u64 %rd11, r0;}
	// end inline asm
	mov.b32 	%r17, 4;
	// begin inline asm
	{  .reg .u64 r0;  .reg .u32 lo;  .reg .u32 hi;  .reg .pred p;  mov.b64 {lo, hi}, %rd11;  shfl.sync.up.b32 lo|p, lo, %r17, %r24, %r25;  shfl.sync.up.b32 hi|p, hi, %r17, %r24, %r25;  mov.b64 r0, {lo, hi};  @p add.u64 r0, r0, %rd11;  mov.u64 %rd14, r0;}
	// end inline asm
	mov.b32 	%r20, 8;
	// begin inline asm
	{  .reg .u64 r0;  .reg .u32 lo;  .reg .u32 hi;  .reg .pred p;  mov.b64 {lo, hi}, %rd14;  shfl.sync.up.b32 lo|p, lo, %r20, %r24, %r25;  shfl.sync.up.b32 hi|p, hi, %r20, %r24, %r25;  mov.b64 r0, {lo, hi};  @p add.u64 r0, r0, %rd14;  mov.u64 %rd17, r0;}
	// end inline asm
	mov.b32 	%r23, 16;
	// begin inline asm
	{  .reg .u64 r0;  .reg .u32 lo;  .reg .u32 hi;  .reg .pred p;  mov.b64 {lo, hi}, %rd17;  shfl.sync.up.b32 lo|p, lo, %r23, %r24, %r25;  shfl.sync.up.b32 hi|p, hi, %r23, %r24, %r25;  mov.b64 r0, {lo, hi};  @p add.u64 r0, r0, %rd17;  mov.u64 %rd20, r0;}
	// end inline asm
	sub.s64 	%rd37, %rd20, %rd10;
	ld.shared.u64 	%rd38, [%r27+16];
	ld.shared.u64 	%rd39, [%r27+24];
	ld.shared.u64 	%rd40, [%r27+32];
	ld.shared.u64 	%rd41, [%r27+40];
	ld.shared.u64 	%rd42, [%r27+48];
	ld.shared.u64 	%rd43, [%r27+56];
	ld.shared.u64 	%rd44, [%r27+64];
	add.s64 	%rd45, %rd38, %rd37;
	add.s64 	%rd46, %rd39, %rd45;
	add.s64 	%rd47, %rd40, %rd46;
	add.s64 	%rd48, %rd41, %rd47;
	add.s64 	%rd49, %rd42, %rd48;
	add.s64 	%rd50, %rd43, %rd49;
	add.s64 	%rd51, %rd44, %rd50;
	st.shared.u64 	[%r27+16], %rd37;
	st.shared.u64 	[%r27+24], %rd45;
	st.shared.u64 	[%r27+32], %rd46;
	st.shared.u64 	[%r27+40], %rd47;
	st.shared.u64 	[%r27+48], %rd48;
	st.shared.u64 	[%r27+56], %rd49;
	st.shared.u64 	[%r27+64], %rd50;
	st.shared.u64 	[%r27+72], %rd51;
$L__BB10_4:
	setp.gt.u32 	%p3, %r1, 255;
	bar.sync 	0;
	@%p3 bra 	$L__BB10_6;
	ld.shared.u64 	%rd52, [%r2];
	st.global.u64 	[%rd1], %rd52;
$L__BB10_6:
	ret;

}
	// .globl	_ZN3cub18CUB_300001_SM_10006detail10radix_sort29DeviceRadixSortOnesweepKernelINS1_5radix10policy_hubIiNS0_8NullTypeEyE10Policy1000ELNS0_9SortOrderE0EiS6_yiiNS1_21identity_decomposer_tEEEvPT5_SC_PT3_PKSD_PT1_PKSH_PT2_PKSL_T4_iiT6_
.visible .entry _ZN3cub18CUB_300001_SM_10006detail10radix_sort29DeviceRadixSortOnesweepKernelINS1_5radix10policy_hubIiNS0_8NullTypeEyE10Policy1000ELNS0_9SortOrderE0EiS6_yiiNS1_21identity_decomposer_tEEEvPT5_SC_PT3_PKSD_PT1_PKSH_PT2_PKSL_T4_iiT6_(
	.param .u64 .ptr .align 1 _ZN3cub18CUB_300001_SM_10006detail10radix_sort29DeviceRadixSortOnesweepKernelINS1_5radix10policy_hubIiNS0_8NullTypeEyE10Policy1000ELNS0_9SortOrderE0EiS6_yiiNS1_21identity_decomposer_tEEEvPT5_SC_PT3_PKSD_PT1_PKSH_PT2_PKSL_T4_iiT6__param_0,
	.param .u64 .ptr .align 1 _ZN3cub18CUB_300001_SM_10006detail10radix_sort29DeviceRadixSortOnesweepKernelINS1_5radix10policy_hubIiNS0_8NullTypeEyE10Policy1000ELNS0_9SortOrderE0EiS6_yiiNS1_21identity_decomposer_tEEEvPT5_SC_PT3_PKSD_PT1_PKSH_PT2_PKSL_T4_iiT6__param_1,
	.param .u64 .ptr .align 1 _ZN3cub18CUB_300001_SM_10006detail10radix_sort29DeviceRadixSortOnesweepKernelINS1_5radix10policy_hubIiNS0_8NullTypeEyE10Policy1000ELNS0_9SortOrderE0EiS6_yiiNS1_21identity_decomposer_tEEEvPT5_SC_PT3_PKSD_PT1_PKSH_PT2_PKSL_T4_iiT6__param_2,
	.param .u64 .ptr .align 1 _ZN3cub18CUB_300001_SM_10006detail10radix_sort29DeviceRadixSortOnesweepKernelINS1_5radix10policy_hubIiNS0_8NullTypeEyE10Policy1000ELNS0_9SortOrderE0EiS6_yiiNS1_21identity_decomposer_tEEEvPT5_SC_PT3_PKSD_PT1_PKSH_PT2_PKSL_T4_iiT6__param_3,
	.param .u64 .ptr .align 1 _ZN3cub18CUB_300001_SM_10006detail10radix_sort29DeviceRadixSortOnesweepKernelINS1_5radix10policy_hubIiNS0_8NullTypeEyE10Policy1000ELNS0_9SortOrderE0EiS6_yiiNS1_21identity_decomposer_tEEEvPT5_SC_PT3_PKSD_PT1_PKSH_PT2_PKSL_T4_iiT6__param_4,
	.param .u64 .ptr .align 1 _ZN3cub18CUB_300001_SM_10006detail10radix_sort29DeviceRadixSortOnesweepKernelINS1_5radix10policy_hubIiNS0_8NullTypeEyE10Policy1000ELNS0_9SortOrderE0EiS6_yiiNS1_21identity_decomposer_tEEEvPT5_SC_PT3_PKSD_PT1_PKSH_PT2_PKSL_T4_iiT6__param_5,
	.param .u64 .ptr .align 1 _ZN3cub18CUB_300001_SM_10006detail10radix_sort29DeviceRadixSortOnesweepKernelINS1_5radix10policy_hubIiNS0_8NullTypeEyE10Policy1000ELNS0_9SortOrderE0EiS6_yiiNS1_21identity_decomposer_tEEEvPT5_SC_PT3_PKSD_PT1_PKSH_PT2_PKSL_T4_iiT6__param_6,
	.param .u64 .ptr .align 1 _ZN3cub18CUB_300001_SM_10006detail10radix_sort29DeviceRadixSortOnesweepKernelINS1_5radix10policy_hubIiNS0_8NullTypeEyE10Policy1000ELNS0_9SortOrderE0EiS6_yiiNS1_21identity_decomposer_tEEEvPT5_SC_PT3_PKSD_PT1_PKSH_PT2_PKSL_T4_iiT6__param_7,
	.param .u32 _ZN3cub18CUB_300001_SM_10006detail10radix_sort29DeviceRadixSortOnesweepKernelINS1_5radix10policy_hubIiNS0_8NullTypeEyE10Policy1000ELNS0_9SortOrderE0EiS6_yiiNS1_21identity_decomposer_tEEEvPT5_SC_PT3_PKSD_PT1_PKSH_PT2_PKSL_T4_iiT6__param_8,
	.param .u32 _ZN3cub18CUB_300001_SM_10006detail10radix_sort29DeviceRadixSortOnesweepKernelINS1_5radix10policy_hubIiNS0_8NullTypeEyE10Policy1000ELNS0_9SortOrderE0EiS6_yiiNS1_21identity_decomposer_tEEEvPT5_SC_PT3_PKSD_PT1_PKSH_PT2_PKSL_T4_iiT6__param_9,
	.param .u32 _ZN3cub18CUB_300001_SM_10006detail10radix_sort29DeviceRadixSortOnesweepKernelINS1_5radix10policy_hubIiNS0_8NullTypeEyE10Policy1000ELNS0_9SortOrderE0EiS6_yiiNS1_21identity_decomposer_tEEEvPT5_SC_PT3_PKSD_PT1_PKSH_PT2_PKSL_T4_iiT6__param_10,
	.param .align 1 .b8 _ZN3cub18CUB_300001_SM_10006detail10radix_sort29DeviceRadixSortOnesweepKernelINS1_5radix10policy_hubIiNS0_8NullTypeEyE10Policy1000ELNS0_9SortOrderE0EiS6_yiiNS1_21identity_decomposer_tEEEvPT5_SC_PT3_PKSD_PT1_PKSH_PT2_PKSL_T4_iiT6__param_11[1]
)
.maxntid 384
{
	.reg .pred 	%p<142>;
	.reg .b32 	%r<1806>;
	.reg .b64 	%rd<239>;
	// demoted variable
	.shared .align 16 .b8 _ZZN3cub18CUB_300001_SM_10006detail10radix_sort29DeviceRadixSortOnesweepKernelINS1_5radix10policy_hubIiNS0_8NullTypeEyE10Policy1000ELNS0_9SortOrderE0EiS6_yiiNS1_21identity_decomposer_tEEEvPT5_SC_PT3_PKSD_PT1_PKSH_PT2_PKSL_T4_iiT6_E1s[31232];
	ld.param.u64 	%rd21, [_ZN3cub18CUB_300001_SM_10006detail10radix_sort29DeviceRadixSortOnesweepKernelINS1_5radix10policy_hubIiNS0_8NullTypeEyE10Policy1000ELNS0_9SortOrderE0EiS6_yiiNS1_21identity_decomposer_tEEEvPT5_SC_PT3_PKSD_PT1_PKSH_PT2_PKSL_T4_iiT6__param_1];
	ld.param.u64 	%rd24, [_ZN3cub18CUB_300001_SM_10006detail10radix_sort29DeviceRadixSortOnesweepKernelINS1_5radix10policy_hubIiNS0_8NullTypeEyE10Policy1000ELNS0_9SortOrderE0EiS6_yiiNS1_21identity_decomposer_tEEEvPT5_SC_PT3_PKSD_PT1_PKSH_PT2_PKSL_T4_iiT6__param_4];
	ld.param.u64 	%rd25, [_ZN3cub18CUB_300001_SM_10006detail10radix_sort29DeviceRadixSortOnesweepKernelINS1_5radix10policy_hubIiNS0_8NullTypeEyE10Policy1000ELNS0_9SortOrderE0EiS6_yiiNS1_21identity_decomposer_tEEEvPT5_SC_PT3_PKSD_PT1_PKSH_PT2_PKSL_T4_iiT6__param_5];
	ld.param.u32 	%r293, [_ZN3cub18CUB_300001_SM_10006detail10radix_sort29DeviceRadixSortOnesweepKernelINS1_5radix10policy_hubIiNS0_8NullTypeEyE10Policy1000ELNS0_9SortOrderE0EiS6_yiiNS1_21identity_decomposer_tEEEvPT5_SC_PT3_PKSD_PT1_PKSH_PT2_PKSL_T4_iiT6__param_9];
	ld.param.u32 	%r294, [_ZN3cub18CUB_300001_SM_10006detail10radix_sort29DeviceRadixSortOnesweepKernelINS1_5radix10policy_hubIiNS0_8NullTypeEyE10Policy1000ELNS0_9SortOrderE0EiS6_yiiNS1_21identity_decomposer_tEEEvPT5_SC_PT3_PKSD_PT1_PKSH_PT2_PKSL_T4_iiT6__param_10];
	cvta.to.global.u64 	%rd1, %rd24;
	cvta.to.global.u64 	%rd2, %rd25;
	mov.u32 	%r1, %tid.x;
	// begin inline asm
	mov.u32 %r295, %laneid;
	// end inline asm
	setp.ne.s32 	%p1, %r1, 0;
	@%p1 bra 	$L__BB11_2;
	cvta.to.global.u64 	%rd26, %rd21;
	atom.global.add.u32 	%r296, [%rd26], 1;
	st.shared.u32 	[_ZZN3cub18CUB_300001_SM_10006detail10radix_sort29DeviceRadixSortOnesweepKernelINS1_5radix10policy_hubIiNS0_8NullTypeEyE10Policy1000ELNS0_9SortOrderE0EiS6_yiiNS1_21identity_decomposer_tEEEvPT5_SC_PT3_PKSD_PT1_PKSH_PT2_PKSL_T4_iiT6_E1s+29184], %r296;
$L__BB11_2:
	ld.param.u32 	%r1706, [_ZN3cub18CUB_300001_SM_10006detail10radix_sort29DeviceRadixSortOnesweepKernelINS1_5radix10policy_hubIiNS0_8NullTypeEyE10Policy1000ELNS0_9SortOrderE0EiS6_yiiNS1_21identity_decomposer_tEEEvPT5_SC_PT3_PKSD_PT1_PKSH_PT2_PKSL_T4_iiT6__param_8];
	bar.sync 	0;
	ld.shared.u32 	%r3, [_ZZN3cub18CUB_300001_SM_10006detail10radix_sort29DeviceRadixSortOnesweepKernelINS1_5radix10policy_hubIiNS0_8NullTypeEyE10Policy1000ELNS0_9SortOrderE0EiS6_yiiNS1_21identity_decomposer_tEEEvPT5_SC_PT3_PKSD_PT1_PKSH_PT2_PKSL_T4_iiT6_E1s+29184];
	mul.lo.s32 	%r297, %r3, 7296;
	add.s32 	%r4, %r297, 7296;
	setp.gt.s32 	%p2, %r4, %r1706;
	cvt.s64.s32 	%rd3, %r297;
	@%p2 bra 	$L__BB11_4;
	and.b32  	%r298, %r1, 31;
	and.b32  	%r299, %r1, 992;
	mul.lo.s32 	%r300, %r299, 19;
	or.b32  	%r301, %r300, %r298;
	cvt.u64.u32 	%rd27, %r301;
	add.s64 	%rd28, %rd27, %rd3;
	shl.b64 	%rd29, %rd28, 2;
	add.s64 	%rd30, %rd2, %rd29;
	ld.global.u32 	%r1732, [%rd30];
	ld.global.u32 	%r1733, [%rd30+128];
	ld.global.u32 	%r1734, [%rd30+256];
	ld.global.u32 	%r1735, [%rd30+384];
	ld.global.u32 	%r1736, [%rd30+512];
	ld.global.u32 	%r1737, [%rd30+640];
	ld.global.u32 	%r1738, [%rd30+768];
	ld.global.u32 	%r1739, [%rd30+896];
	ld.global.u32 	%r1740, [%rd30+1024];
	ld.global.u32 	%r1741, [%rd30+1152];
	ld.global.u32 	%r1742, [%rd30+1280];
	ld.global.u32 	%r1743, [%rd30+1408];
	ld.global.u32 	%r1744, [%rd30+1536];
	ld.global.u32 	%r1745, [%rd30+1664];
	ld.global.u32 	%r1746, [%rd30+1792];
	ld.global.u32 	%r1747, [%rd30+1920];
	ld.global.u32 	%r1748, [%rd30+2048];
	ld.global.u32 	%r1749, [%rd30+2176];
	ld.global.u32 	%r1750, [%rd30+2304];
	bra.uni 	$L__BB11_42;
$L__BB11_4:
	ld.param.u32 	%r1707, [_ZN3cub18CUB_300001_SM_10006detail10radix_sort29DeviceRadixSortOnesweepKernelINS1_5radix10policy_hubIiNS0_8NullTypeEyE10Policy1000ELNS0_9SortOrderE0EiS6_yiiNS1_21identity_decomposer_tEEEvPT5_SC_PT3_PKSD_PT1_PKSH_PT2_PKSL_T4_iiT6__param_8];
	cvt.u32.u64 	%r303, %rd3;
	sub.s32 	%r24, %r1707, %r303;
	and.b32  	%r304, %r1, 31;
	and.b32  	%r305, %r1, 992;
	mul.lo.s32 	%r306, %r305, 19;
	or.b32  	%r25, %r306, %r304;
	setp.ge.s32 	%p3, %r25, %r24;
	cvt.u64.u32 	%rd31, %r25;
	add.s64 	%rd32, %rd31, %rd3;
	shl.b64 	%rd33, %rd32, 2;
	add.s64 	%rd4, %rd2, %rd33;
	mov.b32 	%r1732, 2147483647;
	@%p3 bra 	$L__BB11_6;
	ld.global.u32 	%r1732, [%rd4];
$L__BB11_6:
	add.s32 	%r308, %r25, 32;
	setp.ge.s32 	%p4, %r308, %r24;
	mov.b32 	%r1733, 2147483647;
	@%p4 bra 	$L__BB11_8;
	ld.global.u32 	%r1733, [%rd4+128];
$L__BB11_8:
	add.s32 	%r310, %r25, 64;
	setp.ge.s32 	%p5, %r310, %r24;
	mov.b32 	%r1734, 2147483647;
	@%p5 bra 	$L__BB11_10;
	ld.global.u32 	%r1734, [%rd4+256];
$L__BB11_10:
	add.s32 	%r312, %r25, 96;
	setp.ge.s32 	%p6, %r312, %r24;
	mov.b32 	%r1735, 2147483647;
	@%p6 bra 	$L__BB11_12;
	ld.global.u32 	%r1735, [%rd4+384];
$L__BB11_12:
	add.s32 	%r314, %r25, 128;
	setp.ge.s32 	%p7, %r314, %r24;
	mov.b32 	%r1736, 2147483647;
	@%p7 bra 	$L__BB11_14;
	ld.global.u32 	%r1736, [%rd4+512];
$L__BB11_14:
	add.s32 	%r316, %r25, 160;
	setp.ge.s32 	%p8, %r316, %r24;
	mov.b32 	%r1737, 2147483647;
	@%p8 bra 	$L__BB11_16;
	ld.global.u32 	%r1737, [%rd4+640];
$L__BB11_16:
	add.s32 	%r318, %r25, 192;
	setp.ge.s32 	%p9, %r318, %r24;
	mov.b32 	%r1738, 2147483647;
	@%p9 bra 	$L__BB11_18;
	ld.global.u32 	%r1738, [%rd4+768];
$L__BB11_18:
	add.s32 	%r320, %r25, 224;
	setp.ge.s32 	%p10, %r320, %r24;
	mov.b32 	%r1739, 2147483647;
	@%p10 bra 	$L__BB11_20;
	ld.global.u32 	%r1739, [%rd4+896];
$L__BB11_20:
	add.s32 	%r322, %r25, 256;
	setp.ge.s32 	%p11, %r322, %r24;
	mov.b32 	%r1740, 2147483647;
	@%p11 bra 	$L__BB11_22;
	ld.global.u32 	%r1740, [%rd4+1024];
$L__BB11_22:
	add.s32 	%r324, %r25, 288;
	setp.ge.s32 	%p12, %r324, %r24;
	mov.b32 	%r1741, 2147483647;
	@%p12 bra 	$L__BB11_24;
	ld.global.u32 	%r1741, [%rd4+1152];
$L__BB11_24:
	add.s32 	%r326, %r25, 320;
	setp.ge.s32 	%p13, %r326, %r24;
	mov.b32 	%r1742, 2147483647;
	@%p13 bra 	$L__BB11_26;
	ld.global.u32 	%r1742, [%rd4+1280];
$L__BB11_26:
	add.s32 	%r328, %r25, 352;
	setp.ge.s32 	%p14, %r328, %r24;
	mov.b32 	%r1743, 2147483647;
	@%p14 bra 	$L__BB11_28;
	ld.global.u32 	%r1743, [%rd4+1408];
$L__BB11_28:
	add.s32 	%r330, %r25, 384;
	setp.ge.s32 	%p15, %r330, %r24;
	mov.b32 	%r1744, 2147483647;
	@%p15 bra 	$L__BB11_30;
	ld.global.u32 	%r1744, [%rd4+1536];
$L__BB11_30:
	add.s32 	%r332, %r25, 416;
	setp.ge.s32 	%p16, %r332, %r24;
	mov.b32 	%r1745, 2147483647;
	@%p16 bra 	$L__BB11_32;
	ld.global.u32 	%r1745, [%rd4+1664];
$L__BB11_32:
	add.s32 	%r334, %r25, 448;
	setp.ge.s32 	%p17, %r334, %r24;
	mov.b32 	%r1746, 2147483647;
	@%p17 bra 	$L__BB11_34;
	ld.global.u32 	%r1746, [%rd4+1792];
$L__BB11_34:
	add.s32 	%r336, %r25, 480;
	setp.ge.s32 	%p18, %r336, %r24;
	mov.b32 	%r1747, 2147483647;
	@%p18 bra 	$L__BB11_36;
	ld.global.u32 	%r1747, [%rd4+1920];
$L__BB11_36:
	add.s32 	%r338, %r25, 512;
	setp.ge.s32 	%p19, %r338, %r24;
	mov.b32 	%r1748, 2147483647;
	@%p19 bra 	$L__BB11_38;
	ld.global.u32 	%r1748, [%rd4+2048];
$L__BB11_38:
	add.s32 	%r340, %r25, 544;
	setp.ge.s32 	%p20, %r340, %r24;
	mov.b32 	%r1749, 2147483647;
	@%p20 bra 	$L__BB11_40;
	ld.global.u32 	%r1749, [%rd4+2176];
$L__BB11_40:
	add.s32 	%r342, %r25, 576;
	setp.ge.s32 	%p21, %r342, %r24;
	mov.b32 	%r1750, 2147483647;
	@%p21 bra 	$L__BB11_42;
	ld.global.u32 	%r1750, [%rd4+2304];
$L__BB11_42:
	mov.b32 	%r343, -1;
	shl.b32 	%r344, %r343, %r294;
	not.b32 	%r82, %r344;
	shr.u32 	%r83, %r1, 5;
	shl.b32 	%r345, %r83, 10;
	mov.u32 	%r346, _ZZN3cub18CUB_300001_SM_10006detail10radix_sort29DeviceRadixSortOnesweepKernelINS1_5radix10policy_hubIiNS0_8NullTypeEyE10Policy1000ELNS0_9SortOrderE0EiS6_yiiNS1_21identity_decomposer_tEEEvPT5_SC_PT3_PKSD_PT1_PKSH_PT2_PKSL_T4_iiT6_E1s;
	add.s32 	%r84, %r346, %r345;
	setp.gt.s32 	%p22, %r295, 255;
	@%p22 bra 	$L__BB11_55;
	max.s32 	%r347, %r295, 224;
	sub.s32 	%r348, %r347, %r295;
	add.s32 	%r349, %r348, 31;
	shr.u32 	%r350, %r349, 5;
	add.s32 	%r85, %r350, 1;
	and.b32  	%r86, %r85, 15;
	setp.lt.u32 	%p23, %r349, 480;
	mov.u32 	%r1754, %r295;
	@%p23 bra 	$L__BB11_46;
	and.b32  	%r351, %r85, 268435440;
	neg.s32 	%r1752, %r351;
	shl.b32 	%r353, %r295, 2;
	add.s32 	%r354, %r345, %r353;
	add.s32 	%r356, %r354, %r346;
	add.s32 	%r1751, %r356, 1024;
	mov.u32 	%r1754, %r295;
$L__BB11_45:
	.pragma "nounroll";
	mov.b32 	%r357, 0;
	st.shared.u32 	[%r1751+-1024], %r357;
	st.shared.u32 	[%r1751+-896], %r357;
	st.shared.u32 	[%r1751+-768], %r357;
	st.shared.u32 	[%r1751+-640], %r357;
	st.shared.u32 	[%r1751+-512], %r357;
	st.shared.u32 	[%r1751+-384], %r357;
	st.shared.u32 	[%r1751+-256], %r357;
	st.shared.u32 	[%r1751+-128], %r357;
	st.shared.u32 	[%r1751], %r357;
	st.shared.u32 	[%r1751+128], %r357;
	st.shared.u32 	[%r1751+256], %r357;
	st.shared.u32 	[%r1751+384], %r357;
	st.shared.u32 	[%r1751+512], %r357;
	st.shared.u32 	[%r1751+640], %r357;
	st.shared.u32 	[%r1751+768], %r357;
	st.shared.u32 	[%r1751+896], %r357;
	add.s32 	%r1754, %r1754, 512;
	add.s32 	%r1752, %r1752, 16;
	add.s32 	%r1751, %r1751, 2048;
	setp.ne.s32 	%p24, %r1752, 0;
	@%p24 bra 	$L__BB11_45;
$L__BB11_46:
	setp.eq.s32 	%p25, %r86, 0;
	@%p25 bra 	$L__BB11_55;
	and.b32  	%r96, %r85, 7;
	setp.lt.u32 	%p26, %r86, 8;
	@%p26 bra 	$L__BB11_49;
	shl.b32 	%r358, %r1754, 2;
	add.s32 	%r359, %r84, %r358;
	mov.b32 	%r360, 0;
	st.shared.u32 	[%r359], %r360;
	st.shared.u32 	[%r359+128], %r360;
	st.shared.u32 	[%r359+256], %r360;
	st.shared.u32 	[%r359+384], %r360;
	st.shared.u32 	[%r359+512], %r360;
	st.shared.u32 	[%r359+640], %r360;
	st.shared.u32 	[%r359+768], %r360;
	st.shared.u32 	[%r359+896], %r360;
	add.s32 	%r1754, %r1754, 256;
$L__BB11_49:
	setp.eq.s32 	%p27, %r96, 0;
	@%p27 bra 	$L__BB11_55;
	and.b32  	%r99, %r85, 3;
	setp.lt.u32 	%p28, %r96, 4;
	@%p28 bra 	$L__BB11_52;
	shl.b32 	%r361, %r1754, 2;
	add.s32 	%r362, %r84, %r361;
	mov.b32 	%r363, 0;
	st.shared.u32 	[%r362], %r363;
	st.shared.u32 	[%r362+128], %r363;
	st.shared.u32 	[%r362+256], %r363;
	st.shared.u32 	[%r362+384], %r363;
	add.s32 	%r1754, %r1754, 128;
$L__BB11_52:
	setp.eq.s32 	%p29, %r99, 0;
	@%p29 bra 	$L__BB11_55;
	shl.b32 	%r365, %r1754, 2;
	add.s32 	%r366, %r345, %r365;
	add.s32 	%r1758, %r346, %r366;
	neg.s32 	%r1757, %r99;
$L__BB11_54:
	.pragma "nounroll";
	mov.b32 	%r368, 0;
	st.shared.u32 	[%r1758], %r368;
	add.s32 	%r1758, %r1758, 128;
	add.s32 	%r1757, %r1757, 1;
	setp.ne.s32 	%p30, %r1757, 0;
	@%p30 bra 	$L__BB11_54;
$L__BB11_55:
	bar.warp.sync 	-1;
	xor.b32  	%r370, %r1732, -2147483648;
	shr.u32 	%r371, %r370, %r293;
	and.b32  	%r108, %r371, %r82;
	shl.b32 	%r372, %r108, 2;
	add.s32 	%r373, %r84, %r372;
	atom.shared.add.u32 	%r374, [%r373], 1;
	xor.b32  	%r375, %r1733, -2147483648;
	shr.u32 	%r376, %r375, %r293;
	and.b32  	%r377, %r376, %r82;
	shl.b32 	%r378, %r377, 2;
	add.s32 	%r379, %r84, %r378;
	atom.shared.add.u32 	%r380, [%r379], 1;
	xor.b32  	%r381, %r1734, -2147483648;
	shr.u32 	%r382, %r381, %r293;
	and.b32  	%r383, %r382, %r82;
	shl.b32 	%r384, %r383, 2;
	add.s32 	%r385, %r84, %r384;
	atom.shared.add.u32 	%r386, [%r385], 1;
	xor.b32  	%r387, %r1735, -2147483648;
	shr.u32 	%r388, %r387, %r293;
	and.b32  	%r389, %r388, %r82;
	shl.b32 	%r390, %r389, 2;
	add.s32 	%r391, %r84, %r390;
	atom.shared.add.u32 	%r392, [%r391], 1;
	xor.b32  	%r393, %r1736, -2147483648;
	shr.u32 	%r394, %r393, %r293;
	and.b32  	%r395, %r394, %r82;
	shl.b32 	%r396, %r395, 2;
	add.s32 	%r397, %r84, %r396;
	atom.shared.add.u32 	%r398, [%r397], 1;
	xor.b32  	%r399, %r1737, -2147483648;
	shr.u32 	%r400, %r399, %r293;
	and.b32  	%r401, %r400, %r82;
	shl.b32 	%r402, %r401, 2;
	add.s32 	%r403, %r84, %r402;
	atom.shared.add.u32 	%r404, [%r403], 1;
	xor.b32  	%r405, %r1738, -2147483648;
	shr.u32 	%r406, %r405, %r293;
	and.b32  	%r407, %r406, %r82;
	shl.b32 	%r408, %r407, 2;
	add.s32 	%r409, %r84, %r408;
	atom.shared.add.u32 	%r410, [%r409], 1;
	xor.b32  	%r1771, %r1739, -2147483648;
	shr.u32 	%r411, %r1771, %r293;
	and.b32  	%r412, %r411, %r82;
	shl.b32 	%r413, %r412, 2;
	add.s32 	%r414, %r84, %r413;
	atom.shared.add.u32 	%r415, [%r414], 1;
	xor.b32  	%r1772, %r1740, -2147483648;
	shr.u32 	%r416, %r1772, %r293;
	and.b32  	%r417, %r416, %r82;
	shl.b32 	%r418, %r417, 2;
	add.s32 	%r419, %r84, %r418;
	atom.shared.add.u32 	%r420, [%r419], 1;
	xor.b32  	%r421, %r1741, -2147483648;
	shr.u32 	%r422, %r421, %r293;
	and.b32  	%r423, %r422, %r82;
	shl.b32 	%r424, %r423, 2;
	add.s32 	%r425, %r84, %r424;
	atom.shared.add.u32 	%r426, [%r425], 1;
	xor.b32  	%r427, %r1742, -2147483648;
	shr.u32 	%r428, %r427, %r293;
	and.b32  	%r429, %r428, %r82;
	shl.b32 	%r430, %r429, 2;
	add.s32 	%r431, %r84, %r430;
	atom.shared.add.u32 	%r432, [%r431], 1;
	xor.b32  	%r433, %r1743, -2147483648;
	shr.u32 	%r434, %r433, %r293;
	and.b32  	%r435, %r434, %r82;
	shl.b32 	%r436, %r435, 2;
	add.s32 	%r437, %r84, %r436;
	atom.shared.add.u32 	%r438, [%r437], 1;
	xor.b32  	%r439, %r1744, -2147483648;
	shr.u32 	%r440, %r439, %r293;
	and.b32  	%r441, %r440, %r82;
	shl.b32 	%r442, %r441, 2;
	add.s32 	%r443, %r84, %r442;
	atom.shared.add.u32 	%r444, [%r443], 1;
	xor.b32  	%r445, %r1745, -2147483648;
	shr.u32 	%r446, %r445, %r293;
	and.b32  	%r447, %r446, %r82;
	shl.b32 	%r448, %r447, 2;
	add.s32 	%r449, %r84, %r448;
	atom.shared.add.u32 	%r450, [%r449], 1;
	xor.b32  	%r451, %r1746, -2147483648;
	shr.u32 	%r452, %r451, %r293;
	and.b32  	%r453, %r452, %r82;
	shl.b32 	%r454, %r453, 2;
	add.s32 	%r455, %r84, %r454;
	atom.shared.add.u32 	%r456, [%r455], 1;
	xor.b32  	%r457, %r1747, -2147483648;
	shr.u32 	%r458, %r457, %r293;
	and.b32  	%r459, %r458, %r82;
	shl.b32 	%r460, %r459, 2;
	add.s32 	%r461, %r84, %r460;
	atom.shared.add.u32 	%r462, [%r461], 1;
	xor.b32  	%r463, %r1748, -2147483648;
	shr.u32 	%r464, %r463, %r293;
	and.b32  	%r465, %r464, %r82;
	shl.b32 	%r466, %r465, 2;
	add.s32 	%r467, %r84, %r466;
	atom.shared.add.u32 	%r468, [%r467], 1;
	xor.b32  	%r469, %r1749, -2147483648;
	shr.u32 	%r470, %r469, %r293;
	and.b32  	%r471, %r470, %r82;
	shl.b32 	%r472, %r471, 2;
	add.s32 	%r473, %r84, %r472;
	atom.shared.add.u32 	%r474, [%r473], 1;
	xor.b32  	%r475, %r1750, -2147483648;
	shr.u32 	%r476, %r475, %r293;
	and.b32  	%r477, %r476, %r82;
	shl.b32 	%r478, %r477, 2;
	add.s32 	%r479, %r84, %r478;
	atom.shared.add.u32 	%r480, [%r479], 1;
	bar.sync 	0;
	setp.gt.u32 	%p31, %r1, 255;
	shl.b32 	%r481, %r1, 2;
	add.s32 	%r111, %r346, %r481;
	mov.b32 	%r1759, 0;
	@%p31 bra 	$L__BB11_57;
	ld.shared.u32 	%r483, [%r111];
	mov.b32 	%r484, 0;
	st.shared.u32 	[%r111], %r484;
	ld.shared.u32 	%r485, [%r111+1024];
	st.shared.u32 	[%r111+1024], %r483;
	add.s32 	%r486, %r485, %r483;
	ld.shared.u32 	%r487, [%r111+2048];
	st.shared.u32 	[%r111+2048], %r486;
	add.s32 	%r488, %r487, %r486;
	ld.shared.u32 	%r489, [%r111+3072];
	st.shared.u32 	[%r111+3072], %r488;
	add.s32 	%r490, %r489, %r488;
	ld.shared.u32 	%r491, [%r111+4096];
	st.shared.u32 	[%r111+4096], %r490;
	add.s32 	%r492, %r491, %r490;
	ld.shared.u32 	%r493, [%r111+5120];
	st.shared.u32 	[%r111+5120], %r492;
	add.s32 	%r494, %r493, %r492;
	ld.shared.u32 	%r495, [%r111+6144];
	st.shared.u32 	[%r111+6144], %r494;
	add.s32 	%r496, %r495, %r494;
	ld.shared.u32 	%r497, [%r111+7168];
	st.shared.u32 	[%r111+7168], %r496;
	add.s32 	%r498, %r497, %r496;
	ld.shared.u32 	%r499, [%r111+8192];
	st.shared.u32 	[%r111+8192], %r498;
	add.s32 	%r500, %r499, %r498;
	ld.shared.u32 	%r501, [%r111+9216];
	st.shared.u32 	[%r111+9216], %r500;
	add.s32 	%r502, %r501, %r500;
	ld.shared.u32 	%r503, [%r111+10240];
	st.shared.u32 	[%r111+10240], %r502;
	add.s32 	%r504, %r503, %r502;
	ld.shared.u32 	%r505, [%r111+11264];
	st.shared.u32 	[%r111+11264], %r504;
	add.s32 	%r1759, %r505, %r504;
$L__BB11_57:
	ld.param.u64 	%rd228, [_ZN3cub18CUB_300001_SM_10006detail10radix_sort29DeviceRadixSortOnesweepKernelINS1_5radix10policy_hubIiNS0_8NullTypeEyE10Policy1000ELNS0_9SortOrderE0EiS6_yiiNS1_21identity_decomposer_tEEEvPT5_SC_PT3_PKSD_PT1_PKSH_PT2_PKSL_T4_iiT6__param_0];
	setp.gt.u32 	%p32, %r1, 255;
	shl.b32 	%r506, %r3, 8;
	add.s32 	%r507, %r506, %r1;
	cvta.to.global.u64 	%rd5, %rd228;
	mul.wide.s32 	%rd34, %r507, 4;
	add.s64 	%rd6, %rd5, %rd34;
	@%p32 bra 	$L__BB11_59;
	or.b32  	%r508, %r1759, 1073741824;
	st.volatile.global.u32 	[%rd6], %r508;
$L__BB11_59:
	ld.param.u64 	%rd235, [_ZN3cub18CUB_300001_SM_10006detail10radix_sort29DeviceRadixSortOnesweepKernelINS1_5radix10policy_hubIiNS0_8NullTypeEyE10Policy1000ELNS0_9SortOrderE0EiS6_yiiNS1_21identity_decomposer_tEEEvPT5_SC_PT3_PKSD_PT1_PKSH_PT2_PKSL_T4_iiT6__param_3];
	xor.b32  	%r1773, %r1741, -2147483648;
	xor.b32  	%r1774, %r1742, -2147483648;
	xor.b32  	%r1765, %r1733, -2147483648;
	xor.b32  	%r1766, %r1734, -2147483648;
	xor.b32  	%r1777, %r1745, -2147483648;
	xor.b32  	%r1778, %r1746, -2147483648;
	xor.b32  	%r1764, %r1732, -2147483648;
	xor.b32  	%r1779, %r1747, -2147483648;
	xor.b32  	%r1780, %r1748, -2147483648;
	xor.b32  	%r1768, %r1736, -2147483648;
	xor.b32  	%r1767, %r1735, -2147483648;
	xor.b32  	%r1775, %r1743, -2147483648;
	xor.b32  	%r1782, %r1750, -2147483648;
	xor.b32  	%r1781, %r1749, -2147483648;
	xor.b32  	%r1769, %r1737, -2147483648;
	xor.b32  	%r1776, %r1744, -2147483648;
	xor.b32  	%r1770, %r1738, -2147483648;
	setp.lt.u32 	%p33, %r1, 256;
	setp.eq.s32 	%p34, %r1759, 7296;
	and.pred  	%p35, %p33, %p34;
	selp.u32 	%r509, 1, 0, %p35;
	{ 
	.reg .pred 	%p1; 
	.reg .pred 	%p2; 
	setp.ne.u32 	%p1, %r509, 0; 
	bar.red.or.pred 	%p2, 0, %p1; 
	selp.u32 	%r510, 1, 0, %p2; 
	}
	setp.eq.s32 	%p36, %r510, 0;
	cvt.u64.u32 	%rd7, %r1;
	cvta.to.global.u64 	%rd35, %rd235;
	mul.wide.u32 	%rd36, %r1, 8;
	add.s64 	%rd8, %rd35, %rd36;
	@%p36 bra 	$L__BB11_111;
	setp.gt.u32 	%p37, %r1, 255;
	setp.gt.u32 	%p38, %r1, %r108;
	selp.b32 	%r131, 7296, 0, %p38;
	shl.b32 	%r511, %r1, 3;
	mov.u32 	%r512, _ZZN3cub18CUB_300001_SM_10006detail10radix_sort29DeviceRadixSortOnesweepKernelINS1_5radix10policy_hubIiNS0_8NullTypeEyE10Policy1000ELNS0_9SortOrderE0EiS6_yiiNS1_21identity_decomposer_tEEEvPT5_SC_PT3_PKSD_PT1_PKSH_PT2_PKSL_T4_iiT6_E1s;
	add.s32 	%r513, %r512, %r511;
	add.s32 	%r132, %r513, 29184;
	@%p37 bra 	$L__BB11_68;
	ld.global.u64 	%rd37, [%rd8];
	cvt.u64.u32 	%rd38, %r131;
	sub.s64 	%rd237, %rd37, %rd38;
	st.shared.u64 	[%r132], %rd237;
	setp.lt.s32 	%p39, %r3, 1;
	mov.u32 	%r1763, %r1759;
	@%p39 bra 	$L__BB11_67;
	mov.b32 	%r1761, -1;
	mov.u32 	%r1760, %r3;
	mov.u32 	%r1763, %r1759;
$L__BB11_63:
	add.s32 	%r136, %r1760, -1;
	shl.b32 	%r515, %r136, 8;
	add.s32 	%r516, %r515, %r1;
	mul.wide.s32 	%rd39, %r516, 4;
	add.s64 	%rd10, %rd5, %rd39;
$L__BB11_64:
	membar.cta;
	ld.volatile.global.u32 	%r137, [%rd10];
	setp.eq.s32 	%p40, %r137, 0;
	@%p40 bra 	$L__BB11_64;
	and.b32  	%r517, %r137, 1073741823;
	add.s32 	%r1763, %r517, %r1763;
	setp.gt.s32 	%p41, %r137, -1;
	vote.sync.ballot.b32 	%r1761, %p41, %r1761;
	setp.gt.u32 	%p43, %r1760, 1;
	and.pred  	%p44, %p41, %p43;
	mov.u32 	%r1760, %r136;
	@%p44 bra 	$L__BB11_63;
	ld.shared.u64 	%rd237, [%r132];
$L__BB11_67:
	or.b32  	%r518, %r1763, -2147483648;
	st.volatile.global.u32 	[%rd6], %r518;
	sub.s32 	%r519, %r1763, %r1759;
	cvt.s64.s32 	%rd40, %r519;
	add.s64 	%rd41, %rd237, %rd40;
	st.shared.u64 	[%r132], %rd41;
$L__BB11_68:
	ld.param.u32 	%r1708, [_ZN3cub18CUB_300001_SM_10006detail10radix_sort29DeviceRadixSortOnesweepKernelINS1_5radix10policy_hubIiNS0_8NullTypeEyE10Policy1000ELNS0_9SortOrderE0EiS6_yiiNS1_21identity_decomposer_tEEEvPT5_SC_PT3_PKSD_PT1_PKSH_PT2_PKSL_T4_iiT6__param_8];
	ld.param.u64 	%rd231, [_ZN3cub18CUB_300001_SM_10006detail10radix_sort29DeviceRadixSortOnesweepKernelINS1_5radix10policy_hubIiNS0_8NullTypeEyE10Policy1000ELNS0_9SortOrderE0EiS6_yiiNS1_21identity_decomposer_tEEEvPT5_SC_PT3_PKSD_PT1_PKSH_PT2_PKSL_T4_iiT6__param_2];
	setp.gt.u32 	%p45, %r1, 255;
	setp.lt.s32 	%p46, %r4, %r1708;
	setp.eq.s64 	%p47, %rd231, 0;
	or.pred  	%p48, %p47, %p46;
	or.pred  	%p49, %p45, %p48;
	@%p49 bra 	$L__BB11_70;
	ld.param.u64 	%rd232, [_ZN3cub18CUB_300001_SM_10006detail10radix_sort29DeviceRadixSortOnesweepKernelINS1_5radix10policy_hubIiNS0_8NullTypeEyE10Policy1000ELNS0_9SortOrderE0EiS6_yiiNS1_21identity_decomposer_tEEEvPT5_SC_PT3_PKSD_PT1_PKSH_PT2_PKSL_T4_iiT6__param_2];
	ld.shared.u64 	%rd42, [%r132];
	cvt.u64.u32 	%rd43, %r131;
	cvt.s64.s32 	%rd44, %r1759;
	add.s64 	%rd45, %rd43, %rd44;
	add.s64 	%rd46, %rd45, %rd42;
	cvta.to.global.u64 	%rd47, %rd232;
	shl.b64 	%rd48, %rd7, 3;
	add.s64 	%rd49, %rd47, %rd48;
	st.global.u64 	[%rd49], %rd46;
$L__BB11_70:
	ld.param.u32 	%r1709, [_ZN3cub18CUB_300001_SM_10006detail10radix_sort29DeviceRadixSortOnesweepKernelINS1_5radix10policy_hubIiNS0_8NullTypeEyE10Policy1000ELNS0_9SortOrderE0EiS6_yiiNS1_21identity_decomposer_tEEEvPT5_SC_PT3_PKSD_PT1_PKSH_PT2_PKSL_T4_iiT6__param_8];
	setp.gt.s32 	%p50, %r4, %r1709;
	bar.sync 	0;
	shl.b32 	%r520, %r108, 3;
	add.s32 	%r522, %r512, %r520;
	ld.shared.u64 	%rd13, [%r522+29184];
	@%p50 bra 	$L__BB11_72;
	and.b32  	%r523, %r1, 31;
	and.b32  	%r524, %r1, 992;
	mul.lo.s32 	%r525, %r524, 19;
	or.b32  	%r526, %r525, %r523;
	cvt.u64.u32 	%rd50, %r526;
	add.s64 	%rd51, %rd13, %rd50;
	shl.b64 	%rd52, %rd51, 2;
	add.s64 	%rd53, %rd1, %rd52;
	st.global.u32 	[%rd53], %r1732;
	st.global.u32 	[%rd53+128], %r1733;
	st.global.u32 	[%rd53+256], %r1734;
	st.global.u32 	[%rd53+384], %r1735;
	st.global.u32 	[%rd53+512], %r1736;
	st.global.u32 	[%rd53+640], %r1737;
	st.global.u32 	[%rd53+768], %r1738;
	st.global.u32 	[%rd53+896], %r1739;
	st.global.u32 	[%rd53+1024], %r1740;
	st.global.u32 	[%rd53+1152], %r1741;
	st.global.u32 	[%rd53+1280], %r1742;
	st.global.u32 	[%rd53+1408], %r1743;
	st.global.u32 	[%rd53+1536], %r1744;
	st.global.u32 	[%rd53+1664], %r1745;
	st.global.u32 	[%rd53+1792], %r1746;
	st.global.u32 	[%rd53+1920], %r1747;
	st.global.u32 	[%rd53+2048], %r1748;
	st.global.u32 	[%rd53+2176], %r1749;
	st.global.u32 	[%rd53+2304], %r1750;
	bra.uni 	$L__BB11_110;
$L__BB11_72:
	ld.param.u32 	%r1710, [_ZN3cub18CUB_300001_SM_10006detail10radix_sort29DeviceRadixSortOnesweepKernelINS1_5radix10policy_hubIiNS0_8NullTypeEyE10Policy1000ELNS0_9SortOrderE0EiS6_yiiNS1_21identity_decomposer_tEEEvPT5_SC_PT3_PKSD_PT1_PKSH_PT2_PKSL_T4_iiT6__param_8];
	mad.lo.s32 	%r141, %r3, -7296, %r1710;
	and.b32  	%r527, %r1, 31;
	and.b32  	%r528, %r1, 992;
	mul.lo.s32 	%r529, %r528, 19;
	or.b32  	%r142, %r529, %r527;
	setp.ge.s32 	%p51, %r142, %r141;
	cvt.u64.u32 	%rd54, %r142;
	add.s64 	%rd55, %rd13, %rd54;
	shl.b64 	%rd56, %rd55, 2;
	add.s64 	%rd14, %rd1, %rd56;
	@%p51 bra 	$L__BB11_74;
	st.global.u32 	[%rd14], %r1732;
$L__BB11_74:
	add.s32 	%r530, %r142, 32;
	setp.ge.s32 	%p52, %r530, %r141;
	@%p52 bra 	$L__BB11_76;
	st.global.u32 	[%rd14+128], %r1733;
$L__BB11_76:
	add.s32 	%r531, %r142, 64;
	setp.ge.s32 	%p53, %r531, %r141;
	@%p53 bra 	$L__BB11_78;
	st.global.u32 	[%rd14+256], %r1734;
$L__BB11_78:
	add.s32 	%r532, %r142, 96;
	setp.ge.s32 	%p54, %r532, %r141;
	@%p54 bra 	$L__BB11_80;
	st.global.u32 	[%rd14+384], %r1735;
$L__BB11_80:
	add.s32 	%r533, %r142, 128;
	setp.ge.s32 	%p55, %r533, %r141;
	@%p55 bra 	$L__BB11_82;
	st.global.u32 	[%rd14+512], %r1736;
$L__BB11_82:
	add.s32 	%r534, %r142, 160;
	setp.ge.s32 	%p56, %r534, %r141;
	@%p56 bra 	$L__BB11_84;
	st.global.u32 	[%rd14+640], %r1737;
$L__BB11_84:
	add.s32 	%r535, %r142, 192;
	setp.ge.s32 	%p57, %r535, %r141;
	@%p57 bra 	$L__BB11_86;
	st.global.u32 	[%rd14+768], %r1738;
$L__BB11_86:
	add.s32 	%r536, %r142, 224;
	setp.ge.s32 	%p58, %r536, %r141;
	@%p58 bra 	$L__BB11_88;
	st.global.u32 	[%rd14+896], %r1739;
$L__BB11_88:
	add.s32 	%r537, %r142, 256;
	setp.ge.s32 	%p59, %r537, %r141;
	@%p59 bra 	$L__BB11_90;
	st.global.u32 	[%rd14+1024], %r1740;
$L__BB11_90:
	add.s32 	%r538, %r142, 288;
	setp.ge.s32 	%p60, %r538, %r141;
	@%p60 bra 	$L__BB11_92;
	st.global.u32 	[%rd14+1152], %r1741;
$L__BB11_92:
	add.s32 	%r539, %r142, 320;
	setp.ge.s32 	%p61, %r539, %r141;
	@%p61 bra 	$L__BB11_94;
	st.global.u32 	[%rd14+1280], %r1742;
$L__BB11_94:
	add.s32 	%r540, %r142, 352;
	setp.ge.s32 	%p62, %r540, %r141;
	@%p62 bra 	$L__BB11_96;
	st.global.u32 	[%rd14+1408], %r1743;
$L__BB11_96:
	add.s32 	%r541, %r142, 384;
	setp.ge.s32 	%p63, %r541, %r141;
	@%p63 bra 	$L__BB11_98;
	st.global.u32 	[%rd14+1536], %r1744;
$L__BB11_98:
	add.s32 	%r542, %r142, 416;
	setp.ge.s32 	%p64, %r542, %r141;
	@%p64 bra 	$L__BB11_100;
	st.global.u32 	[%rd14+1664], %r1745;
$L__BB11_100:
	add.s32 	%r543, %r142, 448;
	setp.ge.s32 	%p65, %r543, %r141;
	@%p65 bra 	$L__BB11_102;
	st.global.u32 	[%rd14+1792], %r1746;
$L__BB11_102:
	add.s32 	%r544, %r142, 480;
	setp.ge.s32 	%p66, %r544, %r141;
	@%p66 bra 	$L__BB11_104;
	st.global.u32 	[%rd14+1920], %r1747;
$L__BB11_104:
	add.s32 	%r545, %r142, 512;
	setp.ge.s32 	%p67, %r545, %r141;
	@%p67 bra 	$L__BB11_106;
	st.global.u32 	[%rd14+2048], %r1748;
$L__BB11_106:
	add.s32 	%r546, %r142, 544;
	setp.ge.s32 	%p68, %r546, %r141;
	@%p68 bra 	$L__BB11_108;
	st.global.u32 	[%rd14+2176], %r1749;
$L__BB11_108:
	add.s32 	%r547, %r142, 576;
	setp.ge.s32 	%p69, %r547, %r141;
	@%p69 bra 	$L__BB11_110;
	st.global.u32 	[%rd14+2304], %r1750;
$L__BB11_110:
	// begin inline asm
	exit;
	// end inline asm
	mov.u32 	%r1764, %r1732;
	mov.u32 	%r1765, %r1733;
	mov.u32 	%r1766, %r1734;
	mov.u32 	%r1767, %r1735;
	mov.u32 	%r1768, %r1736;
	mov.u32 	%r1769, %r1737;
	mov.u32 	%r1770, %r1738;
	mov.u32 	%r1771, %r1739;
	mov.u32 	%r1772, %r1740;
	mov.u32 	%r1773, %r1741;
	mov.u32 	%r1774, %r1742;
	mov.u32 	%r1775, %r1743;
	mov.u32 	%r1776, %r1744;
	mov.u32 	%r1777, %r1745;
	mov.u32 	%r1778, %r1746;
	mov.u32 	%r1779, %r1747;
	mov.u32 	%r1780, %r1748;
	mov.u32 	%r1781, %r1749;
	mov.u32 	%r1782, %r1750;
$L__BB11_111:
	mul.hi.u32 	%r548, %r1, 357913942;
	add.s32 	%r549, %r548, %r1;
	shl.b32 	%r550, %r549, 2;
	mov.u32 	%r551, _ZZN3cub18CUB_300001_SM_10006detail10radix_sort29DeviceRadixSortOnesweepKernelINS1_5radix10policy_hubIiNS0_8NullTypeEyE10Policy1000ELNS0_9SortOrderE0EiS6_yiiNS1_21identity_decomposer_tEEEvPT5_SC_PT3_PKSD_PT1_PKSH_PT2_PKSL_T4_iiT6_E1s;
	add.s32 	%r552, %r551, %r550;
	add.s32 	%r162, %r552, 13328;
	st.shared.u32 	[%r552+13328], %r1759;
	bar.sync 	0;
	setp.gt.u32 	%p70, %r1, 31;
	@%p70 bra 	$L__BB11_113;
	mad.lo.s32 	%r584, %r1, 52, %r551;
	ld.shared.u32 	%r585, [%r584+13328];
	ld.shared.u32 	%r586, [%r584+13332];
	ld.shared.u32 	%r587, [%r584+13336];
	ld.shared.u32 	%r588, [%r584+13340];
	ld.shared.u32 	%r589, [%r584+13344];
	ld.shared.u32 	%r590, [%r584+13348];
	ld.shared.u32 	%r591, [%r584+13352];
	ld.shared.u32 	%r592, [%r584+13356];
	ld.shared.u32 	%r593, [%r584+13360];
	ld.shared.u32 	%r594, [%r584+13364];
	ld.shared.u32 	%r595, [%r584+13368];
	ld.shared.u32 	%r596, [%r584+13372];
	add.s32 	%r597, %r586, %r585;
	add.s32 	%r598, %r597, %r587;
	add.s32 	%r599, %r598, %r588;
	add.s32 	%r600, %r599, %r589;
	add.s32 	%r601, %r600, %r590;
	add.s32 	%r602, %r601, %r591;
	add.s32 	%r603, %r602, %r592;
	add.s32 	%r604, %r603, %r593;
	add.s32 	%r605, %r604, %r594;
	add.s32 	%r606, %r605, %r595;
	add.s32 	%r557, %r606, %r596;
	mov.b32 	%r555, 1;
	mov.b32 	%r580, 0;
	mov.b32 	%r582, -1;
	// begin inline asm
	{  .reg .s32 r0;  .reg .pred p;  shfl.sync.up.b32 r0|p, %r557, %r555, %r580, %r582;  @p add.s32 r0, r0, %r557;  mov.s32 %r553, r0;}
	// end inline asm
	mov.b32 	%r561, 2;
	// begin inline asm
	{  .reg .s32 r0;  .reg .pred p;  shfl.sync.up.b32 r0|p, %r553, %r561, %r580, %r582;  @p add.s32 r0, r0, %r553;  mov.s32 %r559, r0;}
	// end inline asm
	mov.b32 	%r567, 4;
	// begin inline asm
	{  .reg .s32 r0;  .reg .pred p;  shfl.sync.up.b32 r0|p, %r559, %r567, %r580, %r582;  @p add.s32 r0, r0, %r559;  mov.s32 %r565, r0;}
	// end inline asm
	mov.b32 	%r573, 8;
	// begin inline asm
	{  .reg .s32 r0;  .reg .pred p;  shfl.sync.up.b32 r0|p, %r565, %r573, %r580, %r582;  @p add.s32 r0, r0, %r565;  mov.s32 %r571, r0;}
	// end inline asm
	mov.b32 	%r579, 16;
	// begin inline asm
	{  .reg .s32 r0;  .reg .pred p;  shfl.sync.up.b32 r0|p, %r571, %r579, %r580, %r582;  @p add.s32 r0, r0, %r571;  mov.s32 %r577, r0;}
	// end inline asm
	sub.s32 	%r607, %r577, %r557;
	add.s32 	%r608, %r585, %r607;
	add.s32 	%r609, %r586, %r608;
	add.s32 	%r610, %r587, %r609;
	add.s32 	%r611, %r588, %r610;
	add.s32 	%r612, %r589, %r611;
	add.s32 	%r613, %r590, %r612;
	add.s32 	%r614, %r591, %r613;
	add.s32 	%r615, %r592, %r614;
	add.s32 	%r616, %r593, %r615;
	add.s32 	%r617, %r594, %r616;
	add.s32 	%r618, %r595, %r617;
	st.shared.u32 	[%r584+13328], %r607;
	st.shared.u32 	[%r584+13332], %r608;
	st.shared.u32 	[%r584+13336], %r609;
	st.shared.u32 	[%r584+13340], %r610;
	st.shared.u32 	[%r584+13344], %r611;
	st.shared.u32 	[%r584+13348], %r612;
	st.shared.u32 	[%r584+13352], %r613;
	st.shared.u32 	[%r584+13356], %r614;
	st.shared.u32 	[%r584+13360], %r615;
	st.shared.u32 	[%r584+13364], %r616;
	st.shared.u32 	[%r584+13368], %r617;
	st.shared.u32 	[%r584+13372], %r618;
$L__BB11_113:
	setp.gt.u32 	%p71, %r1, 255;
	bar.sync 	0;
	ld.shared.u32 	%r163, [%r162];
	@%p71 bra 	$L__BB11_115;
	shl.b32 	%r619, %r1, 2;
	add.s32 	%r621, %r551, %r619;
	ld.shared.u32 	%r622, [%r621];
	add.s32 	%r623, %r622, %r163;
	st.shared.u32 	[%r621], %r623;
	ld.shared.u32 	%r624, [%r621+1024];
	add.s32 	%r625, %r624, %r163;
	st.shared.u32 	[%r621+1024], %r625;
	ld.shared.u32 	%r626, [%r621+2048];
	add.s32 	%r627, %r626, %r163;
	st.shared.u32 	[%r621+2048], %r627;
	ld.shared.u32 	%r628, [%r621+3072];
	add.s32 	%r629, %r628, %r163;
	st.shared.u32 	[%r621+3072], %r629;
	ld.shared.u32 	%r630, [%r621+4096];
	add.s32 	%r631, %r630, %r163;
	st.shared.u32 	[%r621+4096], %r631;
	ld.shared.u32 	%r632, [%r621+5120];
	add.s32 	%r633, %r632, %r163;
	st.shared.u32 	[%r621+5120], %r633;
	ld.shared.u32 	%r634, [%r621+6144];
	add.s32 	%r635, %r634, %r163;
	st.shared.u32 	[%r621+6144], %r635;
	ld.shared.u32 	%r636, [%r621+7168];
	add.s32 	%r637, %r636, %r163;
	st.shared.u32 	[%r621+7168], %r637;
	ld.shared.u32 	%r638, [%r621+8192];
	add.s32 	%r639, %r638, %r163;
	st.shared.u32 	[%r621+8192], %r639;
	ld.shared.u32 	%r640, [%r621+9216];
	add.s32 	%r641, %r640, %r163;
	st.shared.u32 	[%r621+9216], %r641;
	ld.shared.u32 	%r642, [%r621+10240];
	add.s32 	%r643, %r642, %r163;
	st.shared.u32 	[%r621+10240], %r643;
	ld.shared.u32 	%r644, [%r621+11264];
	add.s32 	%r645, %r644, %r163;
	st.shared.u32 	[%r621+11264], %r645;
$L__BB11_115:
	shl.b32 	%r672, %r1, 5;
	and.b32  	%r673, %r672, 31744;
	add.s32 	%r164, %r551, %r673;
	bar.sync 	0;
	// begin inline asm
	mov.u32 %r646, %lanemask_le;
	// end inline asm
	shr.u32 	%r675, %r1764, %r293;
	and.b32  	%r669, %r675, %r82;
	mov.b32 	%r649, 1;
	// begin inline asm
	{
    .reg .pred p;
    and.b32 %r647, %r669, %r649;    setp.ne.u32 p, %r647, 0;
    vote.ballot.sync.b32 %r647, p, 0xffffffff;
    @!p not.b32 %r647, %r647;
}

	// end inline asm
	mov.b32 	%r652, 2;
	// begin inline asm
	{
    .reg .pred p;
    and.b32 %r650, %r669, %r652;    setp.ne.u32 p, %r650, 0;
    vote.ballot.sync.b32 %r650, p, 0xffffffff;
    @!p not.b32 %r650, %r650;
}

	// end inline asm
	and.b32  	%r676, %r650, %r647;
	mov.b32 	%r655, 4;
	// begin inline asm
	{
    .reg .pred p;
    and.b32 %r653, %r669, %r655;    setp.ne.u32 p, %r653, 0;
    vote.ballot.sync.b32 %r653, p, 0xffffffff;
    @!p not.b32 %r653, %r653;
}

	// end inline asm
	and.b32  	%r677, %r653, %r676;
	mov.b32 	%r658, 8;
	// begin inline asm
	{
    .reg .pred p;
    and.b32 %r656, %r669, %r658;    setp.ne.u32 p, %r656, 0;
    vote.ballot.sync.b32 %r656, p, 0xffffffff;
    @!p not.b32 %r656, %r656;
}

	// end inline asm
	and.b32  	%r678, %r656, %r677;
	mov.b32 	%r661, 16;
	// begin inline asm
	{
    .reg .pred p;
    and.b32 %r659, %r669, %r661;    setp.ne.u32 p, %r659, 0;
    vote.ballot.sync.b32 %r659, p, 0xffffffff;
    @!p not.b32 %r659, %r659;
}

	// end inline asm
	and.b32  	%r679, %r659, %r678;
	mov.b32 	%r664, 32;
	// begin inline asm
	{
    .reg .pred p;
    and.b32 %r662, %r669, %r664;    setp.ne.u32 p, %r662, 0;
    vote.ballot.sync.b32 %r662, p, 0xffffffff;
    @!p not.b32 %r662, %r662;
}

	// end inline asm
	and.b32  	%r680, %r662, %r679;
	mov.b32 	%r667, 64;
	// begin inline asm
	{
    .reg .pred p;
    and.b32 %r665, %r669, %r667;    setp.ne.u32 p, %r665, 0;
    vote.ballot.sync.b32 %r665, p, 0xffffffff;
    @!p not.b32 %r665, %r665;
}

	// end inline asm
	and.b32  	%r681, %r665, %r680;
	mov.b32 	%r670, 128;
	// begin inline asm
	{
    .reg .pred p;
    and.b32 %r668, %r669, %r670;    setp.ne.u32 p, %r668, 0;
    vote.ballot.sync.b32 %r668, p, 0xffffffff;
    @!p not.b32 %r668, %r668;
}

	// end inline asm
	and.b32  	%r682, %r668, %r681;
	clz.b32 	%r683, %r682;
	sub.s32 	%r167, 31, %r683;
	and.b32  	%r684, %r646, %r682;
	popc.b32 	%r168, %r684;
	setp.ne.s32 	%p72, %r295, %r167;
	mov.b32 	%r1783, 0;
	@%p72 bra 	$L__BB11_117;
	shl.b32 	%r685, %r669, 2;
	add.s32 	%r686, %r164, %r685;
	atom.shared.add.u32 	%r1783, [%r686], %r168;
$L__BB11_117:
	shfl.sync.idx.b32	%r712|%p73, %r1783, %r167, 31, -1;
	add.s32 	%r171, %r168, %r712;
	shr.u32 	%r713, %r1765, %r293;
	and.b32  	%r709, %r713, %r82;
	mov.b32 	%r689, 1;
	// begin inline asm
	{
    .reg .pred p;
    and.b32 %r687, %r709, %r689;    setp.ne.u32 p, %r687, 0;
    vote.ballot.sync.b32 %r687, p, 0xffffffff;
    @!p not.b32 %r687, %r687;
}

	// end inline asm
	mov.b32 	%r692, 2;
	// begin inline asm
	{
    .reg .pred p;
    and.b32 %r690, %r709, %r692;    setp.ne.u32 p, %r690, 0;
    vote.ballot.sync.b32 %r690, p, 0xffffffff;
    @!p not.b32 %r690, %r690;
}

	// end inline asm
	and.b32  	%r714, %r690, %r687;
	mov.b32 	%r695, 4;
	// begin inline asm
	{
    .reg .pred p;
    and.b32 %r693, %r709, %r695;    setp.ne.u32 p, %r693, 0;
    vote.ballot.sync.b32 %r693, p, 0xffffffff;
    @!p not.b32 %r693, %r693;
}

	// end inline asm
	and.b32  	%r715, %r693, %r714;
	mov.b32 	%r698, 8;
	// begin inline asm
	{
    .reg .pred p;
    and.b32 %r696, %r709, %r698;    setp.ne.u32 p, %r696, 0;
    vote.ballot.sync.b32 %r696, p, 0xffffffff;
    @!p not.b32 %r696, %r696;
}

	// end inline asm
	and.b32  	%r716, %r696, %r715;
	mov.b32 	%r701, 16;
	// begin inline asm
	{
    .reg .pred p;
    and.b32 %r699, %r709, %r701;    setp.ne.u32 p, %r699, 0;
    vote.ballot.sync.b32 %r699, p, 0xffffffff;
    @!p not.b32 %r699, %r699;
}

	// end inline asm
	and.b32  	%r717, %r699, %r716;
	mov.b32 	%r704, 32;
	// begin inline asm
	{
    .reg .pred p;
    and.b32 %r702, %r709, %r704;    setp.ne.u32 p, %r702, 0;
    vote.ballot.sync.b32 %r702, p, 0xffffffff;
    @!p not.b32 %r702, %r702;
}

	// end inline asm
	and.b32  	%r718, %r702, %r717;
	mov.b32 	%r707, 64;
	// begin inline asm
	{
    .reg .pred p;
    and.b32 %r705, %r709, %r707;    setp.ne.u32 p, %r705, 0;
    vote.ballot.sync.b32 %r705, p, 0xffffffff;
    @!p not.b32 %r705, %r705;
}

	// end inline asm
	and.b32  	%r719, %r705, %r718;
	mov.b32 	%r710, 128;
	// begin inline asm
	{
    .reg .pred p;
    and.b32 %r708, %r709, %r710;    setp.ne.u32 p, %r708, 0;
    vote.ballot.sync.b32 %r708, p, 0xffffffff;
    @!p not.b32 %r708, %r708;
}

	// end inline asm
	and.b32  	%r720, %r708, %r719;
	clz.b32 	%r721, %r720;
	sub.s32 	%r173, 31, %r721;
	and.b32  	%r722, %r646, %r720;
	popc.b32 	%r174, %r722;
	setp.ne.s32 	%p74, %r295, %r173;
	mov.b32 	%r1784, 0;
	@%p74 bra 	$L__BB11_119;
	shl.b32 	%r723, %r709, 2;
	add.s32 	%r724, %r164, %r723;
	atom.shared.add.u32 	%r1784, [%r724], %r174;
$L__BB11_119:
	shfl.sync.idx.b32	%r750|%p75, %r1784, %r173, 31, -1;
	add.s32 	%r177, %r174, %r750;
	shr.u32 	%r751, %r1766, %r293;
	and.b32  	%r747, %r751, %r82;
	mov.b32 	%r727, 1;
	// begin inline asm
	{
    .reg .pred p;
    and.b32 %r725, %r747, %r727;    setp.ne.u32 p, %r725, 0;
    vote.ballot.sync.b32 %r725, p, 0xffffffff;
    @!p not.b32 %r725, %r725;
}

	// end inline asm
	mov.b32 	%r730, 2;
	// begin inline asm
	{
    .reg .pred p;
    and.b32 %r728, %r747, %r730;    setp.ne.u32 p, %r728, 0;
    vote.ballot.sync.b32 %r728, p, 0xffffffff;
    @!p not.b32 %r728, %r728;
}

	// end inline asm
	and.b32  	%r752, %r728, %r725;
	mov.b32 	%r733, 4;
	// begin inline asm
	{
    .reg .pred p;
    and.b32 %r731, %r747, %r733;    setp.ne.u32 p, %r731, 0;
    vote.ballot.sync.b32 %r731, p, 0xffffffff;
    @!p not.b32 %r731, %r731;
}

	// end inline asm
	and.b32  	%r753, %r731, %r752;
	mov.b32 	%r736, 8;
	// begin inline asm
	{
    .reg .pred p;
    and.b32 %r734, %r747, %r736;    setp.ne.u32 p, %r734, 0;
    vote.ballot.sync.b32 %r734, p, 0xffffffff;
    @!p not.b32 %r734, %r734;
}

	// end inline asm
	and.b32  	%r754, %r734, %r753;
	mov.b32 	%r739, 16;
	// begin inline asm
	{
    .reg .pred p;
    and.b32 %r737, %r747, %r739;    setp.ne.u32 p, %r737, 0;
    vote.ballot.sync.b32 %r737, p, 0xffffffff;
    @!p not.b32 %r737, %r737;
}

	// end inline asm
	and.b32  	%r755, %r737, %r754;
	mov.b32 	%r742, 32;
	// begin inline asm
	{
    .reg .pred p;
    and.b32 %r740, %r747, %r742;    setp.ne.u32 p, %r740, 0;
    vote.ballot.sync.b32 %r740, p, 0xffffffff;
    @!p not.b32 %r740, %r740;
}

	// end inline asm
	and.b32  	%r756, %r740, %r755;
	mov.b32 	%r745, 64;
	// begin inline asm
	{
    .reg .pred p;
    and.b32 %r743, %r747, %r745;    setp.ne.u32 p, %r743, 0;
    vote.ballot.sync.b32 %r743, p, 0xffffffff;
    @!p not.b32 %r743, %r743;
}

	// end inline asm
	and.b32  	%r757, %r743, %r756;
	mov.b32 	%r748, 128;
	// begin inline asm
	{
    .reg .pred p;
    and.b32 %r746, %r747, %r748;    setp.ne.u32 p, %r746, 0;
    vote.ballot.sync.b32 %r746, p, 0xffffffff;
    @!p not.b32 %r746, %r746;
}

	// end inline asm
	and.b32  	%r758, %r746, %r757;
	clz.b32 	%r759, %r758;
	sub.s32 	%r179, 31, %r759;
	and.b32  	%r760, %r646, %r758;
	popc.b32 	%r180, %r760;
	setp.ne.s32 	%p76, %r295, %r179;
	mov.b32 	%r1785, 0;
	@%p76 bra 	$L__BB11_121;
	shl.b32 	%r761, %r747, 2;
	add.s32 	%r762, %r164, %r761;
	atom.shared.add.u32 	%r1785, [%r762], %r180;
$L__BB11_121:
	shfl.sync.idx.b32	%r788|%p77, %r1785, %r179, 31, -1;
	add.s32 	%r183, %r180, %r788;
	shr.u32 	%r789, %r1767, %r293;
	and.b32  	%r785, %r789, %r82;
	mov.b32 	%r765, 1;
	// begin inline asm
	{
    .reg .pred p;
    and.b32 %r763, %r785, %r765;    setp.ne.u32 p, %r763, 0;
    vote.ballot.sync.b32 %r763, p, 0xffffffff;
    @!p not.b32 %r763, %r763;
}

	// end inline asm
	mov.b32 	%r768, 2;
	// begin inline asm
	{
    .reg .pred p;
    and.b32 %r766, %r785, %r768;    setp.ne.u32 p, %r766, 0;
    vote.ballot.sync.b32 %r766, p, 0xffffffff;
    @!p not.b32 %r766, %r766;
}

	// end inline asm
	and.b32  	%r790, %r766, %r763;
	mov.b32 	%r771, 4;
	// begin inline asm
	{
    .reg .pred p;
    and.b32 %r769, %r785, %r771;    setp.ne.u32 p, %r769, 0;
    vote.ballot.sync.b32 %r769, p, 0xffffffff;
    @!p not.b32 %r769, %r769;
}

	// end inline asm
	and.b32  	%r791, %r769, %r790;
	mov.b32 	%r774, 8;
	// begin inline asm
	{
    .reg .pred p;
    and.b32 %r772, %r785, %r774;    setp.ne.u32 p, %r772, 0;
    vote.ballot.sync.b32 %r772, p, 0xffffffff;
    @!p not.b32 %r772, %r772;
}

	// end inline asm
	and.b32  	%r792, %r772, %r791;
	mov.b32 	%r777, 16;
	// begin inline asm
	{
    .reg .pred p;
    and.b32 %r775, %r785, %r777;    setp.ne.u32 p, %r775, 0;
    vote.ballot.sync.b32 %r775, p, 0xffffffff;
    @!p not.b32 %r775, %r775;
}

	// end inline asm
	and.b32  	%r793, %r775, %r792;
	mov.b32 	%r780, 32;
	// begin inline asm
	{
    .reg .pred p;
    and.b32 %r778, %r785, %r780;    setp.ne.u32 p, %r778, 0;
    vote.ballot.sync.b32 %r778, p, 0xffffffff;
    @!p not.b32 %r778, %r778;
}

	// end inline asm
	and.b32  	%r794, %r778, %r793;
	mov.b32 	%r783, 64;
	// begin inline asm
	{
    .reg .pred p;
    and.b32 %r781, %r785, %r783;    setp.ne.u32 p, %r781, 0;
    vote.ballot.sync.b32 %r781, p, 0xffffffff;
    @!p not.b32 %r781, %r781;
}

	// end inline asm
	and.b32  	%r795, %r781, %r794;
	mov.b32 	%r786, 128;
	// begin inline asm
	{
    .reg .pred p;
    and.b32 %r784, %r785, %r786;    setp.ne.u32 p, %r784, 0;
    vote.ballot.sync.b32 %r784, p, 0xffffffff;
    @!p not.b32 %r784, %r784;
}

	// end inline asm
	and.b32  	%r796, %r784, %r795;
	clz.b32 	%r797, %r796;
	sub.s32 	%r185, 31, %r797;
	and.b32  	%r798, %r646, %r796;
	popc.b32 	%r186, %r798;
	setp.ne.s32 	%p78, %r295, %r185;
	mov.b32 	%r1786, 0;
	@%p78 bra 	$L__BB11_123;
	shl.b32 	%r799, %r785, 2;
	add.s32 	%r800, %r164, %r799;
	atom.shared.add.u32 	%r1786, [%r800], %r186;
$L__BB11_123:
	shfl.sync.idx.b32	%r826|%p79, %r1786, %r185, 31, -1;
	add.s32 	%r189, %r186, %r826;
	shr.u32 	%r827, %r1768, %r293;
	and.b32  	%r823, %r827, %r82;
	mov.b32 	%r803, 1;
	// begin inline asm
	{
    .reg .pred p;
    and.b32 %r801, %r823, %r803;    setp.ne.u32 p, %r801, 0;
    vote.ballot.sync.b32 %r801, p, 0xffffffff;
    @!p not.b32 %r801, %r801;
}

	// end inline asm
	mov.b32 	%r806, 2;
	// begin inline asm
	{
    .reg .pred p;
    and.b32 %r804, %r823, %r806;    setp.ne.u32 p, %r804, 0;
    vote.ballot.sync.b32 %r804, p, 0xffffffff;
    @!p not.b32 %r804, %r804;
}

	// end inline asm
	and.b32  	%r828, %r804, %r801;
	mov.b32 	%r809, 4;
	// begin inline asm
	{
    .reg .pred p;
    and.b32 %r807, %r823, %r809;    setp.ne.u32 p, %r807, 0;
    vote.ballot.sync.b32 %r807, p, 0xffffffff;
    @!p not.b32 %r807, %r807;
}

	// end inline asm
	and.b32  	%r829, %r807, %r828;
	mov.b32 	%r812, 8;
	// begin inline asm
	{
    .reg .pred p;
    and.b32 %r810, %r823, %r812;    setp.ne.u32 p, %r810, 0;
    vote.ballot.sync.b32 %r810, p, 0xffffffff;
    @!p not.b32 %r810, %r810;
}

	// end inline asm
	and.b32  	%r830, %r810, %r829;
	mov.b32 	%r815, 16;
	// begin inline asm
	{
    .reg .pred p;
    and.b32 %r813, %r823, %r815;    setp.ne.u32 p, %r813, 0;
    vote.ballot.sync.b32 %r813, p, 0xffffffff;
    @!p not.b32 %r813, %r813;
}

	// end inline asm
	and.b32  	%r831, %r813, %r830;
	mov.b32 	%r818, 32;
	// begin inline asm
	{
    .reg .pred p;
    and.b32 %r816, %r823, %r818;    setp.ne.u32 p, %r816, 0;
    vote.ballot.sync.b32 %r816, p, 0xffffffff;
    @!p not.b32 %r816, %r816;
}

	// end inline asm
	and.b32  	%r832, %r816, %r831;
	mov.b32 	%r821, 64;
	// begin inline asm
	{
    .reg .pred p;
    and.b32 %r819, %r823, %r821;    setp.ne.u32 p, %r819, 0;
    vote.ballot.sync.b32 %r819, p, 0xffffffff;
    @!p not.b32 %r819, %r819;
}

	// end inline asm
	and.b32  	%r833, %r819, %r832;
	mov.b32 	%r824, 128;
	// begin inline asm
	{
    .reg .pred p;
    and.b32 %r822, %r823, %r824;    setp.ne.u32 p, %r822, 0;
    vote.ballot.sync.b32 %r822, p, 0xffffffff;
    @!p not.b32 %r822, %r822;
}

	// end inline asm
	and.b32  	%r834, %r822, %r833;
	clz.b32 	%r835, %r834;
	sub.s32 	%r191, 31, %r835;
	and.b32  	%r836, %r646, %r834;
	popc.b32 	%r192, %r836;
	setp.ne.s32 	%p80, %r295, %r191;
	mov.b32 	%r1787, 0;
	@%p80 bra 	$L__BB11_125;
	shl.b32 	%r837, %r823, 2;
	add.s32 	%r838, %r164, %r837;
	atom.shared.add.u32 	%r1787, [%r838], %r192;
$L__BB11_125:
	shfl.sync.idx.b32	%r864|%p81, %r1787, %r191, 31, -1;
	add.s32 	%r195, %r192, %r864;
	shr.u32 	%r865, %r1769, %r293;
	and.b32  	%r861, %r865, %r82;
	mov.b32 	%r841, 1;
	// begin inline asm
	{
    .reg .pred p;
    and.b32 %r839, %r861, %r841;    setp.ne.u32 p, %r839, 0;
    vote.ballot.sync.b32 %r839, p, 0xffffffff;
    @!p not.b32 %r839, %r839;
}

	// end inline asm
	mov.b32 	%r844, 2;
	// begin inline asm
	{
    .reg .pred p;
    and.b32 %r842, %r861, %r844;    setp.ne.u32 p, %r842, 0;
    vote.ballot.sync.b32 %r842, p, 0xffffffff;
    @!p not.b32 %r842, %r842;
}

	// end inline asm
	and.b32  	%r866, %r842, %r839;
	mov.b32 	%r847, 4;
	// begin inline asm
	{
    .reg .pred p;
    and.b32 %r845, %r861, %r847;    setp.ne.u32 p, %r845, 0;
    vote.ballot.sync.b32 %r845, p, 0xffffffff;
    @!p not.b32 %r845, %r845;
}

	// end inline asm
	and.b32  	%r867, %r845, %r866;
	mov.b32 	%r850, 8;
	// begin inline asm
	{
    .reg .pred p;
    and.b32 %r848, %r861, %r850;    setp.ne.u32 p, %r848, 0;
    vote.ballot.sync.b32 %r848, p, 0xffffffff;
    @!p not.b32 %r848, %r848;
}

	// end inline asm
	and.b32  	%r868, %r848, %r867;
	mov.b32 	%r853, 16;
	// begin inline asm
	{
    .reg .pred p;
    and.b32 %r851, %r861, %r853;    setp.ne.u32 p, %r851, 0;
    vote.ballot.sync.b32 %r851, p, 0xffffffff;
    @!p not.b32 %r851, %r851;
}

	// end inline asm
	and.b32  	%r869, %r851, %r868;
	mov.b32 	%r856, 32;
	// begin inline asm
	{
    .reg .pred p;
    and.b32 %r854, %r861, %r856;    setp.ne.u32 p, %r854, 0;
    vote.ballot.sync.b32 %r854, p, 0xffffffff;
    @!p not.b32 %r854, %r854;
}

	// end inline asm
	and.b32  	%r870, %r854, %r869;
	mov.b32 	%r859, 64;
	// begin inline asm
	{
    .reg .pred p;
    and.b32 %r857, %r861, %r859;    setp.ne.u32 p, %r857, 0;
    vote.ballot.sync.b32 %r857, p, 0xffffffff;
    @!p not.b32 %r857, %r857;
}

	// end inline asm
	and.b32  	%r871, %r857, %r870;
	mov.b32 	%r862, 128;
	// begin inline asm
	{
    .reg .pred p;
    and.b32 %r860, %r861, %r862;    setp.ne.u32 p, %r860, 0;
    vote.ballot.sync.b32 %r860, p, 0xffffffff;
    @!p not.b32 %r860, %r860;
}

	// end inline asm
	and.b32  	%r872, %r860, %r871;
	clz.b32 	%r873, %r872;
	sub.s32 	%r197, 31, %r873;
	and.b32  	%r874, %r646, %r872;
	popc.b32 	%r198, %r874;
	setp.ne.s32 	%p82, %r295, %r197;
	mov.b32 	%r1788, 0;
	@%p82 bra 	$L__BB11_127;
	shl.b32 	%r875, %r861, 2;
	add.s32 	%r876, %r164, %r875;
	atom.shared.add.u32 	%r1788, [%r876], %r198;
$L__BB11_127:
	shfl.sync.idx.b32	%r902|%p83, %r1788, %r197, 31, -1;
	add.s32 	%r201, %r198, %r902;
	shr.u32 	%r903, %r1770, %r293;
	and.b32  	%r899, %r903, %r82;
	mov.b32 	%r879, 1;
	// begin inline asm
	{
    .reg .pred p;
    and.b32 %r877, %r899, %r879;    setp.ne.u32 p, %r877, 0;
    vote.ballot.sync.b32 %r877, p, 0xffffffff;
    @!p not.b32 %r877, %r877;
}

	// end inline asm
	mov.b32 	%r882, 2;
	// begin inline asm
	{
    .reg .pred p;
    and.b32 %r880, %r899, %r882;    setp.ne.u32 p, %r880, 0;
    vote.ballot.sync.b32 %r880, p, 0xffffffff;
    @!p not.b32 %r880, %r880;
}

	// end inline asm
	and.b32  	%r904, %r880, %r877;
	mov.b32 	%r885, 4;
	// begin inline asm
	{
    .reg .pred p;
    and.b32 %r883, %r899, %r885;    setp.ne.u32 p, %r883, 0;
    vote.ballot.sync.b32 %r883, p, 0xffffffff;
    @!p not.b32 %r883, %r883;
}

	// end inline asm
	and.b32  	%r905, %r883, %r904;
	mov.b32 	%r888, 8;
	// begin inline asm
	{
    .reg .pred p;
    and.b32 %r886, %r899, %r888;    setp.ne.u32 p, %r886, 0;
    vote.ballot.sync.b32 %r886, p, 0xffffffff;
    @!p not.b32 %r886, %r886;
}

	// end inline asm
	and.b32  	%r906, %r886, %r905;
	mov.b32 	%r891, 16;
	// begin inline asm
	{
    .reg .pred p;
    and.b32 %r889, %r899, %r891;    setp.ne.u32 p, %r889, 0;
    vote.ballot.sync.b32 %r889, p, 0xffffffff;
    @!p not.b32 %r889, %r889;
}

	// end inline asm
	and.b32  	%r907, %r889, %r906;
	mov.b32 	%r894, 32;
	// begin inline asm
	{
    .reg .pred p;
    and.b32 %r892, %r899, %r894;    setp.ne.u32 p, %r892, 0;
    vote.ballot.sync.b32 %r892, p, 0xffffffff;
    @!p not.b32 %r892, %r892;
}

	// end inline asm
	and.b32  	%r908, %r892, %r907;
	mov.b32 	%r897, 64;
	// begin inline asm
	{
    .reg .pred p;
    and.b32 %r895, %r899, %r897;    setp.ne.u32 p, %r895, 0;
    vote.ballot.sync.b32 %r895, p, 0xffffffff;
    @!p not.b32 %r895, %r895;
}

	// end inline asm
	and.b32  	%r909, %r895, %r908;
	mov.b32 	%r900, 128;
	// begin inline asm
	{
    .reg .pred p;
    and.b32 %r898, %r899, %r900;    setp.ne.u32 p, %r898, 0;
    vote.ballot.sync.b32 %r898, p, 0xffffffff;
    @!p not.b32 %r898, %r898;
}

	// end inline asm
	and.b32  	%r910, %r898, %r909;
	clz.b32 	%r911, %r910;
	sub.s32 	%r203, 31, %r911;
	and.b32  	%r912, %r646, %r910;
	popc.b32 	%r204, %r912;
	setp.ne.s32 	%p84, %r295, %r203;
	mov.b32 	%r1789, 0;
	@%p84 bra 	$L__BB11_129;
	shl.b32 	%r913, %r899, 2;
	add.s32 	%r914, %r164, %r913;
	atom.shared.add.u32 	%r1789, [%r914], %r204;
$L__BB11_129:
	shfl.sync.idx.b32	%r940|%p85, %r1789, %r203, 31, -1;
	add.s32 	%r207, %r204, %r940;
	shr.u32 	%r941, %r1771, %r293;
	and.b32  	%r937, %r941, %r82;
	mov.b32 	%r917, 1;
	// begin inline asm
	{
    .reg .pred p;
    and.b32 %r915, %r937, %r917;    setp.ne.u32 p, %r915, 0;
    vote.ballot.sync.b32 %r915, p, 0xffffffff;
    @!p not.b32 %r915, %r915;
}

	// end inline asm
	mov.b32 	%r920, 2;
	// begin inline asm
	{
    .reg .pred p;
    and.b32 %r918, %r937, %r920;    setp.ne.u32 p, %r918, 0;
    vote.ballot.sync.b32 %r918, p, 0xffffffff;
    @!p not.b32 %r918, %r918;
}

	// end inline asm
	and.b32  	%r942, %r918, %r915;
	mov.b32 	%r923, 4;
	// begin inline asm
	{
    .reg .pred p;
    and.b32 %r921, %r937, %r923;    setp.ne.u32 p, %r921, 0;
    vote.ballot.sync.b32 %r921, p, 0xffffffff;
    @!p not.b32 %r921, %r921;
}

	// end inline asm
	and.b32  	%r943, %r921, %r942;
	mov.b32 	%r926, 8;
	// begin inline asm
	{
    .reg .pred p;
    and.b32 %r924, %r937, %r926;    setp.ne.u32 p, %r924, 0;
    vote.ballot.sync.b32 %r924, p, 0xffffffff;
    @!p not.b32 %r924, %r924;
}

	// end inline asm
	and.b32  	%r944, %r924, %r943;
	mov.b32 	%r929, 16;
	// begin inline asm
	{
    .reg .pred p;
    and.b32 %r927, %r937, %r929;    setp.ne.u32 p, %r927, 0;
    vote.ballot.sync.b32 %r927, p, 0xffffffff;
    @!p not.b32 %r927, %r927;
}

	// end inline asm
	and.b32  	%r945, %r927, %r944;
	mov.b32 	%r932, 32;
	// begin inline asm
	{
    .reg .pred p;
    and.b32 %r930, %r937, %r932;    setp.ne.u32 p, %r930, 0;
    vote.ballot.sync.b32 %r930, p, 0xffffffff;
    @!p not.b32 %r930, %r930;
}

	// end inline asm
	and.b32  	%r946, %r930, %r945;
	mov.b32 	%r935, 64;
	// begin inline asm
	{
    .reg .pred p;
    and.b32 %r933, %r937, %r935;    setp.ne.u32 p, %r933, 0;
    vote.ballot.sync.b32 %r933, p, 0xffffffff;
    @!p not.b32 %r933, %r933;
}

	// end inline asm
	and.b32  	%r947, %r933, %r946;
	mov.b32 	%r938, 128;
	// begin inline asm
	{
    .reg .pred p;
    and.b32 %r936, %r937, %r938;    setp.ne.u32 p, %r936, 0;
    vote.ballot.sync.b32 %r936, p, 0xffffffff;
    @!p not.b32 %r936, %r936;
}

	// end inline asm
	and.b32  	%r948, %r936, %r947;
	clz.b32 	%r949, %r948;
	sub.s32 	%r209, 31, %r949;
	and.b32  	%r950, %r646, %r948;
	popc.b32 	%r210, %r950;
	setp.ne.s32 	%p86, %r295, %r209;
	mov.b32 	%r1790, 0;
	@%p86 bra 	$L__BB11_131;
	shl.b32 	%r951, %r937, 2;
	add.s32 	%r952, %r164, %r951;
	atom.shared.add.u32 	%r1790, [%r952], %r210;
$L__BB11_131:
	shfl.sync.idx.b32	%r978|%p87, %r1790, %r209, 31, -1;
	add.s32 	%r213, %r210, %r978;
	shr.u32 	%r979, %r1772, %r293;
	and.b32  	%r975, %r979, %r82;
	mov.b32 	%r955, 1;
	// begin inline asm
	{
    .reg .pred p;
    and.b32 %r953, %r975, %r955;    setp.ne.u32 p, %r953, 0;
    vote.ballot.sync.b32 %r953, p, 0xffffffff;
    @!p not.b32 %r953, %r953;
}

	// end inline asm
	mov.b32 	%r958, 2;
	// begin inline asm
	{
    .reg .pred p;
    and.b32 %r956, %r975, %r958;    setp.ne.u32 p, %r956, 0;
    vote.ballot.sync.b32 %r956, p, 0xffffffff;
    @!p not.b32 %r956, %r956;
}

	// end inline asm
	and.b32  	%r980, %r956, %r953;
	mov.b32 	%r961, 4;
	// begin inline asm
	{
    .reg .pred p;
    and.b32 %r959, %r975, %r961;    setp.ne.u32 p, %r959, 0;
    vote.ballot.sync.b32 %r959, p, 0xffffffff;
    @!p not.b32 %r959, %r959;
}

	// end inline asm
	and.b32  	%r981, %r959, %r980;
	mov.b32 	%r964, 8;
	// begin inline asm
	{
    .reg .pred p;
    and.b32 %r962, %r975, %r964;    setp.ne.u32 p, %r962, 0;
    vote.ballot.sync.b32 %r962, p, 0xffffffff;
    @!p not.b32 %r962, %r962;
}

	// end inline asm
	and.b32  	%r982, %r962, %r981;
	mov.b32 	%r967, 16;
	// begin inline asm
	{
    .reg .pred p;
    and.b32 %r965, %r975, %r967;    setp.ne.u32 p, %r965, 0;
    vote.ballot.sync.b32 %r965, p, 0xffffffff;
    @!p not.b32 %r965, %r965;
}

	// end inline asm
	and.b32  	%r983, %r965, %r982;
	mov.b32 	%r970, 32;
	// begin inline asm
	{
    .reg .pred p;
    and.b32 %r968, %r975, %r970;    setp.ne.u32 p, %r968, 0;
    vote.ballot.sync.b32 %r968, p, 0xffffffff;
    @!p not.b32 %r968, %r968;
}

	// end inline asm
	and.b32  	%r984, %r968, %r983;
	mov.b32 	%r973, 64;
	// begin inline asm
	{
    .reg .pred p;
    and.b32 %r971, %r975, %r973;    setp.ne.u32 p, %r971, 0;
    vote.ballot.sync.b32 %r971, p, 0xffffffff;
    @!p not.b32 %r971, %r971;
}

	// end inline asm
	and.b32  	%r985, %r971, %r984;
	mov.b32 	%r976, 128;
	// begin inline asm
	{
    .reg .pred p;
    and.b32 %r974, %r975, %r976;    setp.ne.u32 p, %r974, 0;
    vote.ballot.sync.b32 %r974, p, 0xffffffff;
    @!p not.b32 %r974, %r974;
}

	// end inline asm
	and.b32  	%r986, %r974, %r985;
	clz.b32 	%r987, %r986;
	sub.s32 	%r215, 31, %r987;
	and.b32  	%r988, %r646, %r986;
	popc.b32 	%r216, %r988;
	setp.ne.s32 	%p88, %r295, %r215;
	mov.b32 	%r1791, 0;
	@%p88 bra 	$L__BB11_133;
	shl.b32 	%r989, %r975, 2;
	add.s32 	%r990, %r164, %r989;
	atom.shared.add.u32 	%r1791, [%r990], %r216;
$L__BB11_133:
	shfl.sync.idx.b32	%r1016|%p89, %r1791, %r215, 31, -1;
	add.s32 	%r219, %r216, %r1016;
	shr.u32 	%r1017, %r1773, %r293;
	and.b32  	%r1013, %r1017, %r82;
	mov.b32 	%r993, 1;
	// begin inline asm
	{
    .reg .pred p;
    and.b32 %r991, %r1013, %r993;    setp.ne.u32 p, %r991, 0;
    vote.ballot.sync.b32 %r991, p, 0xffffffff;
    @!p not.b32 %r991, %r991;
}

	// end inline asm
	mov.b32 	%r996, 2;
	// begin inline asm
	{
    .reg .pred p;
    and.b32 %r994, %r1013, %r996;    setp.ne.u32 p, %r994, 0;
    vote.ballot.sync.b32 %r994, p, 0xffffffff;
    @!p not.b32 %r994, %r994;
}

	// end inline asm
	and.b32  	%r1018, %r994, %r991;
	mov.b32 	%r999, 4;
	// begin inline asm
	{
    .reg .pred p;
    and.b32 %r997, %r1013, %r999;    setp.ne.u32 p, %r997, 0;
    vote.ballot.sync.b32 %r997, p, 0xffffffff;
    @!p not.b32 %r997, %r997;
}

	// end inline asm
	and.b32  	%r1019, %r997, %r1018;
	mov.b32 	%r1002, 8;
	// begin inline asm
	{
    .reg .pred p;
    and.b32 %r1000, %r1013, %r1002;    setp.ne.u32 p, %r1000, 0;
    vote.ballot.sync.b32 %r1000, p, 0xffffffff;
    @!p not.b32 %r1000, %r1000;
}

	// end inline asm
	and.b32  	%r1020, %r1000, %r1019;
	mov.b32 	%r1005, 16;
	// begin inline asm
	{
    .reg .pred p;
    and.b32 %r1003, %r1013, %r1005;    setp.ne.u32 p, %r1003, 0;
    vote.ballot.sync.b32 %r1003, p, 0xffffffff;
    @!p not.b32 %r1003, %r1003;
}

	// end inline asm
	and.b32  	%r1021, %r1003, %r1020;
	mov.b32 	%r1008, 32;
	// begin inline asm
	{
    .reg .pred p;
    and.b32 %r1006, %r1013, %r1008;    setp.ne.u32 p, %r1006, 0;
    vote.ballot.sync.b32 %r1006, p, 0xffffffff;
    @!p not.b32 %r1006, %r1006;
}

	// end inline asm
	and.b32  	%r1022, %r1006, %r1021;
	mov.b32 	%r1011, 64;
	// begin inline asm
	{
    .reg .pred p;
    and.b32 %r1009, %r1013, %r1011;    setp.ne.u32 p, %r1009, 0;
    vote.ballot.sync.b32 %r1009, p, 0xffffffff;
    @!p not.b32 %r1009, %r1009;
}

	// end inline asm
	and.b32  	%r1023, %r1009, %r1022;
	mov.b32 	%r1014, 128;
	// begin inline asm
	{
    .reg .pred p;
    and.b32 %r1012, %r1013, %r1014;    setp.ne.u32 p, %r1012, 0;
    vote.ballot.sync.b32 %r1012, p, 0xffffffff;
    @!p not.b32 %r1012, %r1012;
}

	// end inline asm
	and.b32  	%r1024, %r1012, %r1023;
	clz.b32 	%r1025, %r1024;
	sub.s32 	%r221, 31, %r1025;
	and.b32  	%r1026, %r646, %r1024;
	popc.b32 	%r222, %r1026;
	setp.ne.s32 	%p90, %r295, %r221;
	mov.b32 	%r1792, 0;
	@%p90 bra 	$L__BB11_135;
	shl.b32 	%r1027, %r1013, 2;
	add.s32 	%r1028, %r164, %r1027;
	atom.shared.add.u32 	%r1792, [%r1028], %r222;
$L__BB11_135:
	shfl.sync.idx.b32	%r1054|%p91, %r1792, %r221, 31, -1;
	add.s32 	%r225, %r222, %r1054;
	shr.u32 	%r1055, %r1774, %r293;
	and.b32  	%r1051, %r1055, %r82;
	mov.b32 	%r1031, 1;
	// begin inline asm
	{
    .reg .pred p;
    and.b32 %r1029, %r1051, %r1031;    setp.ne.u32 p, %r1029, 0;
    vote.ballot.sync.b32 %r1029, p, 0xffffffff;
    @!p not.b32 %r1029, %r1029;
}

	// end inline asm
	mov.b32 	%r1034, 2;
	// begin inline asm
	{
    .reg .pred p;
    and.b32 %r1032, %r1051, %r1034;    setp.ne.u32 p, %r1032, 0;
    vote.ballot.sync.b32 %r1032, p, 0xffffffff;
    @!p not.b32 %r1032, %r1032;
}

	// end inline asm
	and.b32  	%r1056, %r1032, %r1029;
	mov.b32 	%r1037, 4;
	// begin inline asm
	{
    .reg .pred p;
    and.b32 %r1035, %r1051, %r1037;    setp.ne.u32 p, %r1035, 0;
    vote.ballot.sync.b32 %r1035, p, 0xffffffff;
    @!p not.b32 %r1035, %r1035;
}

	// end inline asm
	and.b32  	%r1057, %r1035, %r1056;
	mov.b32 	%r1040, 8;
	// begin inline asm
	{
    .reg .pred p;
    and.b32 %r1038, %r1051, %r1040;    setp.ne.u32 p, %r1038, 0;
    vote.ballot.sync.b32 %r1038, p, 0xffffffff;
    @!p not.b32 %r1038, %r1038;
}

	// end inline asm
	and.b32  	%r1058, %r1038, %r1057;
	mov.b32 	%r1043, 16;
	// begin inline asm
	{
    .reg .pred p;
    and.b32 %r1041, %r1051, %r1043;    setp.ne.u32 p, %r1041, 0;
    vote.ballot.sync.b32 %r1041, p, 0xffffffff;
    @!p not.b32 %r1041, %r1041;
}

	// end inline asm
	and.b32  	%r1059, %r1041, %r1058;
	mov.b32 	%r1046, 32;
	// begin inline asm
	{
    .reg .pred p;
    and.b32 %r1044, %r1051, %r1046;    setp.ne.u32 p, %r1044, 0;
    vote.ballot.sync.b32 %r1044, p, 0xffffffff;
    @!p not.b32 %r1044, %r1044;
}

	// end inline asm
	and.b32  	%r1060, %r1044, %r1059;
	mov.b32 	%r1049, 64;
	// begin inline asm
	{
    .reg .pred p;
    and.b32 %r1047, %r1051, %r1049;    setp.ne.u32 p, %r1047, 0;
    vote.ballot.sync.b32 %r1047, p, 0xffffffff;
    @!p not.b32 %r1047, %r1047;
}

	// end inline asm
	and.b32  	%r1061, %r1047, %r1060;
	mov.b32 	%r1052, 128;
	// begin inline asm
	{
    .reg .pred p;
    and.b32 %r1050, %r1051, %r1052;    setp.ne.u32 p, %r1050, 0;
    vote.ballot.sync.b32 %r1050, p, 0xffffffff;
    @!p not.b32 %r1050, %r1050;
}

	// end inline asm
	and.b32  	%r1062, %r1050, %r1061;
	clz.b32 	%r1063, %r1062;
	sub.s32 	%r227, 31, %r1063;
	and.b32  	%r1064, %r646, %r1062;
	popc.b32 	%r228, %r1064;
	setp.ne.s32 	%p92, %r295, %r227;
	mov.b32 	%r1793, 0;
	@%p92 bra 	$L__BB11_137;
	shl.b32 	%r1065, %r1051, 2;
	add.s32 	%r1066, %r164, %r1065;
	atom.shared.add.u32 	%r1793, [%r1066], %r228;
$L__BB11_137:
	shfl.sync.idx.b32	%r1092|%p93, %r1793, %r227, 31, -1;
	add.s32 	%r231, %r228, %r1092;
	shr.u32 	%r1093, %r1775, %r293;
	and.b32  	%r1089, %r1093, %r82;
	mov.b32 	%r1069, 1;
	// begin inline asm
	{
    .reg .pred p;
    and.b32 %r1067, %r1089, %r1069;    setp.ne.u32 p, %r1067, 0;
    vote.ballot.sync.b32 %r1067, p, 0xffffffff;
    @!p not.b32 %r1067, %r1067;
}

	// end inline asm
	mov.b32 	%r1072, 2;
	// begin inline asm
	{
    .reg .pred p;
    and.b32 %r1070, %r1089, %r1072;    setp.ne.u32 p, %r1070, 0;
    vote.ballot.sync.b32 %r1070, p, 0xffffffff;
    @!p not.b32 %r1070, %r1070;
}

	// end inline asm
	and.b32  	%r1094, %r1070, %r1067;
	mov.b32 	%r1075, 4;
	// begin inline asm
	{
    .reg .pred p;
    and.b32 %r1073, %r1089, %r1075;    setp.ne.u32 p, %r1073, 0;
    vote.ballot.sync.b32 %r1073, p, 0xffffffff;
    @!p not.b32 %r1073, %r1073;
}

	// end inline asm
	and.b32  	%r1095, %r1073, %r1094;
	mov.b32 	%r1078, 8;
	// begin inline asm
	{
    .reg .pred p;
    and.b32 %r1076, %r1089, %r1078;    setp.ne.u32 p, %r1076, 0;
    vote.ballot.sync.b32 %r1076, p, 0xffffffff;
    @!p not.b32 %r1076, %r1076;
}

	// end inline asm
	and.b32  	%r1096, %r1076, %r1095;
	mov.b32 	%r1081, 16;
	// begin inline asm
	{
    .reg .pred p;
    and.b32 %r1079, %r1089, %r1081;    setp.ne.u32 p, %r1079, 0;
    vote.ballot.sync.b32 %r1079, p, 0xffffffff;
    @!p not.b32 %r1079, %r1079;
}

	// end inline asm
	and.b32  	%r1097, %r1079, %r1096;
	mov.b32 	%r1084, 32;
	// begin inline asm
	{
    .reg .pred p;
    and.b32 %r1082, %r1089, %r1084;    setp.ne.u32 p, %r1082, 0;
    vote.ballot.sync.b32 %r1082, p, 0xffffffff;
    @!p not.b32 %r1082, %r1082;
}

	// end inline asm
	and.b32  	%r1098, %r1082, %r1097;
	mov.b32 	%r1087, 64;
	// begin inline asm
	{
    .reg .pred p;
    and.b32 %r1085, %r1089, %r1087;    setp.ne.u32 p, %r1085, 0;
    vote.ballot.sync.b32 %r1085, p, 0xffffffff;
    @!p not.b32 %r1085, %r1085;
}

	// end inline asm
	and.b32  	%r1099, %r1085, %r1098;
	mov.b32 	%r1090, 128;
	// begin inline asm
	{
    .reg .pred p;
    and.b32 %r1088, %r1089, %r1090;    setp.ne.u32 p, %r1088, 0;
    vote.ballot.sync.b32 %r1088, p, 0xffffffff;
    @!p not.b32 %r1088, %r1088;
}

	// end inline asm
	and.b32  	%r1100, %r1088, %r1099;
	clz.b32 	%r1101, %r1100;
	sub.s32 	%r233, 31, %r1101;
	and.b32  	%r1102, %r646, %r1100;
	popc.b32 	%r234, %r1102;
	setp.ne.s32 	%p94, %r295, %r233;
	mov.b32 	%r1794, 0;
	@%p94 bra 	$L__BB11_139;
	shl.b32 	%r1103, %r1089, 2;
	add.s32 	%r1104, %r164, %r1103;
	atom.shared.add.u32 	%r1794, [%r1104], %r234;
$L__BB11_139:
	shfl.sync.idx.b32	%r1130|%p95, %r1794, %r233, 31, -1;
	add.s32 	%r237, %r234, %r1130;
	shr.u32 	%r1131, %r1776, %r293;
	and.b32  	%r1127, %r1131, %r82;
	mov.b32 	%r1107, 1;
	// begin inline asm
	{
    .reg .pred p;
    and.b32 %r1105, %r1127, %r1107;    setp.ne.u32 p, %r1105, 0;
    vote.ballot.sync.b32 %r1105, p, 0xffffffff;
    @!p not.b32 %r1105, %r1105;
}

	// end inline asm
	mov.b32 	%r1110, 2;
	// begin inline asm
	{
    .reg .pred p;
    and.b32 %r1108, %r1127, %r1110;    setp.ne.u32 p, %r1108, 0;
    vote.ballot.sync.b32 %r1108, p, 0xffffffff;
    @!p not.b32 %r1108, %r1108;
}

	// end inline asm
	and.b32  	%r1132, %r1108, %r1105;
	mov.b32 	%r1113, 4;
	// begin inline asm
	{
    .reg .pred p;
    and.b32 %r1111, %r1127, %r1113;    setp.ne.u32 p, %r1111, 0;
    vote.ballot.sync.b32 %r1111, p, 0xffffffff;
    @!p not.b32 %r1111, %r1111;
}

	// end inline asm
	and.b32  	%r1133, %r1111, %r1132;
	mov.b32 	%r1116, 8;
	// begin inline asm
	{
    .reg .pred p;
    and.b32 %r1114, %r1127, %r1116;    setp.ne.u32 p, %r1114, 0;
    vote.ballot.sync.b32 %r1114, p, 0xffffffff;
    @!p not.b32 %r1114, %r1114;
}

	// end inline asm
	and.b32  	%r1134, %r1114, %r1133;
	mov.b32 	%r1119, 16;
	// begin inline asm
	{
    .reg .pred p;
    and.b32 %r1117, %r1127, %r1119;    setp.ne.u32 p, %r1117, 0;
    vote.ballot.sync.b32 %r1117, p, 0xffffffff;
    @!p not.b32 %r1117, %r1117;
}

	// end inline asm
	and.b32  	%r1135, %r1117, %r1134;
	mov.b32 	%r1122, 32;
	// begin inline asm
	{
    .reg .pred p;
    and.b32 %r1120, %r1127, %r1122;    setp.ne.u32 p, %r1120, 0;
    vote.ballot.sync.b32 %r1120, p, 0xffffffff;
    @!p not.b32 %r1120, %r1120;
}

	// end inline asm
	and.b32  	%r1136, %r1120, %r1135;
	mov.b32 	%r1125, 64;
	// begin inline asm
	{
    .reg .pred p;
    and.b32 %r1123, %r1127, %r1125;    setp.ne.u32 p, %r1123, 0;
    vote.ballot.sync.b32 %r1123, p, 0xffffffff;
    @!p not.b32 %r1123, %r1123;
}

	// end inline asm
	and.b32  	%r1137, %r1123, %r1136;
	mov.b32 	%r1128, 128;
	// begin inline asm
	{
    .reg .pred p;
    and.b32 %r1126, %r1127, %r1128;    setp.ne.u32 p, %r1126, 0;
    vote.ballot.sync.b32 %r1126, p, 0xffffffff;
    @!p not.b32 %r1126, %r1126;
}

	// end inline asm
	and.b32  	%r1138, %r1126, %r1137;
	clz.b32 	%r1139, %r1138;
	sub.s32 	%r239, 31, %r1139;
	and.b32  	%r1140, %r646, %r1138;
	popc.b32 	%r240, %r1140;
	setp.ne.s32 	%p96, %r295, %r239;
	mov.b32 	%r1795, 0;
	@%p96 bra 	$L__BB11_141;
	shl.b32 	%r1141, %r1127, 2;
	add.s32 	%r1142, %r164, %r1141;
	atom.shared.add.u32 	%r1795, [%r1142], %r240;
$L__BB11_141:
	shfl.sync.idx.b32	%r1168|%p97, %r1795, %r239, 31, -1;
	add.s32 	%r243, %r240, %r1168;
	shr.u32 	%r1169, %r1777, %r293;
	and.b32  	%r1165, %r1169, %r82;
	mov.b32 	%r1145, 1;
	// begin inline asm
	{
    .reg .pred p;
    and.b32 %r1143, %r1165, %r1145;    setp.ne.u32 p, %r1143, 0;
    vote.ballot.sync.b32 %r1143, p, 0xffffffff;
    @!p not.b32 %r1143, %r1143;
}

	// end inline asm
	mov.b32 	%r1148, 2;
	// begin inline asm
	{
    .reg .pred p;
    and.b32 %r1146, %r1165, %r1148;    setp.ne.u32 p, %r1146, 0;
    vote.ballot.sync.b32 %r1146, p, 0xffffffff;
    @!p not.b32 %r1146, %r1146;
}

	// end inline asm
	and.b32  	%r1170, %r1146, %r1143;
	mov.b32 	%r1151, 4;
	// begin inline asm
	{
    .reg .pred p;
    and.b32 %r1149, %r1165, %r1151;    setp.ne.u32 p, %r1149, 0;
    vote.ballot.sync.b32 %r1149, p, 0xffffffff;
    @!p not.b32 %r1149, %r1149;
}

	// end inline asm
	and.b32  	%r1171, %r1149, %r1170;
	mov.b32 	%r1154, 8;
	// begin inline asm
	{
    .reg .pred p;
    and.b32 %r1152, %r1165, %r1154;    setp.ne.u32 p, %r1152, 0;
    vote.ballot.sync.b32 %r1152, p, 0xffffffff;
    @!p not.b32 %r1152, %r1152;
}

	// end inline asm
	and.b32  	%r1172, %r1152, %r1171;
	mov.b32 	%r1157, 16;
	// begin inline asm
	{
    .reg .pred p;
    and.b32 %r1155, %r1165, %r1157;    setp.ne.u32 p, %r1155, 0;
    vote.ballot.sync.b32 %r1155, p, 0xffffffff;
    @!p not.b32 %r1155, %r1155;
}

	// end inline asm
	and.b32  	%r1173, %r1155, %r1172;
	mov.b32 	%r1160, 32;
	// begin inline asm
	{
    .reg .pred p;
    and.b32 %r1158, %r1165, %r1160;    setp.ne.u32 p, %r1158, 0;
    vote.ballot.sync.b32 %r1158, p, 0xffffffff;
    @!p not.b32 %r1158, %r1158;
}

	// end inline asm
	and.b32  	%r1174, %r1158, %r1173;
	mov.b32 	%r1163, 64;
	// begin inline asm
	{
    .reg .pred p;
    and.b32 %r1161, %r1165, %r1163;    setp.ne.u32 p, %r1161, 0;
    vote.ballot.sync.b32 %r1161, p, 0xffffffff;
    @!p not.b32 %r1161, %r1161;
}

	// end inline asm
	and.b32  	%r1175, %r1161, %r1174;
	mov.b32 	%r1166, 128;
	// begin inline asm
	{
    .reg .pred p;
    and.b32 %r1164, %r1165, %r1166;    setp.ne.u32 p, %r1164, 0;
    vote.ballot.sync.b32 %r1164, p, 0xffffffff;
    @!p not.b32 %r1164, %r1164;
}

	// end inline asm
	and.b32  	%r1176, %r1164, %r1175;
	clz.b32 	%r1177, %r1176;
	sub.s32 	%r245, 31, %r1177;
	and.b32  	%r1178, %r646, %r1176;
	popc.b32 	%r246, %r1178;
	setp.ne.s32 	%p98, %r295, %r245;
	mov.b32 	%r1796, 0;
	@%p98 bra 	$L__BB11_143;
	shl.b32 	%r1179, %r1165, 2;
	add.s32 	%r1180, %r164, %r1179;
	atom.shared.add.u32 	%r1796, [%r1180], %r246;
$L__BB11_143:
	shfl.sync.idx.b32	%r1206|%p99, %r1796, %r245, 31, -1;
	add.s32 	%r249, %r246, %r1206;
	shr.u32 	%r1207, %r1778, %r293;
	and.b32  	%r1203, %r1207, %r82;
	mov.b32 	%r1183, 1;
	// begin inline asm
	{
    .reg .pred p;
    and.b32 %r1181, %r1203, %r1183;    setp.ne.u32 p, %r1181, 0;
    vote.ballot.sync.b32 %r1181, p, 0xffffffff;
    @!p not.b32 %r1181, %r1181;
}

	// end inline asm
	mov.b32 	%r1186, 2;
	// begin inline asm
	{
    .reg .pred p;
    and.b32 %r1184, %r1203, %r1186;    setp.ne.u32 p, %r1184, 0;
    vote.ballot.sync.b32 %r1184, p, 0xffffffff;
    @!p not.b32 %r1184, %r1184;
}

	// end inline asm
	and.b32  	%r1208, %r1184, %r1181;
	mov.b32 	%r1189, 4;
	// begin inline asm
	{
    .reg .pred p;
    and.b32 %r1187, %r1203, %r1189;    setp.ne.u32 p, %r1187, 0;
    vote.ballot.sync.b32 %r1187, p, 0xffffffff;
    @!p not.b32 %r1187, %r1187;
}

	// end inline asm
	and.b32  	%r1209, %r1187, %r1208;
	mov.b32 	%r1192, 8;
	// begin inline asm
	{
    .reg .pred p;
    and.b32 %r1190, %r1203, %r1192;    setp.ne.u32 p, %r1190, 0;
    vote.ballot.sync.b32 %r1190, p, 0xffffffff;
    @!p not.b32 %r1190, %r1190;
}

	// end inline asm
	and.b32  	%r1210, %r1190, %r1209;
	mov.b32 	%r1195, 16;
	// begin inline asm
	{
    .reg .pred p;
    and.b32 %r1193, %r1203, %r1195;    setp.ne.u32 p, %r1193, 0;
    vote.ballot.sync.b32 %r1193, p, 0xffffffff;
    @!p not.b32 %r1193, %r1193;
}

	// end inline asm
	and.b32  	%r1211, %r1193, %r1210;
	mov.b32 	%r1198, 32;
	// begin inline asm
	{
    .reg .pred p;
    and.b32 %r1196, %r1203, %r1198;    setp.ne.u32 p, %r1196, 0;
    vote.ballot.sync.b32 %r1196, p, 0xffffffff;
    @!p not.b32 %r1196, %r1196;
}

	// end inline asm
	and.b32  	%r1212, %r1196, %r1211;
	mov.b32 	%r1201, 64;
	// begin inline asm
	{
    .reg .pred p;
    and.b32 %r1199, %r1203, %r1201;    setp.ne.u32 p, %r1199, 0;
    vote.ballot.sync.b32 %r1199, p, 0xffffffff;
    @!p not.b32 %r1199, %r1199;
}

	// end inline asm
	and.b32  	%r1213, %r1199, %r1212;
	mov.b32 	%r1204, 128;
	// begin inline asm
	{
    .reg .pred p;
    and.b32 %r1202, %r1203, %r1204;    setp.ne.u32 p, %r1202, 0;
    vote.ballot.sync.b32 %r1202, p, 0xffffffff;
    @!p not.b32 %r1202, %r1202;
}

	// end inline asm
	and.b32  	%r1214, %r1202, %r1213;
	clz.b32 	%r1215, %r1214;
	sub.s32 	%r251, 31, %r1215;
	and.b32  	%r1216, %r646, %r1214;
	popc.b32 	%r252, %r1216;
	setp.ne.s32 	%p100, %r295, %r251;
	mov.b32 	%r1797, 0;
	@%p100 bra 	$L__BB11_145;
	shl.b32 	%r1217, %r1203, 2;
	add.s32 	%r1218, %r164, %r1217;
	atom.shared.add.u32 	%r1797, [%r1218], %r252;
$L__BB11_145:
	shfl.sync.idx.b32	%r1244|%p101, %r1797, %r251, 31, -1;
	add.s32 	%r255, %r252, %r1244;
	shr.u32 	%r1245, %r1779, %r293;
	and.b32  	%r1241, %r1245, %r82;
	mov.b32 	%r1221, 1;
	// begin inline asm
	{
    .reg .pred p;
    and.b32 %r1219, %r1241, %r1221;    setp.ne.u32 p, %r1219, 0;
    vote.ballot.sync.b32 %r1219, p, 0xffffffff;
    @!p not.b32 %r1219, %r1219;
}

	// end inline asm
	mov.b32 	%r1224, 2;
	// begin inline asm
	{
    .reg .pred p;
    and.b32 %r1222, %r1241, %r1224;    setp.ne.u32 p, %r1222, 0;
    vote.ballot.sync.b32 %r1222, p, 0xffffffff;
    @!p not.b32 %r1222, %r1222;
}

	// end inline asm
	and.b32  	%r1246, %r1222, %r1219;
	mov.b32 	%r1227, 4;
	// begin inline asm
	{
    .reg .pred p;
    and.b32 %r1225, %r1241, %r1227;    setp.ne.u32 p, %r1225, 0;
    vote.ballot.sync.b32 %r1225, p, 0xffffffff;
    @!p not.b32 %r1225, %r1225;
}

	// end inline asm
	and.b32  	%r1247, %r1225, %r1246;
	mov.b32 	%r1230, 8;
	// begin inline asm
	{
    .reg .pred p;
    and.b32 %r1228, %r1241, %r1230;    setp.ne.u32 p, %r1228, 0;
    vote.ballot.sync.b32 %r1228, p, 0xffffffff;
    @!p not.b32 %r1228, %r1228;
}

	// end inline asm
	and.b32  	%r1248, %r1228, %r1247;
	mov.b32 	%r1233, 16;
	// begin inline asm
	{
    .reg .pred p;
    and.b32 %r1231, %r1241, %r1233;    setp.ne.u32 p, %r1231, 0;
    vote.ballot.sync.b32 %r1231, p, 0xffffffff;
    @!p not.b32 %r1231, %r1231;
}

	// end inline asm
	and.b32  	%r1249, %r1231, %r1248;
	mov.b32 	%r1236, 32;
	// begin inline asm
	{
    .reg .pred p;
    and.b32 %r1234, %r1241, %r1236;    setp.ne.u32 p, %r1234, 0;
    vote.ballot.sync.b32 %r1234, p, 0xffffffff;
    @!p not.b32 %r1234, %r1234;
}

	// end inline asm
	and.b32  	%r1250, %r1234, %r1249;
	mov.b32 	%r1239, 64;
	// begin inline asm
	{
    .reg .pred p;
    and.b32 %r1237, %r1241, %r1239;    setp.ne.u32 p, %r1237, 0;
    vote.ballot.sync.b32 %r1237, p, 0xffffffff;
    @!p not.b32 %r1237, %r1237;
}

	// end inline asm
	and.b32  	%r1251, %r1237, %r1250;
	mov.b32 	%r1242, 128;
	// begin inline asm
	{
    .reg .pred p;
    and.b32 %r1240, %r1241, %r1242;    setp.ne.u32 p, %r1240, 0;
    vote.ballot.sync.b32 %r1240, p, 0xffffffff;
    @!p not.b32 %r1240, %r1240;
}

	// end inline asm
	and.b32  	%r1252, %r1240, %r1251;
	clz.b32 	%r1253, %r1252;
	sub.s32 	%r257, 31, %r1253;
	and.b32  	%r1254, %r646, %r1252;
	popc.b32 	%r258, %r1254;
	setp.ne.s32 	%p102, %r295, %r257;
	mov.b32 	%r1798, 0;
	@%p102 bra 	$L__BB11_147;
	shl.b32 	%r1259, %r1241, 2;
	add.s32 	%r1260, %r164, %r1259;
	atom.shared.add.u32 	%r1798, [%r1260], %r258;
$L__BB11_147:
	shfl.sync.idx.b32	%r1286|%p103, %r1798, %r257, 31, -1;
	add.s32 	%r261, %r258, %r1286;
	shr.u32 	%r1287, %r1780, %r293;
	and.b32  	%r1283, %r1287, %r82;
	mov.b32 	%r1263, 1;
	// begin inline asm
	{
    .reg .pred p;
    and.b32 %r1261, %r1283, %r1263;    setp.ne.u32 p, %r1261, 0;
    vote.ballot.sync.b32 %r1261, p, 0xffffffff;
    @!p not.b32 %r1261, %r1261;
}

	// end inline asm
	mov.b32 	%r1266, 2;
	// begin inline asm
	{
    .reg .pred p;
    and.b32 %r1264, %r1283, %r1266;    setp.ne.u32 p, %r1264, 0;
    vote.ballot.sync.b32 %r1264, p, 0xffffffff;
    @!p not.b32 %r1264, %r1264;
}

	// end inline asm
	and.b32  	%r1288, %r1264, %r1261;
	mov.b32 	%r1269, 4;
	// begin inline asm
	{
    .reg .pred p;
    and.b32 %r1267, %r1283, %r1269;    setp.ne.u32 p, %r1267, 0;
    vote.ballot.sync.b32 %r1267, p, 0xffffffff;
    @!p not.b32 %r1267, %r1267;
}

	// end inline asm
	and.b32  	%r1289, %r1267, %r1288;
	mov.b32 	%r1272, 8;
	// begin inline asm
	{
    .reg .pred p;
    and.b32 %r1270, %r1283, %r1272;    setp.ne.u32 p, %r1270, 0;
    vote.ballot.sync.b32 %r1270, p, 0xffffffff;
    @!p not.b32 %r1270, %r1270;
}

	// end inline asm
	and.b32  	%r1290, %r1270, %r1289;
	mov.b32 	%r1275, 16;
	// begin inline asm
	{
    .reg .pred p;
    and.b32 %r1273, %r1283, %r1275;    setp.ne.u32 p, %r1273, 0;
    vote.ballot.sync.b32 %r1273, p, 0xffffffff;
    @!p not.b32 %r1273, %r1273;
}

	// end inline asm
	and.b32  	%r1291, %r1273, %r1290;
	mov.b32 	%r1278, 32;
	// begin inline asm
	{
    .reg .pred p;
    and.b32 %r1276, %r1283, %r1278;    setp.ne.u32 p, %r1276, 0;
    vote.ballot.sync.b32 %r1276, p, 0xffffffff;
    @!p not.b32 %r1276, %r1276;
}

	// end inline asm
	and.b32  	%r1292, %r1276, %r1291;
	mov.b32 	%r1281, 64;
	// begin inline asm
	{
    .reg .pred p;
    and.b32 %r1279, %r1283, %r1281;    setp.ne.u32 p, %r1279, 0;
    vote.ballot.sync.b32 %r1279, p, 0xffffffff;
    @!p not.b32 %r1279, %r1279;
}

	// end inline asm
	and.b32  	%r1293, %r1279, %r1292;
	mov.b32 	%r1284, 128;
	// begin inline asm
	{
    .reg .pred p;
    and.b32 %r1282, %r1283, %r1284;    setp.ne.u32 p, %r1282, 0;
    vote.ballot.sync.b32 %r1282, p, 0xffffffff;
    @!p not.b32 %r1282, %r1282;
}

	// end inline asm
	and.b32  	%r1294, %r1282, %r1293;
	clz.b32 	%r1295, %r1294;
	sub.s32 	%r263, 31, %r1295;
	and.b32  	%r1296, %r646, %r1294;
	popc.b32 	%r264, %r1296;
	setp.ne.s32 	%p104, %r295, %r263;
	mov.b32 	%r1799, 0;
	@%p104 bra 	$L__BB11_149;
	shl.b32 	%r1301, %r1283, 2;
	add.s32 	%r1302, %r164, %r1301;
	atom.shared.add.u32 	%r1799, [%r1302], %r264;
$L__BB11_149:
	shfl.sync.idx.b32	%r1328|%p105, %r1799, %r263, 31, -1;
	add.s32 	%r267, %r264, %r1328;
	shr.u32 	%r1329, %r1781, %r293;
	and.b32  	%r1325, %r1329, %r82;
	mov.b32 	%r1305, 1;
	// begin inline asm
	{
    .reg .pred p;
    and.b32 %r1303, %r1325, %r1305;    setp.ne.u32 p, %r1303, 0;
    vote.ballot.sync.b32 %r1303, p, 0xffffffff;
    @!p not.b32 %r1303, %r1303;
}

	// end inline asm
	mov.b32 	%r1308, 2;
	// begin inline asm
	{
    .reg .pred p;
    and.b32 %r1306, %r1325, %r1308;    setp.ne.u32 p, %r1306, 0;
    vote.ballot.sync.b32 %r1306, p, 0xffffffff;
    @!p not.b32 %r1306, %r1306;
}

	// end inline asm
	and.b32  	%r1330, %r1306, %r1303;
	mov.b32 	%r1311, 4;
	// begin inline asm
	{
    .reg .pred p;
    and.b32 %r1309, %r1325, %r1311;    setp.ne.u32 p, %r1309, 0;
    vote.ballot.sync.b32 %r1309, p, 0xffffffff;
    @!p not.b32 %r1309, %r1309;
}

	// end inline asm
	and.b32  	%r1331, %r1309, %r1330;
	mov.b32 	%r1314, 8;
	// begin inline asm
	{
    .reg .pred p;
    and.b32 %r1312, %r1325, %r1314;    setp.ne.u32 p, %r1312, 0;
    vote.ballot.sync.b32 %r1312, p, 0xffffffff;
    @!p not.b32 %r1312, %r1312;
}

	// end inline asm
	and.b32  	%r1332, %r1312, %r1331;
	mov.b32 	%r1317, 16;
	// begin inline asm
	{
    .reg .pred p;
    and.b32 %r1315, %r1325, %r1317;    setp.ne.u32 p, %r1315, 0;
    vote.ballot.sync.b32 %r1315, p, 0xffffffff;
    @!p not.b32 %r1315, %r1315;
}

	// end inline asm
	and.b32  	%r1333, %r1315, %r1332;
	mov.b32 	%r1320, 32;
	// begin inline asm
	{
    .reg .pred p;
    and.b32 %r1318, %r1325, %r1320;    setp.ne.u32 p, %r1318, 0;
    vote.ballot.sync.b32 %r1318, p, 0xffffffff;
    @!p not.b32 %r1318, %r1318;
}

	// end inline asm
	and.b32  	%r1334, %r1318, %r1333;
	mov.b32 	%r1323, 64;
	// begin inline asm
	{
    .reg .pred p;
    and.b32 %r1321, %r1325, %r1323;    setp.ne.u32 p, %r1321, 0;
    vote.ballot.sync.b32 %r1321, p, 0xffffffff;
    @!p not.b32 %r1321, %r1321;
}

	// end inline asm
	and.b32  	%r1335, %r1321, %r1334;
	mov.b32 	%r1326, 128;
	// begin inline asm
	{
    .reg .pred p;
    and.b32 %r1324, %r1325, %r1326;    setp.ne.u32 p, %r1324, 0;
    vote.ballot.sync.b32 %r1324, p, 0xffffffff;
    @!p not.b32 %r1324, %r1324;
}

	// end inline asm
	and.b32  	%r1336, %r1324, %r1335;
	clz.b32 	%r1337, %r1336;
	sub.s32 	%r269, 31, %r1337;
	and.b32  	%r1338, %r646, %r1336;
	popc.b32 	%r270, %r1338;
	setp.ne.s32 	%p106, %r295, %r269;
	mov.b32 	%r1800, 0;
	@%p106 bra 	$L__BB11_151;
	shl.b32 	%r1339, %r1, 5;
	and.b32  	%r1340, %r1339, 31744;
	add.s32 	%r1342, %r551, %r1340;
	shl.b32 	%r1343, %r1325, 2;
	add.s32 	%r1344, %r1342, %r1343;
	atom.shared.add.u32 	%r1800, [%r1344], %r270;
$L__BB11_151:
	shfl.sync.idx.b32	%r1370|%p107, %r1800, %r269, 31, -1;
	add.s32 	%r273, %r270, %r1370;
	shr.u32 	%r1371, %r1782, %r293;
	and.b32  	%r1367, %r1371, %r82;
	mov.b32 	%r1347, 1;
	// begin inline asm
	{
    .reg .pred p;
    and.b32 %r1345, %r1367, %r1347;    setp.ne.u32 p, %r1345, 0;
    vote.ballot.sync.b32 %r1345, p, 0xffffffff;
    @!p not.b32 %r1345, %r1345;
}

	// end inline asm
	mov.b32 	%r1350, 2;
	// begin inline asm
	{
    .reg .pred p;
    and.b32 %r1348, %r1367, %r1350;    setp.ne.u32 p, %r1348, 0;
    vote.ballot.sync.b32 %r1348, p, 0xffffffff;
    @!p not.b32 %r1348, %r1348;
}

	// end inline asm
	and.b32  	%r1372, %r1348, %r1345;
	mov.b32 	%r1353, 4;
	// begin inline asm
	{
    .reg .pred p;
    and.b32 %r1351, %r1367, %r1353;    setp.ne.u32 p, %r1351, 0;
    vote.ballot.sync.b32 %r1351, p, 0xffffffff;
    @!p not.b32 %r1351, %r1351;
}

	// end inline asm
	and.b32  	%r1373, %r1351, %r1372;
	mov.b32 	%r1356, 8;
	// begin inline asm
	{
    .reg .pred p;
    and.b32 %r1354, %r1367, %r1356;    setp.ne.u32 p, %r1354, 0;
    vote.ballot.sync.b32 %r1354, p, 0xffffffff;
    @!p not.b32 %r1354, %r1354;
}

	// end inline asm
	and.b32  	%r1374, %r1354, %r1373;
	mov.b32 	%r1359, 16;
	// begin inline asm
	{
    .reg .pred p;
    and.b32 %r1357, %r1367, %r1359;    setp.ne.u32 p, %r1357, 0;
    vote.ballot.sync.b32 %r1357, p, 0xffffffff;
    @!p not.b32 %r1357, %r1357;
}

	// end inline asm
	and.b32  	%r1375, %r1357, %r1374;
	mov.b32 	%r1362, 32;
	// begin inline asm
	{
    .reg .pred p;
    and.b32 %r1360, %r1367, %r1362;    setp.ne.u32 p, %r1360, 0;
    vote.ballot.sync.b32 %r1360, p, 0xffffffff;
    @!p not.b32 %r1360, %r1360;
}

	// end inline asm
	and.b32  	%r1376, %r1360, %r1375;
	mov.b32 	%r1365, 64;
	// begin inline asm
	{
    .reg .pred p;
    and.b32 %r1363, %r1367, %r1365;    setp.ne.u32 p, %r1363, 0;
    vote.ballot.sync.b32 %r1363, p, 0xffffffff;
    @!p not.b32 %r1363, %r1363;
}

	// end inline asm
	and.b32  	%r1377, %r1363, %r1376;
	mov.b32 	%r1368, 128;
	// begin inline asm
	{
    .reg .pred p;
    and.b32 %r1366, %r1367, %r1368;    setp.ne.u32 p, %r1366, 0;
    vote.ballot.sync.b32 %r1366, p, 0xffffffff;
    @!p not.b32 %r1366, %r1366;
}

	// end inline asm
	and.b32  	%r1378, %r1366, %r1377;
	clz.b32 	%r1379, %r1378;
	sub.s32 	%r275, 31, %r1379;
	and.b32  	%r1380, %r646, %r1378;
	popc.b32 	%r276, %r1380;
	setp.ne.s32 	%p108, %r295, %r275;
	mov.b32 	%r1801, 0;
	@%p108 bra 	$L__BB11_153;
	shl.b32 	%r1385, %r1367, 2;
	add.s32 	%r1386, %r164, %r1385;
	atom.shared.add.u32 	%r1801, [%r1386], %r276;
$L__BB11_153:
	setp.gt.u32 	%p109, %r1, 255;
	shfl.sync.idx.b32	%r1387|%p110, %r1801, %r275, 31, -1;
	add.s32 	%r1388, %r276, %r1387;
	bar.sync 	0;
	shl.b32 	%r1389, %r171, 2;
	add.s32 	%r1391, %r551, %r1389;
	st.shared.u32 	[%r1391+-4], %r1764;
	shl.b32 	%r1392, %r177, 2;
	add.s32 	%r1393, %r551, %r1392;
	st.shared.u32 	[%r1393+-4], %r1765;
	shl.b32 	%r1394, %r183, 2;
	add.s32 	%r1395, %r551, %r1394;
	st.shared.u32 	[%r1395+-4], %r1766;
	shl.b32 	%r1396, %r189, 2;
	add.s32 	%r1397, %r551, %r1396;
	st.shared.u32 	[%r1397+-4], %r1767;
	shl.b32 	%r1398, %r195, 2;
	add.s32 	%r1399, %r551, %r1398;
	st.shared.u32 	[%r1399+-4], %r1768;
	shl.b32 	%r1400, %r201, 2;
	add.s32 	%r1401, %r551, %r1400;
	st.shared.u32 	[%r1401+-4], %r1769;
	shl.b32 	%r1402, %r207, 2;
	add.s32 	%r1403, %r551, %r1402;
	st.shared.u32 	[%r1403+-4], %r1770;
	shl.b32 	%r1404, %r213, 2;
	add.s32 	%r1405, %r551, %r1404;
	st.shared.u32 	[%r1405+-4], %r1771;
	shl.b32 	%r1406, %r219, 2;
	add.s32 	%r1407, %r551, %r1406;
	st.shared.u32 	[%r1407+-4], %r1772;
	shl.b32 	%r1408, %r225, 2;
	add.s32 	%r1409, %r551, %r1408;
	st.shared.u32 	[%r1409+-4], %r1773;
	shl.b32 	%r1410, %r231, 2;
	add.s32 	%r1411, %r551, %r1410;
	st.shared.u32 	[%r1411+-4], %r1774;
	shl.b32 	%r1412, %r237, 2;
	add.s32 	%r1413, %r551, %r1412;
	st.shared.u32 	[%r1413+-4], %r1775;
	shl.b32 	%r1414, %r243, 2;
	add.s32 	%r1415, %r551, %r1414;
	st.shared.u32 	[%r1415+-4], %r1776;
	shl.b32 	%r1416, %r249, 2;
	add.s32 	%r1417, %r551, %r1416;
	st.shared.u32 	[%r1417+-4], %r1777;
	shl.b32 	%r1418, %r255, 2;
	add.s32 	%r1419, %r551, %r1418;
	st.shared.u32 	[%r1419+-4], %r1778;
	shl.b32 	%r1420, %r261, 2;
	add.s32 	%r1421, %r551, %r1420;
	st.shared.u32 	[%r1421+-4], %r1779;
	shl.b32 	%r1422, %r267, 2;
	add.s32 	%r1423, %r551, %r1422;
	st.shared.u32 	[%r1423+-4], %r1780;
	shl.b32 	%r1424, %r273, 2;
	add.s32 	%r1425, %r551, %r1424;
	st.shared.u32 	[%r1425+-4], %r1781;
	shl.b32 	%r1426, %r1388, 2;
	add.s32 	%r1427, %r551, %r1426;
	st.shared.u32 	[%r1427+-4], %r1782;
	shl.b32 	%r1428, %r1, 3;
	add.s32 	%r1429, %r551, %r1428;
	add.s32 	%r279, %r1429, 29184;
	@%p109 bra 	$L__BB11_161;
	ld.param.u64 	%rd236, [_ZN3cub18CUB_300001_SM_10006detail10radix_sort29DeviceRadixSortOnesweepKernelINS1_5radix10policy_hubIiNS0_8NullTypeEyE10Policy1000ELNS0_9SortOrderE0EiS6_yiiNS1_21identity_decomposer_tEEEvPT5_SC_PT3_PKSD_PT1_PKSH_PT2_PKSL_T4_iiT6__param_3];
	cvta.to.global.u64 	%rd57, %rd236;
	shl.b64 	%rd58, %rd7, 3;
	add.s64 	%rd59, %rd57, %rd58;
	ld.global.u64 	%rd60, [%rd59];
	cvt.s64.s32 	%rd61, %r163;
	sub.s64 	%rd238, %rd60, %rd61;
	st.shared.u64 	[%r279], %rd238;
	setp.lt.s32 	%p111, %r3, 1;
	mov.u32 	%r1805, %r1759;
	@%p111 bra 	$L__BB11_160;
	mov.b32 	%r1803, -1;
	mov.u32 	%r1802, %r3;
	mov.u32 	%r1805, %r1759;
$L__BB11_156:
	ld.param.u64 	%rd229, [_ZN3cub18CUB_300001_SM_10006detail10radix_sort29DeviceRadixSortOnesweepKernelINS1_5radix10policy_hubIiNS0_8NullTypeEyE10Policy1000ELNS0_9SortOrderE0EiS6_yiiNS1_21identity_decomposer_tEEEvPT5_SC_PT3_PKSD_PT1_PKSH_PT2_PKSL_T4_iiT6__param_0];
	add.s32 	%r283, %r1802, -1;
	shl.b32 	%r1431, %r283, 8;
	add.s32 	%r1432, %r1431, %r1;
	cvta.to.global.u64 	%rd62, %rd229;
	mul.wide.s32 	%rd63, %r1432, 4;
	add.s64 	%rd16, %rd62, %rd63;
$L__BB11_157:
	membar.cta;
	ld.volatile.global.u32 	%r284, [%rd16];
	setp.eq.s32 	%p112, %r284, 0;
	@%p112 bra 	$L__BB11_157;
	and.b32  	%r1433, %r284, 1073741823;
	add.s32 	%r1805, %r1433, %r1805;
	setp.gt.s32 	%p113, %r284, -1;
	vote.sync.ballot.b32 	%r1803, %p113, %r1803;
	setp.gt.u32 	%p115, %r1802, 1;
	and.pred  	%p116, %p113, %p115;
	mov.u32 	%r1802, %r283;
	@%p116 bra 	$L__BB11_156;
	ld.shared.u64 	%rd238, [%r279];
$L__BB11_160:
	ld.param.u64 	%rd230, [_ZN3cub18CUB_300001_SM_10006detail10radix_sort29DeviceRadixSortOnesweepKernelINS1_5radix10policy_hubIiNS0_8NullTypeEyE10Policy1000ELNS0_9SortOrderE0EiS6_yiiNS1_21identity_decomposer_tEEEvPT5_SC_PT3_PKSD_PT1_PKSH_PT2_PKSL_T4_iiT6__param_0];
	or.b32  	%r1434, %r1805, -2147483648;
	cvta.to.global.u64 	%rd64, %rd230;
	shl.b32 	%r1435, %r3, 8;
	add.s32 	%r1436, %r1435, %r1;
	mul.wide.s32 	%rd65, %r1436, 4;
	add.s64 	%rd66, %rd64, %rd65;
	st.volatile.global.u32 	[%rd66], %r1434;
	sub.s32 	%r1437, %r1805, %r1759;
	cvt.s64.s32 	%rd67, %r1437;
	add.s64 	%rd68, %rd238, %rd67;
	st.shared.u64 	[%r279], %rd68;
$L__BB11_161:
	ld.param.u32 	%r1711, [_ZN3cub18CUB_300001_SM_10006detail10radix_sort29DeviceRadixSortOnesweepKernelINS1_5radix10policy_hubIiNS0_8NullTypeEyE10Policy1000ELNS0_9SortOrderE0EiS6_yiiNS1_21identity_decomposer_tEEEvPT5_SC_PT3_PKSD_PT1_PKSH_PT2_PKSL_T4_iiT6__param_8];
	ld.param.u64 	%rd233, [_ZN3cub18CUB_300001_SM_10006detail10radix_sort29DeviceRadixSortOnesweepKernelINS1_5radix10policy_hubIiNS0_8NullTypeEyE10Policy1000ELNS0_9SortOrderE0EiS6_yiiNS1_21identity_decomposer_tEEEvPT5_SC_PT3_PKSD_PT1_PKSH_PT2_PKSL_T4_iiT6__param_2];
	setp.gt.u32 	%p117, %r1, 255;
	mad.lo.s32 	%r288, %r3, 7296, 7296;
	setp.lt.s32 	%p118, %r288, %r1711;
	setp.eq.s64 	%p119, %rd233, 0;
	or.pred  	%p120, %p119, %p118;
	or.pred  	%p121, %p117, %p120;
	@%p121 bra 	$L__BB11_163;
	ld.param.u64 	%rd234, [_ZN3cub18CUB_300001_SM_10006detail10radix_sort29DeviceRadixSortOnesweepKernelINS1_5radix10policy_hubIiNS0_8NullTypeEyE10Policy1000ELNS0_9SortOrderE0EiS6_yiiNS1_21identity_decomposer_tEEEvPT5_SC_PT3_PKSD_PT1_PKSH_PT2_PKSL_T4_iiT6__param_2];
	ld.shared.u64 	%rd69, [%r279];
	cvt.s64.s32 	%rd70, %r1759;
	cvt.s64.s32 	%rd71, %r163;
	add.s64 	%rd72, %rd71, %rd70;
	add.s64 	%rd73, %rd72, %rd69;
	cvta.to.global.u64 	%rd74, %rd234;
	shl.b64 	%rd75, %rd7, 3;
	add.s64 	%rd76, %rd74, %rd75;
	st.global.u64 	[%rd76], %rd73;
$L__BB11_163:
	ld.param.u32 	%r1712, [_ZN3cub18CUB_300001_SM_10006detail10radix_sort29DeviceRadixSortOnesweepKernelINS1_5radix10policy_hubIiNS0_8NullTypeEyE10Policy1000ELNS0_9SortOrderE0EiS6_yiiNS1_21identity_decomposer_tEEEvPT5_SC_PT3_PKSD_PT1_PKSH_PT2_PKSL_T4_iiT6__param_8];
	shl.b32 	%r1438, %r1, 2;
	add.s32 	%r289, %r551, %r1438;
	setp.gt.s32 	%p122, %r288, %r1712;
	bar.sync 	0;
	@%p122 bra 	$L__BB11_165;
	ld.shared.u32 	%r1440, [%r289];
	shr.u32 	%r1441, %r1440, %r293;
	and.b32  	%r1442, %r1441, %r82;
	shl.b32 	%r1443, %r1442, 3;
	add.s32 	%r1445, %r551, 29184;
	add.s32 	%r1446, %r1445, %r1443;
	ld.shared.u64 	%rd77, [%r1446];
	add.s64 	%rd78, %rd77, %rd7;
	xor.b32  	%r1447, %r1440, -2147483648;
	shl.b64 	%rd79, %rd78, 2;
	add.s64 	%rd80, %rd1, %rd79;
	st.global.u32 	[%rd80], %r1447;
	bar.warp.sync 	-1;
	ld.shared.u32 	%r1448, [%r289+1536];
	shr.u32 	%r1449, %r1448, %r293;
	and.b32  	%r1450, %r1449, %r82;
	shl.b32 	%r1451, %r1450, 3;
	add.s32 	%r1452, %r1445, %r1451;
	ld.shared.u64 	%rd81, [%r1452];
	add.s64 	%rd82, %rd81, %rd7;
	xor.b32  	%r1453, %r1448, -2147483648;
	shl.b64 	%rd83, %rd82, 2;
	add.s64 	%rd84, %rd1, %rd83;
	st.global.u32 	[%rd84+1536], %r1453;
	bar.warp.sync 	-1;
	ld.shared.u32 	%r1454, [%r289+3072];
	shr.u32 	%r1455, %r1454, %r293;
	and.b32  	%r1456, %r1455, %r82;
	shl.b32 	%r1457, %r1456, 3;
	add.s32 	%r1458, %r1445, %r1457;
	ld.shared.u64 	%rd85, [%r1458];
	add.s64 	%rd86, %rd85, %rd7;
	xor.b32  	%r1459, %r1454, -2147483648;
	shl.b64 	%rd87, %rd86, 2;
	add.s64 	%rd88, %rd1, %rd87;
	st.global.u32 	[%rd88+3072], %r1459;
	bar.warp.sync 	-1;
	ld.shared.u32 	%r1460, [%r289+4608];
	shr.u32 	%r1461, %r1460, %r293;
	and.b32  	%r1462, %r1461, %r82;
	shl.b32 	%r1463, %r1462, 3;
	add.s32 	%r1464, %r1445, %r1463;
	ld.shared.u64 	%rd89, [%r1464];
	add.s64 	%rd90, %rd89, %rd7;
	xor.b32  	%r1465, %r1460, -2147483648;
	shl.b64 	%rd91, %rd90, 2;
	add.s64 	%rd92, %rd1, %rd91;
	st.global.u32 	[%rd92+4608], %r1465;
	bar.warp.sync 	-1;
	ld.shared.u32 	%r1466, [%r289+6144];
	shr.u32 	%r1467, %r1466, %r293;
	and.b32  	%r1468, %r1467, %r82;
	shl.b32 	%r1469, %r1468, 3;
	add.s32 	%r1470, %r1445, %r1469;
	ld.shared.u64 	%rd93, [%r1470];
	add.s64 	%rd94, %rd93, %rd7;
	xor.b32  	%r1471, %r1466, -2147483648;
	shl.b64 	%rd95, %rd94, 2;
	add.s64 	%rd96, %rd1, %rd95;
	st.global.u32 	[%rd96+6144], %r1471;
	bar.warp.sync 	-1;
	ld.shared.u32 	%r1472, [%r289+7680];
	shr.u32 	%r1473, %r1472, %r293;
	and.b32  	%r1474, %r1473, %r82;
	shl.b32 	%r1475, %r1474, 3;
	add.s32 	%r1476, %r1445, %r1475;
	ld.shared.u64 	%rd97, [%r1476];
	add.s64 	%rd98, %rd97, %rd7;
	xor.b32  	%r1477, %r1472, -2147483648;
	shl.b64 	%rd99, %rd98, 2;
	add.s64 	%rd100, %rd1, %rd99;
	st.global.u32 	[%rd100+7680], %r1477;
	bar.warp.sync 	-1;
	ld.shared.u32 	%r1478, [%r289+9216];
	shr.u32 	%r1479, %r1478, %r293;
	and.b32  	%r1480, %r1479, %r82;
	shl.b32 	%r1481, %r1480, 3;
	add.s32 	%r1482, %r1445, %r1481;
	ld.shared.u64 	%rd101, [%r1482];
	add.s64 	%rd102, %rd101, %rd7;
	xor.b32  	%r1483, %r1478, -2147483648;
	shl.b64 	%rd103, %rd102, 2;
	add.s64 	%rd104, %rd1, %rd103;
	st.global.u32 	[%rd104+9216], %r1483;
	bar.warp.sync 	-1;
	ld.shared.u32 	%r1484, [%r289+10752];
	shr.u32 	%r1485, %r1484, %r293;
	and.b32  	%r1486, %r1485, %r82;
	shl.b32 	%r1487, %r1486, 3;
	add.s32 	%r1488, %r1445, %r1487;
	ld.shared.u64 	%rd105, [%r1488];
	add.s64 	%rd106, %rd105, %rd7;
	xor.b32  	%r1489, %r1484, -2147483648;
	shl.b64 	%rd107, %rd106, 2;
	add.s64 	%rd108, %rd1, %rd107;
	st.global.u32 	[%rd108+10752], %r1489;
	bar.warp.sync 	-1;
	ld.shared.u32 	%r1490, [%r289+12288];
	shr.u32 	%r1491, %r1490, %r293;
	and.b32  	%r1492, %r1491, %r82;
	shl.b32 	%r1493, %r1492, 3;
	add.s32 	%r1494, %r1445, %r1493;
	ld.shared.u64 	%rd109, [%r1494];
	add.s64 	%rd110, %rd109, %rd7;
	xor.b32  	%r1495, %r1490, -2147483648;
	shl.b64 	%rd111, %rd110, 2;
	add.s64 	%rd112, %rd1, %rd111;
	st.global.u32 	[%rd112+12288], %r1495;
	bar.warp.sync 	-1;
	ld.shared.u32 	%r1496, [%r289+13824];
	shr.u32 	%r1497, %r1496, %r293;
	and.b32  	%r1498, %r1497, %r82;
	shl.b32 	%r1499, %r1498, 3;
	add.s32 	%r1500, %r1445, %r1499;
	ld.shared.u64 	%rd113, [%r1500];
	add.s64 	%rd114, %rd113, %rd7;
	xor.b32  	%r1501, %r1496, -2147483648;
	shl.b64 	%rd115, %rd114, 2;
	add.s64 	%rd116, %rd1, %rd115;
	st.global.u32 	[%rd116+13824], %r1501;
	bar.warp.sync 	-1;
	ld.shared.u32 	%r1502, [%r289+15360];
	shr.u32 	%r1503, %r1502, %r293;
	and.b32  	%r1504, %r1503, %r82;
	shl.b32 	%r1505, %r1504, 3;
	add.s32 	%r1506, %r1445, %r1505;
	ld.shared.u64 	%rd117, [%r1506];
	add.s64 	%rd118, %rd117, %rd7;
	xor.b32  	%r1507, %r1502, -2147483648;
	shl.b64 	%rd119, %rd118, 2;
	add.s64 	%rd120, %rd1, %rd119;
	st.global.u32 	[%rd120+15360], %r1507;
	bar.warp.sync 	-1;
	ld.shared.u32 	%r1508, [%r289+16896];
	shr.u32 	%r1509, %r1508, %r293;
	and.b32  	%r1510, %r1509, %r82;
	shl.b32 	%r1511, %r1510, 3;
	add.s32 	%r1512, %r1445, %r1511;
	ld.shared.u64 	%rd121, [%r1512];
	add.s64 	%rd122, %rd121, %rd7;
	xor.b32  	%r1513, %r1508, -2147483648;
	shl.b64 	%rd123, %rd122, 2;
	add.s64 	%rd124, %rd1, %rd123;
	st.global.u32 	[%rd124+16896], %r1513;
	bar.warp.sync 	-1;
	ld.shared.u32 	%r1514, [%r289+18432];
	shr.u32 	%r1515, %r1514, %r293;
	and.b32  	%r1516, %r1515, %r82;
	shl.b32 	%r1517, %r1516, 3;
	add.s32 	%r1518, %r1445, %r1517;
	ld.shared.u64 	%rd125, [%r1518];
	add.s64 	%rd126, %rd125, %rd7;
	xor.b32  	%r1519, %r1514, -2147483648;
	shl.b64 	%rd127, %rd126, 2;
	add.s64 	%rd128, %rd1, %rd127;
	st.global.u32 	[%rd128+18432], %r1519;
	bar.warp.sync 	-1;
	ld.shared.u32 	%r1520, [%r289+19968];
	shr.u32 	%r1521, %r1520, %r293;
	and.b32  	%r1522, %r1521, %r82;
	shl.b32 	%r1523, %r1522, 3;
	add.s32 	%r1524, %r1445, %r1523;
	ld.shared.u64 	%rd129, [%r1524];
	add.s64 	%rd130, %rd129, %rd7;
	xor.b32  	%r1525, %r1520, -2147483648;
	shl.b64 	%rd131, %rd130, 2;
	add.s64 	%rd132, %rd1, %rd131;
	st.global.u32 	[%rd132+19968], %r1525;
	bar.warp.sync 	-1;
	ld.shared.u32 	%r1526, [%r289+21504];
	shr.u32 	%r1527, %r1526, %r293;
	and.b32  	%r1528, %r1527, %r82;
	shl.b32 	%r1529, %r1528, 3;
	add.s32 	%r1530, %r1445, %r1529;
	ld.shared.u64 	%rd133, [%r1530];
	add.s64 	%rd134, %rd133, %rd7;
	xor.b32  	%r1531, %r1526, -2147483648;
	shl.b64 	%rd135, %rd134, 2;
	add.s64 	%rd136, %rd1, %rd135;
	st.global.u32 	[%rd136+21504], %r1531;
	bar.warp.sync 	-1;
	ld.shared.u32 	%r1532, [%r289+23040];
	shr.u32 	%r1533, %r1532, %r293;
	and.b32  	%r1534, %r1533, %r82;
	shl.b32 	%r1535, %r1534, 3;
	add.s32 	%r1536, %r1445, %r1535;
	ld.shared.u64 	%rd137, [%r1536];
	add.s64 	%rd138, %rd137, %rd7;
	xor.b32  	%r1537, %r1532, -2147483648;
	shl.b64 	%rd139, %rd138, 2;
	add.s64 	%rd140, %rd1, %rd139;
	st.global.u32 	[%rd140+23040], %r1537;
	bar.warp.sync 	-1;
	ld.shared.u32 	%r1538, [%r289+24576];
	shr.u32 	%r1539, %r1538, %r293;
	and.b32  	%r1540, %r1539, %r82;
	shl.b32 	%r1541, %r1540, 3;
	add.s32 	%r1542, %r1445, %r1541;
	ld.shared.u64 	%rd141, [%r1542];
	add.s64 	%rd142, %rd141, %rd7;
	xor.b32  	%r1543, %r1538, -2147483648;
	shl.b64 	%rd143, %rd142, 2;
	add.s64 	%rd144, %rd1, %rd143;
	st.global.u32 	[%rd144+24576], %r1543;
	bar.warp.sync 	-1;
	ld.shared.u32 	%r1544, [%r289+26112];
	shr.u32 	%r1545, %r1544, %r293;
	and.b32  	%r1546, %r1545, %r82;
	shl.b32 	%r1547, %r1546, 3;
	add.s32 	%r1548, %r1445, %r1547;
	ld.shared.u64 	%rd145, [%r1548];
	add.s64 	%rd146, %rd145, %rd7;
	xor.b32  	%r1549, %r1544, -2147483648;
	shl.b64 	%rd147, %rd146, 2;
	add.s64 	%rd148, %rd1, %rd147;
	st.global.u32 	[%rd148+26112], %r1549;
	bar.warp.sync 	-1;
	ld.shared.u32 	%r1550, [%r289+27648];
	shr.u32 	%r1551, %r1550, %r293;
	and.b32  	%r1552, %r1551, %r82;
	shl.b32 	%r1553, %r1552, 3;
	add.s32 	%r1554, %r1445, %r1553;
	ld.shared.u64 	%rd149, [%r1554];
	add.s64 	%rd150, %rd149, %rd7;
	xor.b32  	%r1555, %r1550, -2147483648;
	shl.b64 	%rd151, %rd150, 2;
	add.s64 	%rd152, %rd1, %rd151;
	st.global.u32 	[%rd152+27648], %r1555;
	bar.warp.sync 	-1;
	bra.uni 	$L__BB11_204;
$L__BB11_165:
	ld.param.u32 	%r1713, [_ZN3cub18CUB_300001_SM_10006detail10radix_sort29DeviceRadixSortOnesweepKernelINS1_5radix10policy_hubIiNS0_8NullTypeEyE10Policy1000ELNS0_9SortOrderE0EiS6_yiiNS1_21identity_decomposer_tEEEvPT5_SC_PT3_PKSD_PT1_PKSH_PT2_PKSL_T4_iiT6__param_8];
	mad.lo.s32 	%r290, %r3, -7296, %r1713;
	setp.ge.s32 	%p123, %r1, %r290;
	@%p123 bra 	$L__BB11_167;
	ld.shared.u32 	%r1556, [%r289];
	shr.u32 	%r1557, %r1556, %r293;
	and.b32  	%r1558, %r1557, %r82;
	shl.b32 	%r1559, %r1558, 3;
	add.s32 	%r1561, %r551, %r1559;
	ld.shared.u64 	%rd153, [%r1561+29184];
	xor.b32  	%r1562, %r1556, -2147483648;
	add.s64 	%rd154, %rd153, %rd7;
	shl.b64 	%rd155, %rd154, 2;
	add.s64 	%rd156, %rd1, %rd155;
	st.global.u32 	[%rd156], %r1562;
$L__BB11_167:
	bar.warp.sync 	-1;
	add.s32 	%r1563, %r1, 384;
	setp.ge.s32 	%p124, %r1563, %r290;
	@%p124 bra 	$L__BB11_169;
	ld.shared.u32 	%r1564, [%r289+1536];
	shr.u32 	%r1565, %r1564, %r293;
	and.b32  	%r1566, %r1565, %r82;
	shl.b32 	%r1567, %r1566, 3;
	add.s32 	%r1569, %r551, %r1567;
	ld.shared.u64 	%rd157, [%r1569+29184];
	xor.b32  	%r1570, %r1564, -2147483648;
	add.s64 	%rd158, %rd157, %rd7;
	shl.b64 	%rd159, %rd158, 2;
	add.s64 	%rd160, %rd1, %rd159;
	st.global.u32 	[%rd160+1536], %r1570;
$L__BB11_169:
	bar.warp.sync 	-1;
	add.s32 	%r1571, %r1, 768;
	setp.ge.s32 	%p125, %r1571, %r290;
	@%p125 bra 	$L__BB11_171;
	ld.shared.u32 	%r1572, [%r289+3072];
	shr.u32 	%r1573, %r1572, %r293;
	and.b32  	%r1574, %r1573, %r82;
	shl.b32 	%r1575, %r1574, 3;
	add.s32 	%r1577, %r551, %r1575;
	ld.shared.u64 	%rd161, [%r1577+29184];
	xor.b32  	%r1578, %r1572, -2147483648;
	add.s64 	%rd162, %rd161, %rd7;
	shl.b64 	%rd163, %rd162, 2;
	add.s64 	%rd164, %rd1, %rd163;
	st.global.u32 	[%rd164+3072], %r1578;
$L__BB11_171:
	bar.warp.sync 	-1;
	add.s32 	%r1579, %r1, 1152;
	setp.ge.s32 	%p126, %r1579, %r290;
	@%p126 bra 	$L__BB11_173;
	ld.shared.u32 	%r1580, [%r289+4608];
	shr.u32 	%r1581, %r1580, %r293;
	and.b32  	%r1582, %r1581, %r82;
	shl.b32 	%r1583, %r1582, 3;
	add.s32 	%r1585, %r551, %r1583;
	ld.shared.u64 	%rd165, [%r1585+29184];
	xor.b32  	%r1586, %r1580, -2147483648;
	add.s64 	%rd166, %rd165, %rd7;
	shl.b64 	%rd167, %rd166, 2;
	add.s64 	%rd168, %rd1, %rd167;
	st.global.u32 	[%rd168+4608], %r1586;
$L__BB11_173:
	bar.warp.sync 	-1;
	add.s32 	%r1587, %r1, 1536;
	setp.ge.s32 	%p127, %r1587, %r290;
	@%p127 bra 	$L__BB11_175;
	ld.shared.u32 	%r1588, [%r289+6144];
	shr.u32 	%r1589, %r1588, %r293;
	and.b32  	%r1590, %r1589, %r82;
	shl.b32 	%r1591, %r1590, 3;
	add.s32 	%r1593, %r551, %r1591;
	ld.shared.u64 	%rd169, [%r1593+29184];
	xor.b32  	%r1594, %r1588, -2147483648;
	add.s64 	%rd170, %rd169, %rd7;
	shl.b64 	%rd171, %rd170, 2;
	add.s64 	%rd172, %rd1, %rd171;
	st.global.u32 	[%rd172+6144], %r1594;
$L__BB11_175:
	bar.warp.sync 	-1;
	add.s32 	%r1595, %r1, 1920;
	setp.ge.s32 	%p128, %r1595, %r290;
	@%p128 bra 	$L__BB11_177;
	ld.shared.u32 	%r1596, [%r289+7680];
	shr.u32 	%r1597, %r1596, %r293;
	and.b32  	%r1598, %r1597, %r82;
	shl.b32 	%r1599, %r1598, 3;
	add.s32 	%r1601, %r551, %r1599;
	ld.shared.u64 	%rd173, [%r1601+29184];
	xor.b32  	%r1602, %r1596, -2147483648;
	add.s64 	%rd174, %rd173, %rd7;
	shl.b64 	%rd175, %rd174, 2;
	add.s64 	%rd176, %rd1, %rd175;
	st.global.u32 	[%rd176+7680], %r1602;
$L__BB11_177:
	bar.warp.sync 	-1;
	add.s32 	%r1603, %r1, 2304;
	setp.ge.s32 	%p129, %r1603, %r290;
	@%p129 bra 	$L__BB11_179;
	ld.shared.u32 	%r1604, [%r289+9216];
	shr.u32 	%r1605, %r1604, %r293;
	and.b32  	%r1606, %r1605, %r82;
	shl.b32 	%r1607, %r1606, 3;
	add.s32 	%r1609, %r551, %r1607;
	ld.shared.u64 	%rd177, [%r1609+29184];
	xor.b32  	%r1610, %r1604, -2147483648;
	add.s64 	%rd178, %rd177, %rd7;
	shl.b64 	%rd179, %rd178, 2;
	add.s64 	%rd180, %rd1, %rd179;
	st.global.u32 	[%rd180+9216], %r1610;
$L__BB11_179:
	bar.warp.sync 	-1;
	add.s32 	%r1611, %r1, 2688;
	setp.ge.s32 	%p130, %r1611, %r290;
	@%p130 bra 	$L__BB11_181;
	ld.shared.u32 	%r1612, [%r289+10752];
	shr.u32 	%r1613, %r1612, %r293;
	and.b32  	%r1614, %r1613, %r82;
	shl.b32 	%r1615, %r1614, 3;
	add.s32 	%r1617, %r551, %r1615;
	ld.shared.u64 	%rd181, [%r1617+29184];
	xor.b32  	%r1618, %r1612, -2147483648;
	add.s64 	%rd182, %rd181, %rd7;
	shl.b64 	%rd183, %rd182, 2;
	add.s64 	%rd184, %rd1, %rd183;
	st.global.u32 	[%rd184+10752], %r1618;
$L__BB11_181:
	bar.warp.sync 	-1;
	or.b32  	%r1619, %r1, 3072;
	setp.ge.s32 	%p131, %r1619, %r290;
	@%p131 bra 	$L__BB11_183;
	ld.shared.u32 	%r1620, [%r289+12288];
	shr.u32 	%r1621, %r1620, %r293;
	and.b32  	%r1622, %r1621, %r82;
	shl.b32 	%r1623, %r1622, 3;
	add.s32 	%r1625, %r551, %r1623;
	ld.shared.u64 	%rd185, [%r1625+29184];
	xor.b32  	%r1626, %r1620, -2147483648;
	add.s64 	%rd186, %rd185, %rd7;
	shl.b64 	%rd187, %rd186, 2;
	add.s64 	%rd188, %rd1, %rd187;
	st.global.u32 	[%rd188+12288], %r1626;
$L__BB11_183:
	bar.warp.sync 	-1;
	add.s32 	%r1627, %r1, 3456;
	setp.ge.s32 	%p132, %r1627, %r290;
	@%p132 bra 	$L__BB11_185;
	ld.shared.u32 	%r1628, [%r289+13824];
	shr.u32 	%r1629, %r1628, %r293;
	and.b32  	%r1630, %r1629, %r82;
	shl.b32 	%r1631, %r1630, 3;
	add.s32 	%r1633, %r551, %r1631;
	ld.shared.u64 	%rd189, [%r1633+29184];
	xor.b32  	%r1634, %r1628, -2147483648;
	add.s64 	%rd190, %rd189, %rd7;
	shl.b64 	%rd191, %rd190, 2;
	add.s64 	%rd192, %rd1, %rd191;
	st.global.u32 	[%rd192+13824], %r1634;
$L__BB11_185:
	bar.warp.sync 	-1;
	add.s32 	%r1635, %r1, 3840;
	setp.ge.s32 	%p133, %r1635, %r290;
	@%p133 bra 	$L__BB11_187;
	ld.shared.u32 	%r1636, [%r289+15360];
	shr.u32 	%r1637, %r1636, %r293;
	and.b32  	%r1638, %r1637, %r82;
	shl.b32 	%r1639, %r1638, 3;
	add.s32 	%r1641, %r551, %r1639;
	ld.shared.u64 	%rd193, [%r1641+29184];
	xor.b32  	%r1642, %r1636, -2147483648;
	add.s64 	%rd194, %rd193, %rd7;
	shl.b64 	%rd195, %rd194, 2;
	add.s64 	%rd196, %rd1, %rd195;
	st.global.u32 	[%rd196+15360], %r1642;
$L__BB11_187:
	bar.warp.sync 	-1;
	add.s32 	%r1643, %r1, 4224;
	setp.ge.s32 	%p134, %r1643, %r290;
	@%p134 bra 	$L__BB11_189;
	ld.shared.u32 	%r1644, [%r289+16896];
	shr.u32 	%r1645, %r1644, %r293;
	and.b32  	%r1646, %r1645, %r82;
	shl.b32 	%r1647, %r1646, 3;
	add.s32 	%r1649, %r551, %r1647;
	ld.shared.u64 	%rd197, [%r1649+29184];
	xor.b32  	%r1650, %r1644, -2147483648;
	add.s64 	%rd198, %rd197, %rd7;
	shl.b64 	%rd199, %rd198, 2;
	add.s64 	%rd200, %rd1, %rd199;
	st.global.u32 	[%rd200+16896], %r1650;
$L__BB11_189:
	bar.warp.sync 	-1;
	add.s32 	%r1651, %r1, 4608;
	setp.ge.s32 	%p135, %r1651, %r290;
	@%p135 bra 	$L__BB11_191;
	ld.shared.u32 	%r1652, [%r289+18432];
	shr.u32 	%r1653, %r1652, %r293;
	and.b32  	%r1654, %r1653, %r82;
	shl.b32 	%r1655, %r1654, 3;
	add.s32 	%r1657, %r551, %r1655;
	ld.shared.u64 	%rd201, [%r1657+29184];
	xor.b32  	%r1658, %r1652, -2147483648;
	add.s64 	%rd202, %rd201, %rd7;
	shl.b64 	%rd203, %rd202, 2;
	add.s64 	%rd204, %rd1, %rd203;
	st.global.u32 	[%rd204+18432], %r1658;
$L__BB11_191:
	bar.warp.sync 	-1;
	add.s32 	%r1659, %r1, 4992;
	setp.ge.s32 	%p136, %r1659, %r290;
	@%p136 bra 	$L__BB11_193;
	ld.shared.u32 	%r1660, [%r289+19968];
	shr.u32 	%r1661, %r1660, %r293;
	and.b32  	%r1662, %r1661, %r82;
	shl.b32 	%r1663, %r1662, 3;
	add.s32 	%r1665, %r551, %r1663;
	ld.shared.u64 	%rd205, [%r1665+29184];
	xor.b32  	%r1666, %r1660, -2147483648;
	add.s64 	%rd206, %rd205, %rd7;
	shl.b64 	%rd207, %rd206, 2;
	add.s64 	%rd208, %rd1, %rd207;
	st.global.u32 	[%rd208+19968], %r1666;
$L__BB11_193:
	bar.warp.sync 	-1;
	add.s32 	%r1667, %r1, 5376;
	setp.ge.s32 	%p137, %r1667, %r290;
	@%p137 bra 	$L__BB11_195;
	ld.shared.u32 	%r1668, [%r289+21504];
	shr.u32 	%r1669, %r1668, %r293;
	and.b32  	%r1670, %r1669, %r82;
	shl.b32 	%r1671, %r1670, 3;
	add.s32 	%r1673, %r551, %r1671;
	ld.shared.u64 	%rd209, [%r1673+29184];
	xor.b32  	%r1674, %r1668, -2147483648;
	add.s64 	%rd210, %rd209, %rd7;
	shl.b64 	%rd211, %rd210, 2;
	add.s64 	%rd212, %rd1, %rd211;
	st.global.u32 	[%rd212+21504], %r1674;
$L__BB11_195:
	bar.warp.sync 	-1;
	add.s32 	%r1675, %r1, 5760;
	setp.ge.s32 	%p138, %r1675, %r290;
	@%p138 bra 	$L__BB11_197;
	ld.shared.u32 	%r1676, [%r289+23040];
	shr.u32 	%r1677, %r1676, %r293;
	and.b32  	%r1678, %r1677, %r82;
	shl.b32 	%r1679, %r1678, 3;
	add.s32 	%r1681, %r551, %r1679;
	ld.shared.u64 	%rd213, [%r1681+29184];
	xor.b32  	%r1682, %r1676, -2147483648;
	add.s64 	%rd214, %rd213, %rd7;
	shl.b64 	%rd215, %rd214, 2;
	add.s64 	%rd216, %rd1, %rd215;
	st.global.u32 	[%rd216+23040], %r1682;
$L__BB11_197:
	bar.warp.sync 	-1;
	or.b32  	%r1683, %r1, 6144;
	setp.ge.s32 	%p139, %r1683, %r290;
	@%p139 bra 	$L__BB11_199;
	ld.shared.u32 	%r1684, [%r289+24576];
	shr.u32 	%r1685, %r1684, %r293;
	and.b32  	%r1686, %r1685, %r82;
	shl.b32 	%r1687, %r1686, 3;
	add.s32 	%r1689, %r551, %r1687;
	ld.shared.u64 	%rd217, [%r1689+29184];
	xor.b32  	%r1690, %r1684, -2147483648;
	add.s64 	%rd218, %rd217, %rd7;
	shl.b64 	%rd219, %rd218, 2;
	add.s64 	%rd220, %rd1, %rd219;
	st.global.u32 	[%rd220+24576], %r1690;
$L__BB11_199:
	bar.warp.sync 	-1;
	add.s32 	%r1691, %r1, 6528;
	setp.ge.s32 	%p140, %r1691, %r290;
	@%p140 bra 	$L__BB11_201;
	ld.shared.u32 	%r1692, [%r289+26112];
	shr.u32 	%r1693, %r1692, %r293;
	and.b32  	%r1694, %r1693, %r82;
	shl.b32 	%r1695, %r1694, 3;
	add.s32 	%r1697, %r551, %r1695;
	ld.shared.u64 	%rd221, [%r1697+29184];
	xor.b32  	%r1698, %r1692, -2147483648;
	add.s64 	%rd222, %rd221, %rd7;
	shl.b64 	%rd223, %rd222, 2;
	add.s64 	%rd224, %rd1, %rd223;
	st.global.u32 	[%rd224+26112], %r1698;
$L__BB11_201:
	bar.warp.sync 	-1;
	add.s32 	%r1699, %r1, 6912;
	ld.shared.u32 	%r291, [%r289+27648];
	shr.u32 	%r1700, %r291, %r293;
	and.b32  	%r1701, %r1700, %r82;
	shl.b32 	%r1702, %r1701, 3;
	add.s32 	%r1704, %r551, %r1702;
	ld.shared.u64 	%rd225, [%r1704+29184];
	add.s64 	%rd19, %rd225, %rd7;
	setp.ge.s32 	%p141, %r1699, %r290;
	@%p141 bra 	$L__BB11_203;
	xor.b32  	%r1705, %r291, -2147483648;
	shl.b64 	%rd226, %rd19, 2;
	add.s64 	%rd227, %rd1, %rd226;
	st.global.u32 	[%rd227+27648], %r1705;
$L__BB11_203:
	bar.warp.sync 	-1;
$L__BB11_204:
	ret;

}


// ===== COMPILED SASS (sm_100) =====

	.target	sm_100

	.elftype	@"ET_EXEC"


//--------------------- .note.nv.tkinfo           --------------------------
	.section	.note.nv.tkinfo,"",@"SHT_NOTE"
	.sectionflags	@"SHF_NOTE_NV_TKINFO"
	.tkinfo
        /*0018*/ 	.word	0x00000002
        /*0030*/ 	.string	""
        /*0030*/ 	.string	"ptxas"
        /*0030*/ 	.string	"Cuda compilation tools, release 13.0, V13.0.88"
        /*0030*/ 	.string	"Build cuda_13.0.r13.0/compiler.36424714_0"
        /*0030*/ 	.string	"-arch sm_100 -m 64 "



//--------------------- .note.nv.cuinfo           --------------------------
	.section	.note.nv.cuinfo,"",@"SHT_NOTE"
	.sectionflags	@"SHF_NOTE_NV_CUINFO"
        /*0018*/ 	.short	0x0002
        /*001a*/ 	.short	0x0064
        /*001c*/ 	.short	0x0082
	.zero		2


//--------------------- .nv.info                  --------------------------
	.section	.nv.info,"",@"SHT_CUDA_INFO"
	.align	4


	//----- nvinfo : EIATTR_REGCOUNT
	.align		4
        /*0000*/ 	.byte	0x04, 0x2f
        /*0002*/ 	.short	(.L_46 - .L_45)
	.align		4
.L_45:
        /*0004*/ 	.word	index@(_Z21convertToUniqueKernelPaPiS0_iS_S0_S0_i)
        /*0008*/ 	.word	0x00000020


	//----- nvinfo : EIATTR_FRAME_SIZE
	.align		4
.L_46:
        /*000c*/ 	.byte	0x04, 0x11
        /*000e*/ 	.short	(.L_48 - .L_47)
	.align		4
.L_47:
        /*0010*/ 	.word	index@(_Z21convertToUniqueKernelPaPiS0_iS_S0_S0_i)
        /*0014*/ 	.word	0x00000200


	//----- nvinfo : EIATTR_REGCOUNT
	.align		4
.L_48:
        /*0018*/ 	.byte	0x04, 0x2f
        /*001a*/ 	.short	(.L_50 - .L_49)
	.align		4
.L_49:
        /*001c*/ 	.word	index@(_Z28processAllCombinationsKernelPaPiS0_iS_S0_S0_iiiS0_S0_S0_ii)
        /*0020*/ 	.word	0x00000022


	//----- nvinfo : EIATTR_FRAME_SIZE
	.align		4
.L_50:
        /*0024*/ 	.byte	0x04, 0x11
        /*0026*/ 	.short	(.L_52 - .L_51)
	.align		4
.L_51:
        /*0028*/ 	.word	index@(_Z28processAllCombinationsKernelPaPiS0_iS_S0_S0_iiiS0_S0_S0_ii)
        /*002c*/ 	.word	0x00000400


	//----- nvinfo : EIATTR_REGCOUNT
	.align		4
.L_52:
        /*0030*/ 	.byte	0x04, 0x2f
        /*0032*/ 	.short	(.L_54 - .L_53)
	.align		4
.L_53:
        /*0034*/ 	.word	index@(_ZN6thrust24THRUST_300001_SM_1000_NS8cuda_cub4core6detail13_kernel_agentINS1_8__unique9InitAgentIN3cub18CUB_300001_SM_100013ScanTileStateIiLb1EEEPiiEEJSA_mSB_EEEvDpT0_)
        /*0038*/ 	.word	0x0000000a


	//----- nvinfo : EIATTR_FRAME_SIZE
	.align		4
.L_54:
        /*003c*/ 	.byte	0x04, 0x11
        /*003e*/ 	.short	(.L_56 - .L_55)
	.align		4
.L_55:
        /*0040*/ 	.word	index@(_ZN6thrust24THRUST_300001_SM_1000_NS8cuda_cub4core6detail13_kernel_agentINS1_8__unique9InitAgentIN3cub18CUB_300001_SM_100013ScanTileStateIiLb1EEEPiiEEJSA_mSB_EEEvDpT0_)
        /*0044*/ 	.word	0x00000000


	//----- nvinfo : EIATTR_REGCOUNT
	.align		4
.L_56:
        /*0048*/ 	.byte	0x04, 0x2f
        /*004a*/ 	.short	(.L_58 - .L_57)
	.align		4
.L_57:
        /*004c*/ 	.word	index@(_ZN6thrust24THRUST_300001_SM_1000_NS8cuda_cub4core6detail13_kernel_agentINS1_8__unique11UniqueAgentINS0_6detail15normal_iteratorINS0_10device_ptrIiEEEESB_N4cuda3std3__48equal_toIiEEiPiEEJSB_SB_SG_SH_iN3cub18CUB_300001_SM_100013ScanTileStateIiLb1EEEmEEEvDpT0_)
        /*0050*/ 	.word	0x00000030


	//----- nvinfo : EIATTR_FRAME_SIZE
	.align		4
.L_58:
        /*0054*/ 	.byte	0x04, 0x11
        /*0056*/ 	.short	(.L_60 - .L_59)
	.align		4
.L_59:
        /*0058*/ 	.word	index@(_ZN6thrust24THRUST_300001_SM_1000_NS8cuda_cub4core6detail13_kernel_agentINS1_8__unique11UniqueAgentINS0_6detail15normal_iteratorINS0_10device_ptrIiEEEESB_N4cuda3std3__48equal_toIiEEiPiEEJSB_SB_SG_SH_iN3cub18CUB_300001_SM_100013ScanTileStateIiLb1EEEmEEEvDpT0_)
        /*005c*/ 	.word	0x00000008


	//----- nvinfo : EIATTR_REGCOUNT
	.align		4
.L_60:
        /*0060*/ 	.byte	0x04, 0x2f
        /*0062*/ 	.short	(.L_62 - .L_61)
	.align		4
.L_61:
        /*0064*/ 	.word	index@(_ZN3cub18CUB_300001_SM_10006detail11EmptyKernelIvEEvv)
        /*0068*/ 	.word	0x00000004


	//----- nvinfo : EIATTR_FRAME_SIZE
	.align		4
.L_62:
        /*006c*/ 	.byte	0x04, 0x11
        /*006e*/ 	.short	(.L_64 - .L_63)
	.align		4
.L_63:
        /*0070*/ 	.word	index@(_ZN3cub18CUB_300001_SM_10006detail11EmptyKernelIvEEvv)
        /*0074*/ 	.word	0x00000000


	//----- nvinfo : EIATTR_REGCOUNT
	.align		4
.L_64:
        /*0078*/ 	.byte	0x04, 0x2f
        /*007a*/ 	.short	(.L_66 - .L_65)
	.align		4
.L_65:
        /*007c*/ 	.word	index@(_ZN3cub18CUB_300001_SM_10006detail8for_each13static_kernelINS2_12policy_hub_t12policy_500_tEmN6thrust24THRUST_300001_SM_1000_NS8cuda_cub20__uninitialized_fill7functorINS7_10device_ptrIiEEiEEEEvT0_T1_)
        /*0080*/ 	.word	0x00000008


	//----- nvinfo : EIATTR_FRAME_SIZE
	.align		4
.L_66:
        /*0084*/ 	.byte	0x04, 0x11
        /*0086*/ 	.short	(.L_68 - .L_67)
	.align		4
.L_67:
        /*0088*/ 	.word	index@(_ZN3cub18CUB_300001_SM_10006detail8for_each13static_kernelINS2_12policy_hub_t12policy_500_tEmN6thrust24THRUST_300001_SM_1000_NS8cuda_cub20__uninitialized_fill7functorINS7_10device_ptrIiEEiEEEEvT0_T1_)
        /*008c*/ 	.word	0x00000000


	//----- nvinfo : EIATTR_REGCOUNT
	.align		4
.L_68:
        /*0090*/ 	.byte	0x04, 0x2f
        /*0092*/ 	.short	(.L_70 - .L_69)
	.align		4
.L_69:
        /*0094*/ 	.word	index@(_ZN3cub18CUB_300001_SM_10006detail9transform16transform_kernelINS2_10policy_hubILb1EN4cuda3std3__45tupleIJN6thrust24THRUST_300001_SM_1000_NS6detail15normal_iteratorINSA_10device_ptrIiEEEEEEEE10policy1000Ei15AbsoluteFunctorSF_JPiEEEvT0_iT1_T2_DpNS2_10kernel_argIT3_EE)
        /*0098*/ 	.word	0x0000001c


	//----- nvinfo : EIATTR_FRAME_SIZE
	.align		4
.L_70:
        /*009c*/ 	.byte	0x04, 0x11
        /*009e*/ 	.short	(.L_72 - .L_71)
	.align		4
.L_71:
        /*00a0*/ 	.word	index@(_ZN3cub18CUB_300001_SM_10006detail9transform16transform_kernelINS2_10policy_hubILb1EN4cuda3std3__45tupleIJN6thrust24THRUST_300001_SM_1000_NS6detail15normal_iteratorINSA_10device_ptrIiEEEEEEEE10policy1000Ei15AbsoluteFunctorSF_JPiEEEvT0_iT1_T2_DpNS2_10kernel_argIT3_EE)
        /*00a4*/ 	.word	0x00000000


	//----- nvinfo : EIATTR_REGCOUNT
	.align		4
.L_72:
        /*00a8*/ 	.byte	0x04, 0x2f
        /*00aa*/ 	.short	(.L_74 - .L_73)
	.align		4
.L_73:
        /*00ac*/ 	.word	index@(_ZN3cub18CUB_300001_SM_10006detail9transform16transform_kernelINS2_10policy_hubILb1EN4cuda3std3__45tupleIJN6thrust24THRUST_300001_SM_1000_NS6detail15normal_iteratorINSA_10device_ptrIiEEEEEEEE10policy1000El15AbsoluteFunctorSF_JPiEEEvT0_iT1_T2_DpNS2_10kernel_argIT3_EE)
        /*00b0*/ 	.word	0x0000001c


	//----- nvinfo : EIATTR_FRAME_SIZE
	.align		4
.L_74:
        /*00b4*/ 	.byte	0x04, 0x11
        /*00b6*/ 	.short	(.L_76 - .L_75)
	.align		4
.L_75:
        /*00b8*/ 	.word	index@(_ZN3cub18CUB_300001_SM_10006detail9transform16transform_kernelINS2_10policy_hubILb1EN4cuda3std3__45tupleIJN6thrust24THRUST_300001_SM_1000_NS6detail15normal_iteratorINSA_10device_ptrIiEEEEEEEE10policy1000El15AbsoluteFunctorSF_JPiEEEvT0_iT1_T2_DpNS2_10kernel_argIT3_EE)
        /*00bc*/ 	.word	0x00000000


	//----- nvinfo : EIATTR_REGCOUNT
	.align		4
.L_76:
        /*00c0*/ 	.byte	0x04, 0x2f
        /*00c2*/ 	.short	(.L_78 - .L_77)
	.align		4
.L_77:
        /*00c4*/ 	.word	index@(_ZN3cub18CUB_300001_SM_10006detail10radix_sort31DeviceRadixSortSingleTileKernelINS1_5radix10policy_hubIiNS0_8NullTypeEyE10Policy1000ELNS0_9SortOrderE0EiS6_yNS1_21identity_decomposer_tEEEvPKT1_PSB_PKT2_PSF_T3_iiT4_)
        /*00c8*/ 	.word	0x0000007f


	//----- nvinfo : EIATTR_FRAME_SIZE
	.align		4
.L_78:
        /*00cc*/ 	.byte	0x04, 0x11
        /*00ce*/ 	.short	(.L_80 - .L_79)
	.align		4
.L_79:
        /*00d0*/ 	.word	index@(_ZN3cub18CUB_300001_SM_10006detail10radix_sort31DeviceRadixSortSingleTileKernelINS1_5radix10policy_hubIiNS0_8NullTypeEyE10Policy1000ELNS0_9SortOrderE0EiS6_yNS1_21identity_decomposer_tEEEvPKT1_PSB_PKT2_PSF_T3_iiT4_)
        /*00d4*/ 	.word	0x00000000


	//----- nvinfo : EIATTR_REGCOUNT
	.align		4
.L_80:
        /*00d8*/ 	.byte	0x04, 0x2f
        /*00da*/ 	.short	(.L_82 - .L_81)
	.align		4
.L_81:
        /*00dc*/ 	.word	index@(_ZN3cub18CUB_300001_SM_10006detail10radix_sort30DeviceRadixSortHistogramKernelINS1_5radix10policy_hubIiNS0_8NullTypeEyE10Policy1000ELNS0_9SortOrderE0EiyNS1_21identity_decomposer_tEEEvPT2_PKT1_SB_iiT3_)
        /*00e0*/ 	.word	0x00000020


	//----- nvinfo : EIATTR_FRAME_SIZE
	.align		4
.L_82:
        /*00e4*/ 	.byte	0x04, 0x11
        /*00e6*/ 	.short	(.L_84 - .L_83)
	.align		4
.L_83:
        /*00e8*/ 	.word	index@(_ZN3cub18CUB_300001_SM_10006detail10radix_sort30DeviceRadixSortHistogramKernelINS1_5radix10policy_hubIiNS0_8NullTypeEyE10Policy1000ELNS0_9SortOrderE0EiyNS1_21identity_decomposer_tEEEvPT2_PKT1_SB_iiT3_)
        /*00ec*/ 	.word	0x00000000


	//----- nvinfo : EIATTR_REGCOUNT
	.align		4
.L_84:
        /*00f0*/ 	.byte	0x04, 0x2f
        /*00f2*/ 	.short	(.L_86 - .L_85)
	.align		4
.L_85:
        /*00f4*/ 	.word	index@(_ZN3cub18CUB_300001_SM_10006detail10radix_sort33DeviceRadixSortExclusiveSumKernelINS1_5radix10policy_hubIiNS0_8NullTypeEyE10Policy1000EyEEvPT0_)
        /*00f8*/ 	.word	0x00000020


	//----- nvinfo : EIATTR_FRAME_SIZE
	.align		4
.L_86:
        /*00fc*/ 	.byte	0x04, 0x11
        /*00fe*/ 	.short	(.L_88 - .L_87)
	.align		4
.L_87:
        /*0100*/ 	.word	index@(_ZN3cub18CUB_300001_SM_10006detail10radix_sort33DeviceRadixSortExclusiveSumKernelINS1_5radix10policy_hubIiNS0_8NullTypeEyE10Policy1000EyEEvPT0_)
        /*0104*/ 	.word	0x00000000


	//----- nvinfo : EIATTR_REGCOUNT
	.align		4
.L_88:
        /*0108*/ 	.byte	0x04, 0x2f
        /*010a*/ 	.short	(.L_90 - .L_89)
	.align		4
.L_89:
        /*010c*/ 	.word	index@(_ZN3cub18CUB_300001_SM_10006detail10radix_sort29DeviceRadixSortOnesweepKernelINS1_5radix10policy_hubIiNS0_8NullTypeEyE10Policy1000ELNS0_9SortOrderE0EiS6_yiiNS1_21identity_decomposer_tEEEvPT5_SC_PT3_PKSD_PT1_PKSH_PT2_PKSL_T4_iiT6_)
        /*0110*/ 	.word	0x00000038


	//----- nvinfo : EIATTR_FRAME_SIZE
	.align		4
.L_90:
        /*0114*/ 	.byte	0x04, 0x11
        /*0116*/ 	.short	(.L_92 - .L_91)
	.align		4
.L_91:
        /*0118*/ 	.word	index@(_ZN3cub18CUB_300001_SM_10006detail10radix_sort29DeviceRadixSortOnesweepKernelINS1_5radix10policy_hubIiNS0_8NullTypeEyE10Policy1000ELNS0_9SortOrderE0EiS6_yiiNS1_21identity_decomposer_tEEEvPT5_SC_PT3_PKSD_PT1_PKSH_PT2_PKSL_T4_iiT6_)
        /*011c*/ 	.word	0x00000000


	//----- nvinfo : EIATTR_MIN_STACK_SIZE
	.align		4
.L_92:
        /*0120*/ 	.byte	0x04, 0x12
        /*0122*/ 	.short	(.L_94 - .L_93)
	.align		4
.L_93:
        /*0124*/ 	.word	index@(_ZN3cub18CUB_300001_SM_10006detail10radix_sort29DeviceRadixSortOnesweepKernelINS1_5radix10policy_hubIiNS0_8NullTypeEyE10Policy1000ELNS0_9SortOrderE0EiS6_yiiNS1_21identity_decomposer_tEEEvPT5_SC_PT3_PKSD_PT1_PKSH_PT2_PKSL_T4_iiT6_)
        /*0128*/ 	.word	0x00000000


	//----- nvinfo : EIATTR_MIN_STACK_SIZE
	.align		4
.L_94:
        /*012c*/ 	.byte	0x04, 0x12
        /*012e*/ 	.short	(.L_96 - .L_95)
	.align		4
.L_95:
        /*0130*/ 	.word	index@(_ZN3cub18CUB_300001_SM_10006detail10radix_sort33DeviceRadixSortExclusiveSumKernelINS1_5radix10policy_hubIiNS0_8NullTypeEyE10Policy1000EyEEvPT0_)
        /*0134*/ 	.word	0x00000000


	//----- nvinfo : EIATTR_MIN_STACK_SIZE
	.align		4
.L_96:
        /*0138*/ 	.byte	0x04, 0x12
        /*013a*/ 	.short	(.L_98 - .L_97)
	.align		4
.L_97:
        /*013c*/ 	.word	index@(_ZN3cub18CUB_300001_SM_10006detail10radix_sort30DeviceRadixSortHistogramKernelINS1_5radix10policy_hubIiNS0_8NullTypeEyE10Policy1000ELNS0_9SortOrderE0EiyNS1_21identity_decomposer_tEEEvPT2_PKT1_SB_iiT3_)
        /*0140*/ 	.word	0x00000000


	//----- nvinfo : EIATTR_MIN_STACK_SIZE
	.align		4
.L_98:
        /*0144*/ 	.byte	0x04, 0x12
        /*0146*/ 	.short	(.L_100 - .L_99)
	.align		4
.L_99:
        /*0148*/ 	.word	index@(_ZN3cub18CUB_300001_SM_10006detail10radix_sort31DeviceRadixSortSingleTileKernelINS1_5radix10policy_hubIiNS0_8NullTypeEyE10Policy1000ELNS0_9SortOrderE0EiS6_yNS1_21identity_decomposer_tEEEvPKT1_PSB_PKT2_PSF_T3_iiT4_)
        /*014c*/ 	.word	0x00000000


	//----- nvinfo : EIATTR_MIN_STACK_SIZE
	.align		4
.L_100:
        /*0150*/ 	.byte	0x04, 0x12
        /*0152*/ 	.short	(.L_102 - .L_101)
	.align		4
.L_101:
        /*0154*/ 	.word	index@(_ZN3cub18CUB_300001_SM_10006detail9transform16transform_kernelINS2_10policy_hubILb1EN4cuda3std3__45tupleIJN6thrust24THRUST_300001_SM_1000_NS6detail15normal_iteratorINSA_10device_ptrIiEEEEEEEE10policy1000El15AbsoluteFunctorSF_JPiEEEvT0_iT1_T2_DpNS2_10kernel_argIT3_EE)
        /*0158*/ 	.word	0x00000000


	//----- nvinfo : EIATTR_MIN_STACK_SIZE
	.align		4
.L_102:
        /*015c*/ 	.byte	0x04, 0x12
        /*015e*/ 	.short	(.L_104 - .L_103)
	.align		4
.L_103:
        /*0160*/ 	.word	index@(_ZN3cub18CUB_300001_SM_10006detail9transform16transform_kernelINS2_10policy_hubILb1EN4cuda3std3__45tupleIJN6thrust24THRUST_300001_SM_1000_NS6detail15normal_iteratorINSA_10device_ptrIiEEEEEEEE10policy1000Ei15AbsoluteFunctorSF_JPiEEEvT0_iT1_T2_DpNS2_10kernel_argIT3_EE)
        /*0164*/ 	.word	0x00000000


	//----- nvinfo : EIATTR_MIN_STACK_SIZE
	.align		4
.L_104:
        /*0168*/ 	.byte	0x04, 0x12
        /*016a*/ 	.short	(.L_106 - .L_105)
	.align		4
.L_105:
        /*016c*/ 	.word	index@(_ZN3cub18CUB_300001_SM_10006detail8for_each13static_kernelINS2_12policy_hub_t12policy_500_tEmN6thrust24THRUST_300001_SM_1000_NS8cuda_cub20__uninitialized_fill7functorINS7_10device_ptrIiEEiEEEEvT0_T1_)
        /*0170*/ 	.word	0x00000000


	//----- nvinfo : EIATTR_MIN_STACK_SIZE
	.align		4
.L_106:
        /*0174*/ 	.byte	0x04, 0x12
        /*0176*/ 	.short	(.L_108 - .L_107)
	.align		4
.L_107:
        /*0178*/ 	.word	index@(_ZN3cub18CUB_300001_SM_10006detail11EmptyKernelIvEEvv)
        /*017c*/ 	.word	0x00000000


	//----- nvinfo : EIATTR_MIN_STACK_SIZE
	.align		4
.L_108:
        /*0180*/ 	.byte	0x04, 0x12
        /*0182*/ 	.short	(.L_110 - .L_109)
	.align		4
.L_109:
        /*0184*/ 	.word	index@(_ZN6thrust24THRUST_300001_SM_1000_NS8cuda_cub4core6detail13_kernel_agentINS1_8__unique11UniqueAgentINS0_6detail15normal_iteratorINS0_10device_ptrIiEEEESB_N4cuda3std3__48equal_toIiEEiPiEEJSB_SB_SG_SH_iN3cub18CUB_300001_SM_100013ScanTileStateIiLb1EEEmEEEvDpT0_)
        /*0188*/ 	.word	0x00000008


	//----- nvinfo : EIATTR_MIN_STACK_SIZE
	.align		4
.L_110:
        /*018c*/ 	.byte	0x04, 0x12
        /*018e*/ 	.short	(.L_112 - .L_111)
	.align		4
.L_111:
        /*0190*/ 	.word	index@(_ZN6thrust24THRUST_300001_SM_1000_NS8cuda_cub4core6detail13_kernel_agentINS1_8__unique9InitAgentIN3cub18CUB_300001_SM_100013ScanTileStateIiLb1EEEPiiEEJSA_mSB_EEEvDpT0_)
        /*0194*/ 	.word	0x00000000


	//----- nvinfo : EIATTR_MIN_STACK_SIZE
	.align		4
.L_112:
        /*0198*/ 	.byte	0x04, 0x12
        /*019a*/ 	.short	(.L_114 - .L_113)
	.align		4
.L_113:
        /*019c*/ 	.word	index@(_Z28processAllCombinationsKernelPaPiS0_iS_S0_S0_iiiS0_S0_S0_ii)
        /*01a0*/ 	.word	0x00000400


	//----- nvinfo : EIATTR_MIN_STACK_SIZE
	.align		4
.L_114:
        /*01a4*/ 	.byte	0x04, 0x12
        /*01a6*/ 	.short	(.L_116 - .L_115)
	.align		4
.L_115:
        /*01a8*/ 	.word	index@(_Z21convertToUniqueKernelPaPiS0_iS_S0_S0_i)
        /*01ac*/ 	.word	0x00000200
.L_116:


//--------------------- .nv.compat                --------------------------
	.section	.nv.compat,"",@"SHT_CUDA_COMPAT_INFO"
	.align	4
        /*0000*/ 	.byte	0x02, 0x09, 0x00, 0x00, 0x02, 0x02, 0x01, 0x00, 0x02, 0x05, 0x05, 0x00, 0x03, 0x07, 0x01, 0x01
        /*0010*/ 	.byte	0x02, 0x03, 0x00, 0x00, 0x02, 0x06, 0x01, 0x00, 0x04, 0x0b, 0x08, 0x00, 0x09, 0x00, 0x00, 0x00
        /*0020*/ 	.byte	0x00, 0x00, 0x00, 0x00


//--------------------- .nv.info._ZN3cub18CUB_300001_SM_10006detail10radix_sort29DeviceRadixSortOnesweepKernelINS1_5radix10policy_hubIiNS0_8NullTypeEyE10Policy1000ELNS0_9SortOrderE0EiS6_yiiNS1_21identity_decomposer_tEEEvPT5_SC_PT3_PKSD_PT1_PKSH_PT2_PKSL_T4_iiT6_ --------------------------
	.section	.nv.info._ZN3cub18CUB_300001_SM_10006detail10radix_sort29DeviceRadixSortOnesweepKernelINS1_5radix10policy_hubIiNS0_8NullTypeEyE10Policy1000ELNS0_9SortOrderE0EiS6_yiiNS1_21identity_decomposer_tEEEvPT5_SC_PT3_PKSD_PT1_PKSH_PT2_PKSL_T4_iiT6_,"",@"SHT_CUDA_INFO"
	.sectionflags	@""
	.align	4


	//----- nvinfo : EIATTR_CUDA_API_VERSION
	.align		4
        /*0000*/ 	.byte	0x04, 0x37
        /*0002*/ 	.short	(.L_118 - .L_117)
.L_117:
        /*0004*/ 	.word	0x00000082


	//----- nvinfo : EIATTR_KPARAM_INFO
	.align		4
.L_118:
        /*0008*/ 	.byte	0x04, 0x17
        /*000a*/ 	.short	(.L_120 - .L_119)
.L_119:
        /*000c*/ 	.word	0x00000000
        /*0010*/ 	.short	0x000b
        /*0012*/ 	.short	0x004c
        /*0014*/ 	.byte	0x00, 0xf0, 0x05, 0x00


	//----- nvinfo : EIATTR_KPARAM_INFO
	.align		4
.L_120:
        /*0018*/ 	.byte	0x04, 0x17
        /*001a*/ 	.short	(.L_122 - .L_121)
.L_121:
        /*001c*/ 	.word	0x00000000
        /*0020*/ 	.short	0x000a
        /*0022*/ 	.short	0x0048
        /*0024*/ 	.byte	0x00, 0xf0, 0x11, 0x00


	//----- nvinfo : EIATTR_KPARAM_INFO
	.align		4
.L_122:
        /*0028*/ 	.byte	0x04, 0x17
        /*002a*/ 	.short	(.L_124 - .L_123)
.L_123:
        /*002c*/ 	.word	0x00000000
        /*0030*/ 	.short	0x0009
        /*0032*/ 	.short	0x0044
        /*0034*/ 	.byte	0x00, 0xf0, 0x11, 0x00


	//----- nvinfo : EIATTR_KPARAM_INFO
	.align		4
.L_124:
        /*0038*/ 	.byte	0x04, 0x17
        /*003a*/ 	.short	(.L_126 - .L_125)
.L_125:
        /*003c*/ 	.word	0x00000000
        /*0040*/ 	.short	0x0008
        /*0042*/ 	.short	0x0040
        /*0044*/ 	.byte	0x00, 0xf0, 0x11, 0x00


	//----- nvinfo : EIATTR_KPARAM_INFO
	.align		4
.L_126:
        /*0048*/ 	.byte	0x04, 0x17
        /*004a*/ 	.short	(.L_128 - .L_127)
.L_127:
        /*004c*/ 	.word	0x00000000
        /*0050*/ 	.short	0x0007
        /*0052*/ 	.short	0x0038
        /*0054*/ 	.byte	0x00, 0xf5, 0x21, 0x00


	//----- nvinfo : EIATTR_KPARAM_INFO
	.align		4
.L_128:
        /*0058*/ 	.byte	0x04, 0x17
        /*005a*/ 	.short	(.L_130 - .L_129)
.L_129:
        /*005c*/ 	.word	0x00000000
        /*0060*/ 	.short	0x0006
        /*0062*/ 	.short	0x0030
        /*0064*/ 	.byte	0x00, 0xf5, 0x21, 0x00


	//----- nvinfo : EIATTR_KPARAM_INFO
	.align		4
.L_130:
        /*0068*/ 	.byte	0x04, 0x17
        /*006a*/ 	.short	(.L_132 - .L_131)
.L_131:
        /*006c*/ 	.word	0x00000000
        /*0070*/ 	.short	0x0005
        /*0072*/ 	.short	0x0028
        /*0074*/ 	.byte	0x00, 0xf5, 0x21, 0x00


	//----- nvinfo : EIATTR_KPARAM_INFO
	.align		4
.L_132:
        /*0078*/ 	.byte	0x04, 0x17
        /*007a*/ 	.short	(.L_134 - .L_133)
.L_133:
        /*007c*/ 	.word	0x00000000
        /*0080*/ 	.short	0x0004
        /*0082*/ 	.short	0x0020
        /*0084*/ 	.byte	0x00, 0xf5, 0x21, 0x00


	//----- nvinfo : EIATTR_KPARAM_INFO
	.align		4
.L_134:
        /*0088*/ 	.byte	0x04, 0x17
        /*008a*/ 	.short	(.L_136 - .L_135)
.L_135:
        /*008c*/ 	.word	0x00000000
        /*0090*/ 	.short	0x0003
        /*0092*/ 	.short	0x0018
        /*0094*/ 	.byte	0x00, 0xf5, 0x21, 0x00


	//----- nvinfo : EIATTR_KPARAM_INFO
	.align		4
.L_136:
        /*0098*/ 	.byte	0x04, 0x17
        /*009a*/ 	.short	(.L_138 - .L_137)
.L_137:
        /*009c*/ 	.word	0x00000000
        /*00a0*/ 	.short	0x0002
        /*00a2*/ 	.short	0x0010
        /*00a4*/ 	.byte	0x00, 0xf5, 0x21, 0x00


	//----- nvinfo : EIATTR_KPARAM_INFO
	.align		4
.L_138:
        /*00a8*/ 	.byte	0x04, 0x17
        /*00aa*/ 	.short	(.L_140 - .L_139)
.L_139:
        /*00ac*/ 	.word	0x00000000
        /*00b0*/ 	.short	0x0001
        /*00b2*/ 	.short	0x0008
        /*00b4*/ 	.byte	0x00, 0xf5, 0x21, 0x00


	//----- nvinfo : EIATTR_KPARAM_INFO
	.align		4
.L_140:
        /*00b8*/ 	.byte	0x04, 0x17
        /*00ba*/ 	.short	(.L_142 - .L_141)
.L_141:
        /*00bc*/ 	.word	0x00000000
        /*00c0*/ 	.short	0x0000
        /*00c2*/ 	.short	0x0000
        /*00c4*/ 	.byte	0x00, 0xf5, 0x21, 0x00


	//----- nvinfo : EIATTR_SPARSE_MMA_MASK
	.align		4
.L_142:
        /*00c8*/ 	.byte	0x03, 0x50
        /*00ca*/ 	.short	0x0000


	//----- nvinfo : EIATTR_MAXREG_COUNT
	.align		4
        /*00cc*/ 	.byte	0x03, 0x1b
        /*00ce*/ 	.short	0x00a8


	//----- nvinfo : EIATTR_NUM_BARRIERS
	.align		4
        /*00d0*/ 	.byte	0x02, 0x4c
        /*00d2*/ 	.byte	0x01
	.zero		1


	//----- nvinfo : EIATTR_MERCURY_ISA_VERSION
	.align		4
        /*00d4*/ 	.byte	0x03, 0x5f
        /*00d6*/ 	.short	0x0101


	//----- nvinfo : EIATTR_COOP_GROUP_MASK_REGIDS
	.align		4
        /*00d8*/ 	.byte	0x04, 0x29
        /*00da*/ 	.short	(.L_144 - .L_143)


	//   ....[0]....
.L_143:
        /*00dc*/ 	.word	0xffffffff


	//   ....[1]....
        /*00e0*/ 	.word	0x05000019


	//   ....[2]....
        /*00e4*/ 	.word	0xffffffff


	//   ....[3]....
        /*00e8*/ 	.word	0xffffffff


	//   ....[4]....
        /*00ec*/ 	.word	0xffffffff


	//   ....[5]....
        /*00f0*/ 	.word	0xffffffff


	//   ....[6]....
        /*00f4*/ 	.word	0xffffffff


	//   ....[7]....
        /*00f8*/ 	.word	0xffffffff


	//   ....[8]....
        /*00fc*/ 	.word	0xffffffff


	//   ....[9]....
        /*0100*/ 	.word	0xffffffff


	//   ....[10]....
        /*0104*/ 	.word	0xffffffff


	//   ....[11]....
        /*0108*/ 	.word	0xffffffff


	//   ....[12]....
        /*010c*/ 	.word	0xffffffff


	//   ....[13]....
        /*0110*/ 	.word	0xffffffff


	//   ....[14]....
        /*0114*/ 	.word	0xffffffff


	//   ....[15]....
        /*0118*/ 	.word	0xffffffff


	//   ....[16]....
        /*011c*/ 	.word	0xffffffff


	//   ....[17]....
        /*0120*/ 	.word	0xffffffff


	//   ....[18]....
        /*0124*/ 	.word	0xffffffff


	//   ....[19]....
        /*0128*/ 	.word	0xffffffff


	//   ....[20]....
        /*012c*/ 	.word	0xffffffff


	//   ....[21]....
        /*0130*/ 	.word	0xffffffff


	//   ....[22]....
        /*0134*/ 	.word	0xffffffff


	//   ....[23]....
        /*0138*/ 	.word	0xffffffff


	//   ....[24]....
        /*013c*/ 	.word	0xffffffff


	//   ....[25]....
        /*0140*/ 	.word	0xffffffff


	//   ....[26]....
        /*0144*/ 	.word	0xffffffff


	//   ....[27]....
        /*0148*/ 	.word	0xffffffff


	//   ....[28]....
        /*014c*/ 	.word	0xffffffff


	//   ....[29]....
        /*0150*/ 	.word	0xffffffff


	//   ....[30]....
        /*0154*/ 	.word	0xffffffff


	//   ....[31]....
        /*0158*/ 	.word	0xffffffff


	//   ....[32]....
        /*015c*/ 	.word	0xffffffff


	//   ....[33]....
        /*0160*/ 	.word	0xffffffff


	//   ....[34]....
        /*0164*/ 	.word	0xffffffff


	//   ....[35]....
        /*0168*/ 	.word	0xffffffff


	//   ....[36]....
        /*016c*/ 	.word	0xffffffff


	//   ....[37]....
        /*0170*/ 	.word	0xffffffff


	//   ....[38]....
        /*0174*/ 	.word	0xffffffff


	//   ....[39]....
        /*0178*/ 	.word	0xffffffff


	//   ....[40]....
        /*017c*/ 	.word	0xffffffff


	//   ....[41]....
        /*0180*/ 	.word	0xffffffff


	//   ....[42]....
        /*0184*/ 	.word	0xffffffff


	//   ....[43]....
        /*0188*/ 	.word	0xffffffff


	//   ....[44]....
        /*018c*/ 	.word	0xffffffff


	//   ....[45]....
        /*0190*/ 	.word	0xffffffff


	//   ....[46]....
        /*0194*/ 	.word	0xffffffff


	//   ....[47]....
        /*0198*/ 	.word	0xffffffff


	//   ....[48]....
        /*019c*/ 	.word	0xffffffff


	//   ....[49]....
        /*01a0*/ 	.word	0xffffffff


	//   ....[50]....
        /*01a4*/ 	.word	0xffffffff


	//   ....[51]....
        /*01a8*/ 	.word	0xffffffff


	//   ....[52]....
        /*01ac*/ 	.word	0xffffffff


	//   ....[53]....
        /*01b0*/ 	.word	0xffffffff


	//   ....[54]....
        /*01b4*/ 	.word	0xffffffff


	//   ....[55]....
        /*01b8*/ 	.word	0xffffffff


	//   ....[56]....
        /*01bc*/ 	.word	0xffffffff


	//   ....[57]....
        /*01c0*/ 	.word	0xffffffff


	//   ....[58]....
        /*01c4*/ 	.word	0xffffffff


	//   ....[59]....
        /*01c8*/ 	.word	0xffffffff


	//   ....[60]....
        /*01cc*/ 	.word	0xffffffff


	//   ....[61]....
        /*01d0*/ 	.word	0xffffffff


	//   ....[62]....
        /*01d4*/ 	.word	0xffffffff


	//   ....[63]....
        /*01d8*/ 	.word	0xffffffff


	//   ....[64]....
        /*01dc*/ 	.word	0xffffffff


	//   ....[65]....
        /*01e0*/ 	.word	0xffffffff


	//   ....[66]....
        /*01e4*/ 	.word	0xffffffff


	//   ....[67]....
        /*01e8*/ 	.word	0xffffffff


	//   ....[68]....
        /*01ec*/ 	.word	0xffffffff


	//   ....[69]....
        /*01f0*/ 	.word	0xffffffff


	//   ....[70]....
        /*01f4*/ 	.word	0xffffffff


	//   ....[71]....
        /*01f8*/ 	.word	0xffffffff


	//   ....[72]....
        /*01fc*/ 	.word	0xffffffff


	//   ....[73]....
        /*0200*/ 	.word	0xffffffff


	//   ....[74]....
        /*0204*/ 	.word	0xffffffff


	//   ....[75]....
        /*0208*/ 	.word	0xffffffff


	//   ....[76]....
        /*020c*/ 	.word	0xffffffff


	//   ....[77]....
        /*0210*/ 	.word	0xffffffff


	//   ....[78]....
        /*0214*/ 	.word	0xffffffff


	//   ....[79]....
        /*0218*/ 	.word	0xffffffff


	//   ....[80]....
        /*021c*/ 	.word	0xffffffff


	//   ....[81]....
        /*0220*/ 	.word	0xffffffff


	//   ....[82]....
        /*0224*/ 	.word	0xffffffff


	//   ....[83]....
        /*0228*/ 	.word	0xffffffff


	//   ....[84]....
        /*022c*/ 	.word	0xffffffff


	//   ....[85]....
        /*0230*/ 	.word	0xffffffff


	//   ....[86]....
        /*0234*/ 	.word	0xffffffff


	//   ....[87]....
        /*0238*/ 	.word	0xffffffff


	//   ....[88]....
        /*023c*/ 	.word	0xffffffff


	//   ....[89]....
        /*0240*/ 	.word	0xffffffff


	//   ....[90]....
        /*0244*/ 	.word	0xffffffff


	//   ....[91]....
        /*0248*/ 	.word	0xffffffff


	//   ....[92]....
        /*024c*/ 	.word	0xffffffff


	//   ....[93]....
        /*0250*/ 	.word	0xffffffff


	//   ....[94]....
        /*0254*/ 	.word	0xffffffff


	//   ....[95]....
        /*0258*/ 	.word	0xffffffff


	//   ....[96]....
        /*025c*/ 	.word	0xffffffff


	//   ....[97]....
        /*0260*/ 	.word	0xffffffff


	//   ....[98]....
        /*0264*/ 	.word	0xffffffff


	//   ....[99]....
        /*0268*/ 	.word	0xffffffff


	//   ....[100]....
        /*026c*/ 	.word	0xffffffff


	//   ....[101]....
        /*0270*/ 	.word	0xffffffff


	//   ....[102]....
        /*0274*/ 	.word	0xffffffff


	//   ....[103]....
        /*0278*/ 	.word	0xffffffff


	//   ....[104]....
        /*027c*/ 	.word	0xffffffff


	//   ....[105]....
        /*0280*/ 	.word	0xffffffff


	//   ....[106]....
        /*0284*/ 	.word	0xffffffff


	//   ....[107]....
        /*0288*/ 	.word	0xffffffff


	//   ....[108]....
        /*028c*/ 	.word	0xffffffff


	//   ....[109]....
        /*0290*/ 	.word	0xffffffff


	//   ....[110]....
        /*0294*/ 	.word	0xffffffff


	//   ....[111]....
        /*0298*/ 	.word	0xffffffff


	//   ....[112]....
        /*029c*/ 	.word	0xffffffff


	//   ....[113]....
        /*02a0*/ 	.word	0xffffffff


	//   ....[114]....
        /*02a4*/ 	.word	0xffffffff


	//   ....[115]....
        /*02a8*/ 	.word	0xffffffff


	//   ....[116]....
        /*02ac*/ 	.word	0xffffffff


	//   ....[117]....
        /*02b0*/ 	.word	0xffffffff


	//   ....[118]....
        /*02b4*/ 	.word	0xffffffff


	//   ....[119]....
        /*02b8*/ 	.word	0xffffffff


	//   ....[120]....
        /*02bc*/ 	.word	0xffffffff


	//   ....[121]....
        /*02c0*/ 	.word	0xffffffff


	//   ....[122]....
        /*02c4*/ 	.word	0xffffffff


	//   ....[123]....
        /*02c8*/ 	.word	0xffffffff


	//   ....[124]....
        /*02cc*/ 	.word	0xffffffff


	//   ....[125]....
        /*02d0*/ 	.word	0xffffffff


	//   ....[126]....
        /*02d4*/ 	.word	0xffffffff


	//   ....[127]....
        /*02d8*/ 	.word	0xffffffff


	//   ....[128]....
        /*02dc*/ 	.word	0xffffffff


	//   ....[129]....
        /*02e0*/ 	.word	0xffffffff


	//   ....[130]....
        /*02e4*/ 	.word	0xffffffff


	//   ....[131]....
        /*02e8*/ 	.word	0xffffffff


	//   ....[132]....
        /*02ec*/ 	.word	0xffffffff


	//   ....[133]....
        /*02f0*/ 	.word	0xffffffff


	//   ....[134]....
        /*02f4*/ 	.word	0xffffffff


	//   ....[135]....
        /*02f8*/ 	.word	0xffffffff


	//   ....[136]....
        /*02fc*/ 	.word	0xffffffff


	//   ....[137]....
        /*0300*/ 	.word	0xffffffff


	//   ....[138]....
        /*0304*/ 	.word	0xffffffff


	//   ....[139]....
        /*0308*/ 	.word	0xffffffff


	//   ....[140]....
        /*030c*/ 	.word	0xffffffff


	//   ....[141]....
        /*0310*/ 	.word	0xffffffff


	//   ....[142]....
        /*0314*/ 	.word	0xffffffff


	//   ....[143]....
        /*0318*/ 	.word	0xffffffff


	//   ....[144]....
        /*031c*/ 	.word	0xffffffff


	//   ....[145]....
        /*0320*/ 	.word	0xffffffff


	//   ....[146]....
        /*0324*/ 	.word	0xffffffff


	//   ....[147]....
        /*0328*/ 	.word	0xffffffff


	//   ....[148]....
        /*032c*/ 	.word	0xffffffff


	//   ....[149]....
        /*0330*/ 	.word	0xffffffff


	//   ....[150]....
        /*0334*/ 	.word	0xffffffff


	//   ....[151]....
        /*0338*/ 	.word	0xffffffff


	//   ....[152]....
        /*033c*/ 	.word	0xffffffff


	//   ....[153]....
        /*0340*/ 	.word	0xffffffff


	//   ....[154]....
        /*0344*/ 	.word	0xffffffff


	//   ....[155]....
        /*0348*/ 	.word	0xffffffff


	//   ....[156]....
        /*034c*/ 	.word	0xffffffff


	//   ....[157]....
        /*0350*/ 	.word	0xffffffff


	//   ....[158]....
        /*0354*/ 	.word	0xffffffff


	//   ....[159]....
        /*0358*/ 	.word	0xffffffff


	//   ....[160]....
        /*035c*/ 	.word	0xffffffff


	//   ....[161]....
        /*0360*/ 	.word	0xffffffff


	//   ....[162]....
        /*0364*/ 	.word	0xffffffff


	//   ....[163]....
        /*0368*/ 	.word	0xffffffff


	//   ....[164]....
        /*036c*/ 	.word	0xffffffff


	//   ....[165]....
        /*0370*/ 	.word	0xffffffff


	//   ....[166]....
        /*0374*/ 	.word	0xffffffff


	//   ....[167]....
        /*0378*/ 	.word	0xffffffff


	//   ....[168]....
        /*037c*/ 	.word	0xffffffff


	//   ....[169]....
        /*0380*/ 	.word	0xffffffff


	//   ....[170]....
        /*0384*/ 	.word	0xffffffff


	//   ....[171]....
        /*0388*/ 	.word	0xffffffff


	//   ....[172]....
        /*038c*/ 	.word	0xffffffff


	//   ....[173]....
        /*0390*/ 	.word	0xffffffff


	//   ....[174]....
        /*0394*/ 	.word	0xffffffff


	//   ....[175]....
        /*0398*/ 	.word	0xffffffff


	//   ....[176]....
        /*039c*/ 	.word	0xffffffff


	//   ....[177]....
        /*03a0*/ 	.word	0xffffffff


	//   ....[178]....
        /*03a4*/ 	.word	0x05000006


	//   ....[179]....
        /*03a8*/ 	.word	0xffffffff


	//   ....[180]....
        /*03ac*/ 	.word	0xffffffff


	//   ....[181]....
        /*03b0*/ 	.word	0xffffffff


	//   ....[182]....
        /*03b4*/ 	.word	0xffffffff


	//   ....[183]....
        /*03b8*/ 	.word	0xffffffff


	//   ....[184]....
        /*03bc*/ 	.word	0xffffffff


	//   ....[185]....
        /*03c0*/ 	.word	0xffffffff


	//   ....[186]....
        /*03c4*/ 	.word	0xffffffff


	//   ....[187]....
        /*03c8*/ 	.word	0xffffffff


	//   ....[188]....
        /*03cc*/ 	.word	0xffffffff


	//   ....[189]....
        /*03d0*/ 	.word	0xffffffff


	//   ....[190]....
        /*03d4*/ 	.word	0xffffffff


	//   ....[191]....
        /*03d8*/ 	.word	0xffffffff


	//   ....[192]....
        /*03dc*/ 	.word	0xffffffff


	//   ....[193]....
        /*03e0*/ 	.word	0xffffffff


	//   ....[194]....
        /*03e4*/ 	.word	0xffffffff


	//   ....[195]....
        /*03e8*/ 	.word	0xffffffff


	//   ....[196]....
        /*03ec*/ 	.word	0xffffffff


	//   ....[197]....
        /*03f0*/ 	.word	0xffffffff


	//   ....[198]....
        /*03f4*/ 	.word	0xffffffff


	//   ....[199]....
        /*03f8*/ 	.word	0xffffffff


	//   ....[200]....
        /*03fc*/ 	.word	0xffffffff


	//   ....[201]....
        /*0400*/ 	.word	0xffffffff


	//   ....[202]....
        /*0404*/ 	.word	0xffffffff


	//   ....[203]....
        /*0408*/ 	.word	0xffffffff


	//   ....[204]....
        /*040c*/ 	.word	0xffffffff


	//   ....[205]....
        /*0410*/ 	.word	0xffffffff


	//   ....[206]....
        /*0414*/ 	.word	0xffffffff


	//   ....[207]....
        /*0418*/ 	.word	0xffffffff


	//   ....[208]....
        /*041c*/ 	.word	0xffffffff


	//   ....[209]....
        /*0420*/ 	.word	0xffffffff


	//   ....[210]....
        /*0424*/ 	.word	0xffffffff


	//   ....[211]....
        /*0428*/ 	.word	0xffffffff


	//   ....[212]....
        /*042c*/ 	.word	0xffffffff


	//   ....[213]....
        /*0430*/ 	.word	0xffffffff


	//   ....[214]....
        /*0434*/ 	.word	0xffffffff


	//   ....[215]....
        /*0438*/ 	.word	0xffffffff


	//   ....[216]....
        /*043c*/ 	.word	0xffffffff


	//   ....[217]....
        /*0440*/ 	.word	0x0500002f


	//   ....[218]....
        /*0444*/ 	.word	0x0500002f


	//   ....[219]....
        /*0448*/ 	.word	0x0500002f


	//   ....[220]....
        /*044c*/ 	.word	0x0500002f


	//   ....[221]....
        /*0450*/ 	.word	0x0500002f


	//----- nvinfo : EIATTR_COOP_GROUP_INSTR_OFFSETS
	.align		4
.L_144:
        /*0454*/ 	.byte	0x04, 0x28
        /*0456*/ 	.short	(.L_146 - .L_145)


	//   ....[0]....
.L_145:
        /*0458*/ 	.word	0x00000ee0


	//   ....[1]....
        /*045c*/ 	.word	0x00001970


	//   ....[2]....
        /*0460*/ 	.word	0x00002370


	//   ....[3]....
        /*0464*/ 	.word	0x00002390


	//   ....[4]....
        /*0468*/ 	.word	0x000023b0


	//   ....[5]....
        /*046c*/ 	.word	0x000023d0


	//   ....[6]....
        /*0470*/ 	.word	0x000023f0


	//   ....[7]....
        /*0474*/ 	.word	0x000028c0


	//   ....[8]....
        /*0478*/ 	.word	0x000028d0


	//   ....[9]....
        /*047c*/ 	.word	0x000028f0


	//   ....[10]....
        /*0480*/ 	.word	0x00002910


	//   ....[11]....
        /*0484*/ 	.word	0x00002960


	//   ....[12]....
        /*0488*/ 	.word	0x00002990


	//   ....[13]....
        /*048c*/ 	.word	0x000029d0


	//   ....[14]....
        /*0490*/ 	.word	0x000029f0


	//   ....[15]....
        /*0494*/ 	.word	0x00002b20


	//   ....[16]....
        /*0498*/ 	.word	0x00002b50


	//   ....[17]....
        /*049c*/ 	.word	0x00002b60


	//   ....[18]....
        /*04a0*/ 	.word	0x00002b80


	//   ....[19]....
        /*04a4*/ 	.word	0x00002bc0


	//   ....[20]....
        /*04a8*/ 	.word	0x00002bf0


	//   ....[21]....
        /*04ac*/ 	.word	0x00002c30


	//   ....[22]....
        /*04b0*/ 	.word	0x00002c50


	//   ....[23]....
        /*04b4*/ 	.word	0x00002c70


	//   ....[24]....
        /*04b8*/ 	.word	0x00002d80


	//   ....[25]....
        /*04bc*/ 	.word	0x00002da0


	//   ....[26]....
        /*04c0*/ 	.word	0x00002db0


	//   ....[27]....
        /*04c4*/ 	.word	0x00002dd0


	//   ....[28]....
        /*04c8*/ 	.word	0x00002e10


	//   ....[29]....
        /*04cc*/ 	.word	0x00002e40


	//   ....[30]....
        /*04d0*/ 	.word	0x00002e80


	//   ....[31]....
        /*04d4*/ 	.word	0x00002ea0


	//   ....[32]....
        /*04d8*/ 	.word	0x00002ec0


	//   ....[33]....
        /*04dc*/ 	.word	0x00002fe0


	//   ....[34]....
        /*04e0*/ 	.word	0x00003000


	//   ....[35]....
        /*04e4*/ 	.word	0x00003010


	//   ....[36]....
        /*04e8*/ 	.word	0x00003030


	//   ....[37]....
        /*04ec*/ 	.word	0x00003070


	//   ....[38]....
        /*04f0*/ 	.word	0x000030a0


	//   ....[39]....
        /*04f4*/ 	.word	0x000030e0


	//   ....[40]....
        /*04f8*/ 	.word	0x00003100


	//   ....[41]....
        /*04fc*/ 	.word	0x00003120


	//   ....[42]....
        /*0500*/ 	.word	0x00003240


	//   ....[43]....
        /*0504*/ 	.word	0x00003270


	//   ....[44]....
        /*0508*/ 	.word	0x00003280


	//   ....[45]....
        /*050c*/ 	.word	0x000032a0


	//   ....[46]....
        /*0510*/ 	.word	0x000032e0


	//   ....[47]....
        /*0514*/ 	.word	0x00003310


	//   ....[48]....
        /*0518*/ 	.word	0x00003350


	//   ....[49]....
        /*051c*/ 	.word	0x00003370


	//   ....[50]....
        /*0520*/ 	.word	0x00003390


	//   ....[51]....
        /*0524*/ 	.word	0x000034a0


	//   ....[52]....
        /*0528*/ 	.word	0x000034c0


	//   ....[53]....
        /*052c*/ 	.word	0x000034d0


	//   ....[54]....
        /*0530*/ 	.word	0x000034f0


	//   ....[55]....
        /*0534*/ 	.word	0x00003530


	//   ....[56]....
        /*0538*/ 	.word	0x00003560


	//   ....[57]....
        /*053c*/ 	.word	0x000035a0


	//   ....[58]....
        /*0540*/ 	.word	0x000035c0


	//   ....[59]....
        /*0544*/ 	.word	0x000035e0


	//   ....[60]....
        /*0548*/ 	.word	0x00003700


	//   ....[61]....
        /*054c*/ 	.word	0x00003720


	//   ....[62]....
        /*0550*/ 	.word	0x00003730


	//   ....[63]....
        /*0554*/ 	.word	0x00003750


	//   ....[64]....
        /*0558*/ 	.word	0x00003790


	//   ....[65]....
        /*055c*/ 	.word	0x000037c0


	//   ....[66]....
        /*0560*/ 	.word	0x00003800


	//   ....[67]....
        /*0564*/ 	.word	0x00003820


	//   ....[68]....
        /*0568*/ 	.word	0x00003840


	//   ....[69]....
        /*056c*/ 	.word	0x00003940


	//   ....[70]....
        /*0570*/ 	.word	0x00003970


	//   ....[71]....
        /*0574*/ 	.word	0x00003980


	//   ....[72]....
        /*0578*/ 	.word	0x000039a0


	//   ....[73]....
        /*057c*/ 	.word	0x000039e0


	//   ....[74]....
        /*0580*/ 	.word	0x00003a10


	//   ....[75]....
        /*0584*/ 	.word	0x00003a50


	//   ....[76]....
        /*0588*/ 	.word	0x00003a70


	//   ....[77]....
        /*058c*/ 	.word	0x00003a90


	//   ....[78]....
        /*0590*/ 	.word	0x00003b80


	//   ....[79]....
        /*0594*/ 	.word	0x00003bb0


	//   ....[80]....
        /*0598*/ 	.word	0x00003bc0


	//   ....[81]....
        /*059c*/ 	.word	0x00003bf0


	//   ....[82]....
        /*05a0*/ 	.word	0x00003c10


	//   ....[83]....
        /*05a4*/ 	.word	0x00003c60


	//   ....[84]....
        /*05a8*/ 	.word	0x00003c80


	//   ....[85]....
        /*05ac*/ 	.word	0x00003cc0


	//   ....[86]....
        /*05b0*/ 	.word	0x00003ce0


	//   ....[87]....
        /*05b4*/ 	.word	0x00003de0


	//   ....[88]....
        /*05b8*/ 	.word	0x00003e30


	//   ....[89]....
        /*05bc*/ 	.word	0x00003e40


	//   ....[90]....
        /*05c0*/ 	.word	0x00003e90


	//   ....[91]....
        /*05c4*/ 	.word	0x00003ec0


	//   ....[92]....
        /*05c8*/ 	.word	0x00003ef0


	//   ....[93]....
        /*05cc*/ 	.word	0x00003f20


	//   ....[94]....
        /*05d0*/ 	.word	0x00003f50


	//   ....[95]....
        /*05d4*/ 	.word	0x00003f80


	//   ....[96]....
        /*05d8*/ 	.word	0x00004040


	//   ....[97]....
        /*05dc*/ 	.word	0x00004060


	//   ....[98]....
        /*05e0*/ 	.word	0x00004070


	//   ....[99]....
        /*05e4*/ 	.word	0x000040c0


	//   ....[100]....
        /*05e8*/ 	.word	0x000040f0


	//   ....[101]....
        /*05ec*/ 	.word	0x00004120


	//   ....[102]....
        /*05f0*/ 	.word	0x00004150


	//   ....[103]....
        /*05f4*/ 	.word	0x00004180


	//   ....[104]....
        /*05f8*/ 	.word	0x000041b0


	//   ....[105]....
        /*05fc*/ 	.word	0x000042d0


	//   ....[106]....
        /*0600*/ 	.word	0x000042e0


	//   ....[107]....
        /*0604*/ 	.word	0x000042f0


	//   ....[108]....
        /*0608*/ 	.word	0x00004350


	//   ....[109]....
        /*060c*/ 	.word	0x00004380


	//   ....[110]....
        /*0610*/ 	.word	0x000043b0


	//   ....[111]....
        /*0614*/ 	.word	0x000043e0


	//   ....[112]....
        /*0618*/ 	.word	0x00004410


	//   ....[113]....
        /*061c*/ 	.word	0x00004440


	//   ....[114]....
        /*0620*/ 	.word	0x00004530


	//   ....[115]....
        /*0624*/ 	.word	0x00004570


	//   ....[116]....
        /*0628*/ 	.word	0x00004580


	//   ....[117]....
        /*062c*/ 	.word	0x000045d0


	//   ....[118]....
        /*0630*/ 	.word	0x00004600


	//   ....[119]....
        /*0634*/ 	.word	0x00004630


	//   ....[120]....
        /*0638*/ 	.word	0x00004660


	//   ....[121]....
        /*063c*/ 	.word	0x00004690


	//   ....[122]....
        /*0640*/ 	.word	0x000046c0


	//   ....[123]....
        /*0644*/ 	.word	0x000047b0


	//   ....[124]....
        /*0648*/ 	.word	0x00004800


	//   ....[125]....
        /*064c*/ 	.word	0x00004810


	//   ....[126]....
        /*0650*/ 	.word	0x00004860


	//   ....[127]....
        /*0654*/ 	.word	0x00004890


	//   ....[128]....
        /*0658*/ 	.word	0x000048a0


	//   ....[129]....
        /*065c*/ 	.word	0x000048e0


	//   ....[130]....
        /*0660*/ 	.word	0x00004910


	//   ....[131]....
        /*0664*/ 	.word	0x00004940


	//   ....[132]....
        /*0668*/ 	.word	0x00004a30


	//   ....[133]....
        /*066c*/ 	.word	0x00004a90


	//   ....[134]....
        /*0670*/ 	.word	0x00004aa0


	//   ....[135]....
        /*0674*/ 	.word	0x00004af0


	//   ....[136]....
        /*0678*/ 	.word	0x00004b20


	//   ....[137]....
        /*067c*/ 	.word	0x00004b30


	//   ....[138]....
        /*0680*/ 	.word	0x00004b70


	//   ....[139]....
        /*0684*/ 	.word	0x00004ba0


	//   ....[140]....
        /*0688*/ 	.word	0x00004bd0


	//   ....[141]....
        /*068c*/ 	.word	0x00004cb0


	//   ....[142]....
        /*0690*/ 	.word	0x00004d10


	//   ....[143]....
        /*0694*/ 	.word	0x00004d20


	//   ....[144]....
        /*0698*/ 	.word	0x00004d70


	//   ....[145]....
        /*069c*/ 	.word	0x00004da0


	//   ....[146]....
        /*06a0*/ 	.word	0x00004db0


	//   ....[147]....
        /*06a4*/ 	.word	0x00004df0


	//   ....[148]....
        /*06a8*/ 	.word	0x00004e20


	//   ....[149]....
        /*06ac*/ 	.word	0x00004e50


	//   ....[150]....
        /*06b0*/ 	.word	0x00004f30


	//   ....[151]....
        /*06b4*/ 	.word	0x00004f90


	//   ....[152]....
        /*06b8*/ 	.word	0x00004fa0


	//   ....[153]....
        /*06bc*/ 	.word	0x00004ff0


	//   ....[154]....
        /*06c0*/ 	.word	0x00005020


	//   ....[155]....
        /*06c4*/ 	.word	0x00005050


	//   ....[156]....
        /*06c8*/ 	.word	0x00005080


	//   ....[157]....
        /*06cc*/ 	.word	0x000050b0


	//   ....[158]....
        /*06d0*/ 	.word	0x000050e0


	//   ....[159]....
        /*06d4*/ 	.word	0x000051b0


	//   ....[160]....
        /*06d8*/ 	.word	0x00005200


	//   ....[161]....
        /*06dc*/ 	.word	0x00005210


	//   ....[162]....
        /*06e0*/ 	.word	0x00005260


	//   ....[163]....
        /*06e4*/ 	.word	0x00005290


	//   ....[164]....
        /*06e8*/ 	.word	0x000052a0


	//   ....[165]....
        /*06ec*/ 	.word	0x000052e0


	//   ....[166]....
        /*06f0*/ 	.word	0x00005310


	//   ....[167]....
        /*06f4*/ 	.word	0x00005340


	//   ....[168]....
        /*06f8*/ 	.word	0x00005420


	//   ....[169]....
        /*06fc*/ 	.word	0x00005440


	//   ....[170]....
        /*0700*/ 	.word	0x00005450


	//   ....[171]....
        /*0704*/ 	.word	0x00005480


	//   ....[172]....
        /*0708*/ 	.word	0x000054a0


	//   ....[173]....
        /*070c*/ 	.word	0x000054f0


	//   ....[174]....
        /*0710*/ 	.word	0x00005520


	//   ....[175]....
        /*0714*/ 	.word	0x00005560


	//   ....[176]....
        /*0718*/ 	.word	0x00005590


	//   ....[177]....
        /*071c*/ 	.word	0x00005650


	//   ....[178]....
        /*0720*/ 	.word	0x00005b80


	//   ....[179]....
        /*0724*/ 	.word	0x00005ee0


	//   ....[180]....
        /*0728*/ 	.word	0x00005fa0


	//   ....[181]....
        /*072c*/ 	.word	0x00006060


	//   ....[182]....
        /*0730*/ 	.word	0x00006120


	//   ....[183]....
        /*0734*/ 	.word	0x000061e0


	//   ....[184]....
        /*0738*/ 	.word	0x000062a0


	//   ....[185]....
        /*073c*/ 	.word	0x00006360


	//   ....[186]....
        /*0740*/ 	.word	0x00006420


	//   ....[187]....
        /*0744*/ 	.word	0x000064e0


	//   ....[188]....
        /*0748*/ 	.word	0x000065a0


	//   ....[189]....
        /*074c*/ 	.word	0x00006660


	//   ....[190]....
        /*0750*/ 	.word	0x00006720


	//   ....[191]....
        /*0754*/ 	.word	0x000067e0


	//   ....[192]....
        /*0758*/ 	.word	0x000068a0


	//   ....[193]....
        /*075c*/ 	.word	0x00006960


	//   ....[194]....
        /*0760*/ 	.word	0x00006a20


	//   ....[195]....
        /*0764*/ 	.word	0x00006ae0


	//   ....[196]....
        /*0768*/ 	.word	0x00006ba0


	//   ....[197]....
        /*076c*/ 	.word	0x00006c60


	//   ....[198]....
        /*0770*/ 	.word	0x00006e80


	//   ....[199]....
        /*0774*/ 	.word	0x00006fb0


	//   ....[200]....
        /*0778*/ 	.word	0x000070e0


	//   ....[201]....
        /*077c*/ 	.word	0x00007210


	//   ....[202]....
        /*0780*/ 	.word	0x00007340


	//   ....[203]....
        /*0784*/ 	.word	0x00007470


	//   ....[204]....
        /*0788*/ 	.word	0x000075a0


	//   ....[205]....
        /*078c*/ 	.word	0x000076d0


	//   ....[206]....
        /*0790*/ 	.word	0x00007800


	//   ....[207]....
        /*0794*/ 	.word	0x00007930


	//   ....[208]....
        /*0798*/ 	.word	0x00007a60


	//   ....[209]....
        /*079c*/ 	.word	0x00007b80


	//   ....[210]....
        /*07a0*/ 	.word	0x00007c90


	//   ....[211]....
        /*07a4*/ 	.word	0x00007da0


	//   ....[212]....
        /*07a8*/ 	.word	0x00007eb0


	//   ....[213]....
        /*07ac*/ 	.word	0x00007fc0


	//   ....[214]....
        /*07b0*/ 	.word	0x000080d0


	//   ....[215]....
        /*07b4*/ 	.word	0x000081e0


	//   ....[216]....
        /*07b8*/ 	.word	0x000082e0


	//   ....[217]....
        /*07bc*/ 	.word	0x00008350


	//   ....[218]....
        /*07c0*/ 	.word	0x000083c0


	//   ....[219]....
        /*07c4*/ 	.word	0x00008430


	//   ....[220]....
        /*07c8*/ 	.word	0x000084a0


	//   ....[221]....
        /*07cc*/ 	.word	0x00008510


	//----- nvinfo : EIATTR_VRC_CTA_INIT_COUNT
	.align		4
.L_146:
        /*07d0*/ 	.byte	0x02, 0x4a
	.zero		1
	.zero		1


	//----- nvinfo : EIATTR_EXIT_INSTR_OFFSETS
	.align		4
        /*07d4*/ 	.byte	0x04, 0x1c
        /*07d6*/ 	.short	(.L_148 - .L_147)


	//   ....[0]....
.L_147:
        /*07d8*/ 	.word	0x00001d40


	//   ....[1]....
        /*07dc*/ 	.word	0x00002160


	//   ....[2]....
        /*07e0*/ 	.word	0x00002180


	//   ....[3]....
        /*07e4*/ 	.word	0x00006c70


	//   ....[4]....
        /*07e8*/ 	.word	0x000082f0


	//----- nvinfo : EIATTR_MAX_THREADS
	.align		4
.L_148:
        /*07ec*/ 	.byte	0x04, 0x05
        /*07ee*/ 	.short	(.L_150 - .L_149)
.L_149:
        /*07f0*/ 	.word	0x00000180
        /*07f4*/ 	.word	0x00000001
        /*07f8*/ 	.word	0x00000001


	//----- nvinfo : EIATTR_CRS_STACK_SIZE
	.align		4
.L_150:
        /*07fc*/ 	.byte	0x04, 0x1e
        /*07fe*/ 	.short	(.L_152 - .L_151)
.L_151:
        /*0800*/ 	.word	0x00000000


	//----- nvinfo : EIATTR_CBANK_PARAM_SIZE
	.align		4
.L_152:
        /*0804*/ 	.byte	0x03, 0x19
        /*0806*/ 	.short	0x004d


	//----- nvinfo : EIATTR_PARAM_CBANK
	.align		4
        /*0808*/ 	.byte	0x04, 0x0a
        /*080a*/ 	.short	(.L_154 - .L_153)
	.align		4
.L_153:
        /*080c*/ 	.word	index@(.nv.constant0._ZN3cub18CUB_300001_SM_10006detail10radix_sort29DeviceRadixSortOnesweepKernelINS1_5radix10policy_hubIiNS0_8NullTypeEyE10Policy1000ELNS0_9SortOrderE0EiS6_yiiNS1_21identity_decomposer_tEEEvPT5_SC_PT3_PKSD_PT1_PKSH_PT2_PKSL_T4_iiT6_)
        /*0810*/ 	.short	0x0380
        /*0812*/ 	.short	0x004d


	//----- nvinfo : EIATTR_SW_WAR
	.align		4
.L_154:
        /*0814*/ 	.byte	0x04, 0x36
        /*0816*/ 	.short	(.L_156 - .L_155)
.L_155:
        /*0818*/ 	.word	0x00000008
.L_156:


//--------------------- .nv.info._ZN3cub18CUB_300001_SM_10006detail10radix_sort33DeviceRadixSortExclusiveSumKernelINS1_5radix10policy_hubIiNS0_8NullTypeEyE10Policy1000EyEEvPT0_ --------------------------
	.section	.nv.info._ZN3cub18CUB_300001_SM_10006detail10radix_sort33DeviceRadixSortExclusiveSumKernelINS1_5radix10policy_hubIiNS0_8NullTypeEyE10Policy1000EyEEvPT0_,"",@"SHT_CUDA_INFO"
	.sectionflags	@""
	.align	4


	//----- nvinfo : EIATTR_CUDA_API_VERSION
	.align		4
        /*0000*/ 	.byte	0x04, 0x37
        /*0002*/ 	.short	(.L_158 - .L_157)
.L_157:
        /*0004*/ 	.word	0x00000082


	//----- nvinfo : EIATTR_KPARAM_INFO
	.align		4
.L_158:
        /*0008*/ 	.byte	0x04, 0x17
        /*000a*/ 	.short	(.L_160 - .L_159)
.L_159:
        /*000c*/ 	.word	0x00000000
        /*0010*/ 	.short	0x0000
        /*0012*/ 	.short	0x0000
        /*0014*/ 	.byte	0x00, 0xf5, 0x21, 0x00


	//----- nvinfo : EIATTR_SPARSE_MMA_MASK
	.align		4
.L_160:
        /*0018*/ 	.byte	0x03, 0x50
        /*001a*/ 	.short	0x0000


	//----- nvinfo : EIATTR_MAXREG_COUNT
	.align		4
        /*001c*/ 	.byte	0x03, 0x1b
        /*001e*/ 	.short	0x00ff


	//----- nvinfo : EIATTR_NUM_BARRIERS
	.align		4
        /*0020*/ 	.byte	0x02, 0x4c
        /*0022*/ 	.byte	0x01
	.zero		1


	//----- nvinfo : EIATTR_MERCURY_ISA_VERSION
	.align		4
        /*0024*/ 	.byte	0x03, 0x5f
        /*0026*/ 	.short	0x0101


	//----- nvinfo : EIATTR_COOP_GROUP_MASK_REGIDS
	.align		4
        /*0028*/ 	.byte	0x04, 0x29
        /*002a*/ 	.short	(.L_162 - .L_161)


	//   ....[0]....
.L_161:
        /*002c*/ 	.word	0xffffffff


	//   ....[1]....
        /*0030*/ 	.word	0xffffffff


	//   ....[2]....
        /*0034*/ 	.word	0xffffffff


	//   ....[3]....
        /*0038*/ 	.word	0xffffffff


	//   ....[4]....
        /*003c*/ 	.word	0xffffffff


	//   ....[5]....
        /*0040*/ 	.word	0xffffffff


	//   ....[6]....
        /*0044*/ 	.word	0xffffffff


	//   ....[7]....
        /*0048*/ 	.word	0xffffffff


	//   ....[8]....
        /*004c*/ 	.word	0xffffffff


	//   ....[9]....
        /*0050*/ 	.word	0xffffffff


	//   ....[10]....
        /*0054*/ 	.word	0x05000015


	//   ....[11]....
        /*0058*/ 	.word	0x05000015


	//   ....[12]....
        /*005c*/ 	.word	0x05000015


	//   ....[13]....
        /*0060*/ 	.word	0x05000015


	//   ....[14]....
        /*0064*/ 	.word	0x05000015


	//   ....[15]....
        /*0068*/ 	.word	0x05000015


	//   ....[16]....
        /*006c*/ 	.word	0x05000015


	//   ....[17]....
        /*0070*/ 	.word	0x05000015


	//   ....[18]....
        /*0074*/ 	.word	0x05000015


	//   ....[19]....
        /*0078*/ 	.word	0x05000015


	//----- nvinfo : EIATTR_COOP_GROUP_INSTR_OFFSETS
	.align		4
.L_162:
        /*007c*/ 	.byte	0x04, 0x28
        /*007e*/ 	.short	(.L_164 - .L_163)


	//   ....[0]....
.L_163:
        /*0080*/ 	.word	0x00000250


	//   ....[1]....
        /*0084*/ 	.word	0x00000260


	//   ....[2]....
        /*0088*/ 	.word	0x000002a0


	//   ....[3]....
        /*008c*/ 	.word	0x000002c0


	//   ....[4]....
        /*0090*/ 	.word	0x00000310


	//   ....[5]....
        /*0094*/ 	.word	0x00000320


	//   ....[6]....
        /*0098*/ 	.word	0x00000360


	//   ....[7]....
        /*009c*/ 	.word	0x00000380


	//   ....[8]....
        /*00a0*/ 	.word	0x000003d0


	//   ....[9]....
        /*00a4*/ 	.word	0x000003e0


	//   ....[10]....
        /*00a8*/ 	.word	0x00000660


	//   ....[11]....
        /*00ac*/ 	.word	0x000006b0


	//   ....[12]....
        /*00b0*/ 	.word	0x00000740


	//   ....[13]....
        /*00b4*/ 	.word	0x00000790


	//   ....[14]....
        /*00b8*/ 	.word	0x00000820


	//   ....[15]....
        /*00bc*/ 	.word	0x00000870


	//   ....[16]....
        /*00c0*/ 	.word	0x00000900


	//   ....[17]....
        /*00c4*/ 	.word	0x00000950


	//   ....[18]....
        /*00c8*/ 	.word	0x000009e0


	//   ....[19]....
        /*00cc*/ 	.word	0x00000a30


	//----- nvinfo : EIATTR_VRC_CTA_INIT_COUNT
	.align		4
.L_164:
        /*00d0*/ 	.byte	0x02, 0x4a
	.zero		1
	.zero		1


	//----- nvinfo : EIATTR_EXIT_INSTR_OFFSETS
	.align		4
        /*00d4*/ 	.byte	0x04, 0x1c
        /*00d6*/ 	.short	(.L_166 - .L_165)


	//   ....[0]....
.L_165:
        /*00d8*/ 	.word	0x000005d0


	//   ....[1]....
        /*00dc*/ 	.word	0x00000600


	//----- nvinfo : EIATTR_CRS_STACK_SIZE
	.align		4
.L_166:
        /*00e0*/ 	.byte	0x04, 0x1e
        /*00e2*/ 	.short	(.L_168 - .L_167)
.L_167:
        /*00e4*/ 	.word	0x00000000


	//----- nvinfo : EIATTR_CBANK_PARAM_SIZE
	.align		4
.L_168:
        /*00e8*/ 	.byte	0x03, 0x19
        /*00ea*/ 	.short	0x0008


	//----- nvinfo : EIATTR_PARAM_CBANK
	.align		4
        /*00ec*/ 	.byte	0x04, 0x0a
        /*00ee*/ 	.short	(.L_170 - .L_169)
	.align		4
.L_169:
        /*00f0*/ 	.word	index@(.nv.constant0._ZN3cub18CUB_300001_SM_10006detail10radix_sort33DeviceRadixSortExclusiveSumKernelINS1_5radix10policy_hubIiNS0_8NullTypeEyE10Policy1000EyEEvPT0_)
        /*00f4*/ 	.short	0x0380
        /*00f6*/ 	.short	0x0008


	//----- nvinfo : EIATTR_SW_WAR
	.align		4
.L_170:
        /*00f8*/ 	.byte	0x04, 0x36
        /*00fa*/ 	.short	(.L_172 - .L_171)
.L_171:
        /*00fc*/ 	.word	0x00000008
.L_172:


//--------------------- .nv.info._ZN3cub18CUB_300001_SM_10006detail10radix_sort30DeviceRadixSortHistogramKernelINS1_5radix10policy_hubIiNS0_8NullTypeEyE10Policy1000ELNS0_9SortOrderE0EiyNS1_21identity_decomposer_tEEEvPT2_PKT1_SB_iiT3_ --------------------------
	.section	.nv.info._ZN3cub18CUB_300001_SM_10006detail10radix_sort30DeviceRadixSortHistogramKernelINS1_5radix10policy_hubIiNS0_8NullTypeEyE10Policy1000ELNS0_9SortOrderE0EiyNS1_21identity_decomposer_tEEEvPT2_PKT1_SB_iiT3_,"",@"SHT_CUDA_INFO"
	.sectionflags	@""
	.align	4


	//----- nvinfo : EIATTR_CUDA_API_VERSION
	.align		4
        /*0000*/ 	.byte	0x04, 0x37
        /*0002*/ 	.short	(.L_174 - .L_173)
.L_173:
        /*0004*/ 	.word	0x00000082


	//----- nvinfo : EIATTR_KPARAM_INFO
	.align		4
.L_174:
        /*0008*/ 	.byte	0x04, 0x17
        /*000a*/ 	.short	(.L_176 - .L_175)
.L_175:
        /*000c*/ 	.word	0x00000000
        /*0010*/ 	.short	0x0005
        /*0012*/ 	.short	0x0020
        /*0014*/ 	.byte	0x00, 0xf0, 0x05, 0x00


	//----- nvinfo : EIATTR_KPARAM_INFO
	.align		4
.L_176:
        /*0018*/ 	.byte	0x04, 0x17
        /*001a*/ 	.short	(.L_178 - .L_177)
.L_177:
        /*001c*/ 	.word	0x00000000
        /*0020*/ 	.short	0x0004
        /*0022*/ 	.short	0x001c
        /*0024*/ 	.byte	0x00, 0xf0, 0x11, 0x00


	//----- nvinfo : EIATTR_KPARAM_INFO
	.align		4
.L_178:
        /*0028*/ 	.byte	0x04, 0x17
        /*002a*/ 	.short	(.L_180 - .L_179)
.L_179:
        /*002c*/ 	.word	0x00000000
        /*0030*/ 	.short	0x0003
        /*0032*/ 	.short	0x0018
        /*0034*/ 	.byte	0x00, 0xf0, 0x11, 0x00


	//----- nvinfo : EIATTR_KPARAM_INFO
	.align		4
.L_180:
        /*0038*/ 	.byte	0x04, 0x17
        /*003a*/ 	.short	(.L_182 - .L_181)
.L_181:
        /*003c*/ 	.word	0x00000000
        /*0040*/ 	.short	0x0002
        /*0042*/ 	.short	0x0010
        /*0044*/ 	.byte	0x00, 0xf0, 0x21, 0x00


	//----- nvinfo : EIATTR_KPARAM_INFO
	.align		4
.L_182:
        /*0048*/ 	.byte	0x04, 0x17
        /*004a*/ 	.short	(.L_184 - .L_183)
.L_183:
        /*004c*/ 	.word	0x00000000
        /*0050*/ 	.short	0x0001
        /*0052*/ 	.short	0x0008
        /*0054*/ 	.byte	0x00, 0xf5, 0x21, 0x00


	//----- nvinfo : EIATTR_KPARAM_INFO
	.align		4
.L_184:
        /*0058*/ 	.byte	0x04, 0x17
        /*005a*/ 	.short	(.L_186 - .L_185)
.L_185:
        /*005c*/ 	.word	0x00000000
        /*0060*/ 	.short	0x0000
        /*0062*/ 	.short	0x0000
        /*0064*/ 	.byte	0x00, 0xf5, 0x21, 0x00


	//----- nvinfo : EIATTR_SPARSE_MMA_MASK
	.align		4
.L_186:
        /*0068*/ 	.byte	0x03, 0x50
        /*006a*/ 	.short	0x0000


	//----- nvinfo : EIATTR_MAXREG_COUNT
	.align		4
        /*006c*/ 	.byte	0x03, 0x1b
        /*006e*/ 	.short	0x00ff


	//----- nvinfo : EIATTR_NUM_BARRIERS
	.align		4
        /*0070*/ 	.byte	0x02, 0x4c
        /*0072*/ 	.byte	0x01
	.zero		1


	//----- nvinfo : EIATTR_MERCURY_ISA_VERSION
	.align		4
        /*0074*/ 	.byte	0x03, 0x5f
        /*0076*/ 	.short	0x0101


	//----- nvinfo : EIATTR_VRC_CTA_INIT_COUNT
	.align		4
        /*0078*/ 	.byte	0x02, 0x4a
	.zero		1
	.zero		1


	//----- nvinfo : EIATTR_EXIT_INSTR_OFFSETS
	.align		4
        /*007c*/ 	.byte	0x04, 0x1c
        /*007e*/ 	.short	(.L_188 - .L_187)


	//   ....[0]....
.L_187:
        /*0080*/ 	.word	0x00000040


	//   ....[1]....
        /*0084*/ 	.word	0x00002ee0


	//----- nvinfo : EIATTR_MAX_THREADS
	.align		4
.L_188:
        /*0088*/ 	.byte	0x04, 0x05
        /*008a*/ 	.short	(.L_190 - .L_189)
.L_189:
        /*008c*/ 	.word	0x00000080
        /*0090*/ 	.word	0x00000001
        /*0094*/ 	.word	0x00000001


	//----- nvinfo : EIATTR_CRS_STACK_SIZE
	.align		4
.L_190:
        /*0098*/ 	.byte	0x04, 0x1e
        /*009a*/ 	.short	(.L_192 - .L_191)
.L_191:
        /*009c*/ 	.word	0x00000000


	//----- nvinfo : EIATTR_CBANK_PARAM_SIZE
	.align		4
.L_192:
        /*00a0*/ 	.byte	0x03, 0x19
        /*00a2*/ 	.short	0x0021


	//----- nvinfo : EIATTR_PARAM_CBANK
	.align		4
        /*00a4*/ 	.byte	0x04, 0x0a
        /*00a6*/ 	.short	(.L_194 - .L_193)
	.align		4
.L_193:
        /*00a8*/ 	.word	index@(.nv.constant0._ZN3cub18CUB_300001_SM_10006detail10radix_sort30DeviceRadixSortHistogramKernelINS1_5radix10policy_hubIiNS0_8NullTypeEyE10Policy1000ELNS0_9SortOrderE0EiyNS1_21identity_decomposer_tEEEvPT2_PKT1_SB_iiT3_)
        /*00ac*/ 	.short	0x0380
        /*00ae*/ 	.short	0x0021


	//----- nvinfo : EIATTR_SW_WAR
	.align		4
.L_194:
        /*00b0*/ 	.byte	0x04, 0x36
        /*00b2*/ 	.short	(.L_196 - .L_195)
.L_195:
        /*00b4*/ 	.word	0x00000008
.L_196:


//--------------------- .nv.info._ZN3cub18CUB_300001_SM_10006detail10radix_sort31DeviceRadixSortSingleTileKernelINS1_5radix10policy_hubIiNS0_8NullTypeEyE10Policy1000ELNS0_9SortOrderE0EiS6_yNS1_21identity_decomposer_tEEEvPKT1_PSB_PKT2_PSF_T3_iiT4_ --------------------------
	.section	.nv.info._ZN3cub18CUB_300001_SM_10006detail10radix_sort31DeviceRadixSortSingleTileKernelINS1_5radix10policy_hubIiNS0_8NullTypeEyE10Policy1000ELNS0_9SortOrderE0EiS6_yNS1_21identity_decomposer_tEEEvPKT1_PSB_PKT2_PSF_T3_iiT4_,"",@"SHT_CUDA_INFO"
	.sectionflags	@""
	.align	4


	//----- nvinfo : EIATTR_CUDA_API_VERSION
	.align		4
        /*0000*/ 	.byte	0x04, 0x37
        /*0002*/ 	.short	(.L_198 - .L_197)
.L_197:
        /*0004*/ 	.word	0x00000082


	//----- nvinfo : EIATTR_KPARAM_INFO
	.align		4
.L_198:
        /*0008*/ 	.byte	0x04, 0x17
        /*000a*/ 	.short	(.L_200 - .L_199)
.L_199:
        /*000c*/ 	.word	0x00000000
        /*0010*/ 	.short	0x0007
        /*0012*/ 	.short	0x0030
        /*0014*/ 	.byte	0x00, 0xf0, 0x05, 0x00


	//----- nvinfo : EIATTR_KPARAM_INFO
	.align		4
.L_200:
        /*0018*/ 	.byte	0x04, 0x17
        /*001a*/ 	.short	(.L_202 - .L_201)
.L_201:
        /*001c*/ 	.word	0x00000000
        /*0020*/ 	.short	0x0006
        /*0022*/ 	.short	0x002c
        /*0024*/ 	.byte	0x00, 0xf0, 0x11, 0x00


	//----- nvinfo : EIATTR_KPARAM_INFO
	.align		4
.L_202:
        /*0028*/ 	.byte	0x04, 0x17
        /*002a*/ 	.short	(.L_204 - .L_203)
.L_203:
        /*002c*/ 	.word	0x00000000
        /*0030*/ 	.short	0x0005
        /*0032*/ 	.short	0x0028
        /*0034*/ 	.byte	0x00, 0xf0, 0x11, 0x00


	//----- nvinfo : EIATTR_KPARAM_INFO
	.align		4
.L_204:
        /*0038*/ 	.byte	0x04, 0x17
        /*003a*/ 	.short	(.L_206 - .L_205)
.L_205:
        /*003c*/ 	.word	0x00000000
        /*0040*/ 	.short	0x0004
        /*0042*/ 	.short	0x0020
        /*0044*/ 	.byte	0x00, 0xf0, 0x21, 0x00


	//----- nvinfo : EIATTR_KPARAM_INFO
	.align		4
.L_206:
        /*0048*/ 	.byte	0x04, 0x17
        /*004a*/ 	.short	(.L_208 - .L_207)
.L_207:
        /*004c*/ 	.word	0x00000000
        /*0050*/ 	.short	0x0003
        /*0052*/ 	.short	0x0018
        /*0054*/ 	.byte	0x00, 0xf5, 0x21, 0x00


	//----- nvinfo : EIATTR_KPARAM_INFO
	.align		4
.L_208:
        /*0058*/ 	.byte	0x04, 0x17
        /*005a*/ 	.short	(.L_210 - .L_209)
.L_209:
        /*005c*/ 	.word	0x00000000
        /*0060*/ 	.short	0x0002
        /*0062*/ 	.short	0x0010
        /*0064*/ 	.byte	0x00, 0xf5, 0x21, 0x00


	//----- nvinfo : EIATTR_KPARAM_INFO
	.align		4
.L_210:
        /*0068*/ 	.byte	0x04, 0x17
        /*006a*/ 	.short	(.L_212 - .L_211)
.L_211:
        /*006c*/ 	.word	0x00000000
        /*0070*/ 	.short	0x0001
        /*0072*/ 	.short	0x0008
        /*0074*/ 	.byte	0x00, 0xf5, 0x21, 0x00


	//----- nvinfo : EIATTR_KPARAM_INFO
	.align		4
.L_212:
        /*0078*/ 	.byte	0x04, 0x17
        /*007a*/ 	.short	(.L_214 - .L_213)
.L_213:
        /*007c*/ 	.word	0x00000000
        /*0080*/ 	.short	0x0000
        /*0082*/ 	.short	0x0000
        /*0084*/ 	.byte	0x00, 0xf5, 0x21, 0x00


	//----- nvinfo : EIATTR_SPARSE_MMA_MASK
	.align		4
.L_214:
        /*0088*/ 	.byte	0x03, 0x50
        /*008a*/ 	.short	0x0000


	//----- nvinfo : EIATTR_MAXREG_COUNT
	.align		4
        /*008c*/ 	.byte	0x03, 0x1b
        /*008e*/ 	.short	0x00ff


	//----- nvinfo : EIATTR_NUM_BARRIERS
	.align		4
        /*0090*/ 	.byte	0x02, 0x4c
        /*0092*/ 	.byte	0x01
	.zero		1


	//----- nvinfo : EIATTR_MERCURY_ISA_VERSION
	.align		4
        /*0094*/ 	.byte	0x03, 0x5f
        /*0096*/ 	.short	0x0101


	//----- nvinfo : EIATTR_COOP_GROUP_MASK_REGIDS
	.align		4
        /*0098*/ 	.byte	0x04, 0x29
        /*009a*/ 	.short	(.L_216 - .L_215)


	//   ....[0]....
.L_215:
        /*009c*/ 	.word	0xffffffff


	//   ....[1]....
        /*00a0*/ 	.word	0xffffffff


	//   ....[2]....
        /*00a4*/ 	.word	0xffffffff


	//   ....[3]....
        /*00a8*/ 	.word	0xffffffff


	//   ....[4]....
        /*00ac*/ 	.word	0xffffffff


	//----- nvinfo : EIATTR_COOP_GROUP_INSTR_OFFSETS
	.align		4
.L_216:
        /*00b0*/ 	.byte	0x04, 0x28
        /*00b2*/ 	.short	(.L_218 - .L_217)


	//   ....[0]....
.L_217:
        /*00b4*/ 	.word	0x000019f0


	//   ....[1]....
        /*00b8*/ 	.word	0x00001a10


	//   ....[2]....
        /*00bc*/ 	.word	0x00001a30


	//   ....[3]....
        /*00c0*/ 	.word	0x00001a50


	//   ....[4]....
        /*00c4*/ 	.word	0x00001a70


	//----- nvinfo : EIATTR_VRC_CTA_INIT_COUNT
	.align		4
.L_218:
        /*00c8*/ 	.byte	0x02, 0x4a
	.zero		1
	.zero		1


	//----- nvinfo : EIATTR_EXIT_INSTR_OFFSETS
	.align		4
        /*00cc*/ 	.byte	0x04, 0x1c
        /*00ce*/ 	.short	(.L_220 - .L_219)


	//   ....[0]....
.L_219:
        /*00d0*/ 	.word	0x000030e0


	//   ....[1]....
        /*00d4*/ 	.word	0x00003120


	//----- nvinfo : EIATTR_MAX_THREADS
	.align		4
.L_220:
        /*00d8*/ 	.byte	0x04, 0x05
        /*00da*/ 	.short	(.L_222 - .L_221)
.L_221:
        /*00dc*/ 	.word	0x00000100
        /*00e0*/ 	.word	0x00000001
        /*00e4*/ 	.word	0x00000001


	//----- nvinfo : EIATTR_CBANK_PARAM_SIZE
	.align		4
.L_222:
        /*00e8*/ 	.byte	0x03, 0x19
        /*00ea*/ 	.short	0x0031


	//----- nvinfo : EIATTR_PARAM_CBANK
	.align		4
        /*00ec*/ 	.byte	0x04, 0x0a
        /*00ee*/ 	.short	(.L_224 - .L_223)
	.align		4
.L_223:
        /*00f0*/ 	.word	index@(.nv.constant0._ZN3cub18CUB_300001_SM_10006detail10radix_sort31DeviceRadixSortSingleTileKernelINS1_5radix10policy_hubIiNS0_8NullTypeEyE10Policy1000ELNS0_9SortOrderE0EiS6_yNS1_21identity_decomposer_tEEEvPKT1_PSB_PKT2_PSF_T3_iiT4_)
        /*00f4*/ 	.short	0x0380
        /*00f6*/ 	.short	0x0031


	//----- nvinfo : EIATTR_SW_WAR
	.align		4
.L_224:
        /*00f8*/ 	.byte	0x04, 0x36
        /*00fa*/ 	.short	(.L_226 - .L_225)
.L_225:
        /*00fc*/ 	.word	0x00000008
.L_226:


//--------------------- .nv.info._ZN3cub18CUB_300001_SM_10006detail9transform16transform_kernelINS2_10policy_hubILb1EN4cuda3std3__45tupleIJN6thrust24THRUST_300001_SM_1000_NS6detail15normal_iteratorINSA_10device_ptrIiEEEEEEEE10policy1000El15AbsoluteFunctorSF_JPiEEEvT0_iT1_T2_DpNS2_10kernel_argIT3_EE --------------------------
	.section	.nv.info._ZN3cub18CUB_300001_SM_10006detail9transform16transform_kernelINS2_10policy_hubILb1EN4cuda3std3__45tupleIJN6thrust24THRUST_300001_SM_1000_NS6detail15normal_iteratorINSA_10device_ptrIiEEEEEEEE10policy1000El15AbsoluteFunctorSF_JPiEEEvT0_iT1_T2_DpNS2_10kernel_argIT3_EE,"",@"SHT_CUDA_INFO"
	.sectionflags	@""
	.align	4


	//----- nvinfo : EIATTR_CUDA_API_VERSION
	.align		4
        /*0000*/ 	.byte	0x04, 0x37
        /*0002*/ 	.short	(.L_228 - .L_227)
.L_227:
        /*0004*/ 	.word	0x00000082


	//----- nvinfo : EIATTR_KPARAM_INFO
	.align		4
.L_228:
        /*0008*/ 	.byte	0x04, 0x17
        /*000a*/ 	.short	(.L_230 - .L_229)
.L_229:
        /*000c*/ 	.word	0x00000000
        /*0010*/ 	.short	0x0004
        /*0012*/ 	.short	0x0018
        /*0014*/ 	.byte	0x00, 0xf0, 0x41, 0x00


	//----- nvinfo : EIATTR_KPARAM_INFO
	.align		4
.L_230:
        /*0018*/ 	.byte	0x04, 0x17
        /*001a*/ 	.short	(.L_232 - .L_231)
.L_231:
        /*001c*/ 	.word	0x00000000
        /*0020*/ 	.short	0x0003
        /*0022*/ 	.short	0x0010
        /*0024*/ 	.byte	0x00, 0xf0, 0x21, 0x00


	//----- nvinfo : EIATTR_KPARAM_INFO
	.align		4
.L_232:
        /*0028*/ 	.byte	0x04, 0x17
        /*002a*/ 	.short	(.L_234 - .L_233)
.L_233:
        /*002c*/ 	.word	0x00000000
        /*0030*/ 	.short	0x0002
        /*0032*/ 	.short	0x000c
        /*0034*/ 	.byte	0x00, 0xf0, 0x05, 0x00


	//----- nvinfo : EIATTR_KPARAM_INFO
	.align		4
.L_234:
        /*0038*/ 	.byte	0x04, 0x17
        /*003a*/ 	.short	(.L_236 - .L_235)
.L_235:
        /*003c*/ 	.word	0x00000000
        /*0040*/ 	.short	0x0001
        /*0042*/ 	.short	0x0008
        /*0044*/ 	.byte	0x00, 0xf0, 0x11, 0x00


	//----- nvinfo : EIATTR_KPARAM_INFO
	.align		4
.L_236:
        /*0048*/ 	.byte	0x04, 0x17
        /*004a*/ 	.short	(.L_238 - .L_237)
.L_237:
        /*004c*/ 	.word	0x00000000
        /*0050*/ 	.short	0x0000
        /*0052*/ 	.short	0x0000
        /*0054*/ 	.byte	0x00, 0xf0, 0x21, 0x00


	//----- nvinfo : EIATTR_SPARSE_MMA_MASK
	.align		4
.L_238:
        /*0058*/ 	.byte	0x03, 0x50
        /*005a*/ 	.short	0x0000


	//----- nvinfo : EIATTR_MAXREG_COUNT
	.align		4
        /*005c*/ 	.byte	0x03, 0x1b
        /*005e*/ 	.short	0x00ff


	//----- nvinfo : EIATTR_MERCURY_ISA_VERSION
	.align		4
        /*0060*/ 	.byte	0x03, 0x5f
        /*0062*/ 	.short	0x0101


	//----- nvinfo : EIATTR_VRC_CTA_INIT_COUNT
	.align		4
        /*0064*/ 	.byte	0x02, 0x4a
	.zero		1
	.zero		1


	//----- nvinfo : EIATTR_EXIT_INSTR_OFFSETS
	.align		4
        /*0068*/ 	.byte	0x04, 0x1c
        /*006a*/ 	.short	(.L_240 - .L_239)


	//   ....[0]....
.L_239:
        /*006c*/ 	.word	0x000002a0


	//   ....[1]....
        /*0070*/ 	.word	0x00000a70


	//   ....[2]....
        /*0074*/ 	.word	0x00000ca0


	//   ....[3]....
        /*0078*/ 	.word	0x00000de0


	//   ....[4]....
        /*007c*/ 	.word	0x00000e10


	//   ....[5]....
        /*0080*/ 	.word	0x00000e80


	//   ....[6]....
        /*0084*/ 	.word	0x00000ea0


	//   ....[7]....
        /*0088*/ 	.word	0x000013e0


	//   ....[8]....
        /*008c*/ 	.word	0x00001640


	//   ....[9]....
        /*0090*/ 	.word	0x000017a0


	//   ....[10]....
        /*0094*/ 	.word	0x00001840


	//----- nvinfo : EIATTR_MAX_THREADS
	.align		4
.L_240:
        /*0098*/ 	.byte	0x04, 0x05
        /*009a*/ 	.short	(.L_242 - .L_241)
.L_241:
        /*009c*/ 	.word	0x00000080
        /*00a0*/ 	.word	0x00000001
        /*00a4*/ 	.word	0x00000001


	//----- nvinfo : EIATTR_CRS_STACK_SIZE
	.align		4
.L_242:
        /*00a8*/ 	.byte	0x04, 0x1e
        /*00aa*/ 	.short	(.L_244 - .L_243)
.L_243:
        /*00ac*/ 	.word	0x00000000


	//----- nvinfo : EIATTR_CBANK_PARAM_SIZE
	.align		4
.L_244:
        /*00b0*/ 	.byte	0x03, 0x19
        /*00b2*/ 	.short	0x0028


	//----- nvinfo : EIATTR_PARAM_CBANK
	.align		4
        /*00b4*/ 	.byte	0x04, 0x0a
        /*00b6*/ 	.short	(.L_246 - .L_245)
	.align		4
.L_245:
        /*00b8*/ 	.word	index@(.nv.constant0._ZN3cub18CUB_300001_SM_10006detail9transform16transform_kernelINS2_10policy_hubILb1EN4cuda3std3__45tupleIJN6thrust24THRUST_300001_SM_1000_NS6detail15normal_iteratorINSA_10device_ptrIiEEEEEEEE10policy1000El15AbsoluteFunctorSF_JPiEEEvT0_iT1_T2_DpNS2_10kernel_argIT3_EE)
        /*00bc*/ 	.short	0x0380
        /*00be*/ 	.short	0x0028


	//----- nvinfo : EIATTR_SW_WAR
	.align		4
.L_246:
        /*00c0*/ 	.byte	0x04, 0x36
        /*00c2*/ 	.short	(.L_248 - .L_247)
.L_247:
        /*00c4*/ 	.word	0x00000008
.L_248:


//--------------------- .nv.info._ZN3cub18CUB_300001_SM_10006detail9transform16transform_kernelINS2_10policy_hubILb1EN4cuda3std3__45tupleIJN6thrust24THRUST_300001_SM_1000_NS6detail15normal_iteratorINSA_10device_ptrIiEEEEEEEE10policy1000Ei15AbsoluteFunctorSF_JPiEEEvT0_iT1_T2_DpNS2_10kernel_argIT3_EE --------------------------
	.section	.nv.info._ZN3cub18CUB_300001_SM_10006detail9transform16transform_kernelINS2_10policy_hubILb1EN4cuda3std3__45tupleIJN6thrust24THRUST_300001_SM_1000_NS6detail15normal_iteratorINSA_10device_ptrIiEEEEEEEE10policy1000Ei15AbsoluteFunctorSF_JPiEEEvT0_iT1_T2_DpNS2_10kernel_argIT3_EE,"",@"SHT_CUDA_INFO"
	.sectionflags	@""
	.align	4


	//----- nvinfo : EIATTR_CUDA_API_VERSION
	.align		4
        /*0000*/ 	.byte	0x04, 0x37
        /*0002*/ 	.short	(.L_250 - .L_249)
.L_249:
        /*0004*/ 	.word	0x00000082


	//----- nvinfo : EIATTR_KPARAM_INFO
	.align		4
.L_250:
        /*0008*/ 	.byte	0x04, 0x17
        /*000a*/ 	.short	(.L_252 - .L_251)
.L_251:
        /*000c*/ 	.word	0x00000000
        /*0010*/ 	.short	0x0004
        /*0012*/ 	.short	0x0018
        /*0014*/ 	.byte	0x00, 0xf0, 0x41, 0x00


	//----- nvinfo : EIATTR_KPARAM_INFO
	.align		4
.L_252:
        /*0018*/ 	.byte	0x04, 0x17
        /*001a*/ 	.short	(.L_254 - .L_253)
.L_253:
        /*001c*/ 	.word	0x00000000
        /*0020*/ 	.short	0x0003
        /*0022*/ 	.short	0x0010
        /*0024*/ 	.byte	0x00, 0xf0, 0x21, 0x00


	//----- nvinfo : EIATTR_KPARAM_INFO
	.align		4
.L_254:
        /*0028*/ 	.byte	0x04, 0x17
        /*002a*/ 	.short	(.L_256 - .L_255)
.L_255:
        /*002c*/ 	.word	0x00000000
        /*0030*/ 	.short	0x0002
        /*0032*/ 	.short	0x0008
        /*0034*/ 	.byte	0x00, 0xf0, 0x05, 0x00


	//----- nvinfo : EIATTR_KPARAM_INFO
	.align		4
.L_256:
        /*0038*/ 	.byte	0x04, 0x17
        /*003a*/ 	.short	(.L_258 - .L_257)
.L_257:
        /*003c*/ 	.word	0x00000000
        /*0040*/ 	.short	0x0001
        /*0042*/ 	.short	0x0004
        /*0044*/ 	.byte	0x00, 0xf0, 0x11, 0x00


	//----- nvinfo : EIATTR_KPARAM_INFO
	.align		4
.L_258:
        /*0048*/ 	.byte	0x04, 0x17
        /*004a*/ 	.short	(.L_260 - .L_259)
.L_259:
        /*004c*/ 	.word	0x00000000
        /*0050*/ 	.short	0x0000
        /*0052*/ 	.short	0x0000
        /*0054*/ 	.byte	0x00, 0xf0, 0x11, 0x00


	//----- nvinfo : EIATTR_SPARSE_MMA_MASK
	.align		4
.L_260:
        /*0058*/ 	.byte	0x03, 0x50
        /*005a*/ 	.short	0x0000


	//----- nvinfo : EIATTR_MAXREG_COUNT
	.align		4
        /*005c*/ 	.byte	0x03, 0x1b
        /*005e*/ 	.short	0x00ff


	//----- nvinfo : EIATTR_MERCURY_ISA_VERSION
	.align		4
        /*0060*/ 	.byte	0x03, 0x5f
        /*0062*/ 	.short	0x0101


	//----- nvinfo : EIATTR_VRC_CTA_INIT_COUNT
	.align		4
        /*0064*/ 	.byte	0x02, 0x4a
	.zero		1
	.zero		1


	//----- nvinfo : EIATTR_EXIT_INSTR_OFFSETS
	.align		4
        /*0068*/ 	.byte	0x04, 0x1c
        /*006a*/ 	.short	(.L_262 - .L_261)


	//   ....[0]....
.L_261:
        /*006c*/ 	.word	0x000001f0


	//   ....[1]....
        /*0070*/ 	.word	0x00000710


	//   ....[2]....
        /*0074*/ 	.word	0x00000980


	//   ....[3]....
        /*0078*/ 	.word	0x00000ae0


	//   ....[4]....
        /*007c*/ 	.word	0x00000ba0


	//   ....[5]....
        /*0080*/ 	.word	0x00000bc0


	//   ....[6]....
        /*0084*/ 	.word	0x00000f80


	//   ....[7]....
        /*0088*/ 	.word	0x000011b0


	//   ....[8]....
        /*008c*/ 	.word	0x000012f0


	//   ....[9]....
        /*0090*/ 	.word	0x00001320


	//   ....[10]....
        /*0094*/ 	.word	0x00001390


	//----- nvinfo : EIATTR_MAX_THREADS
	.align		4
.L_262:
        /*0098*/ 	.byte	0x04, 0x05
        /*009a*/ 	.short	(.L_264 - .L_263)
.L_263:
        /*009c*/ 	.word	0x00000080
        /*00a0*/ 	.word	0x00000001
        /*00a4*/ 	.word	0x00000001


	//----- nvinfo : EIATTR_CRS_STACK_SIZE
	.align		4
.L_264:
        /*00a8*/ 	.byte	0x04, 0x1e
        /*00aa*/ 	.short	(.L_266 - .L_265)
.L_265:
        /*00ac*/ 	.word	0x00000000


	//----- nvinfo : EIATTR_CBANK_PARAM_SIZE
	.align		4
.L_266:
        /*00b0*/ 	.byte	0x03, 0x19
        /*00b2*/ 	.short	0x0028


	//----- nvinfo : EIATTR_PARAM_CBANK
	.align		4
        /*00b4*/ 	.byte	0x04, 0x0a
        /*00b6*/ 	.short	(.L_268 - .L_267)
	.align		4
.L_267:
        /*00b8*/ 	.word	index@(.nv.constant0._ZN3cub18CUB_300001_SM_10006detail9transform16transform_kernelINS2_10policy_hubILb1EN4cuda3std3__45tupleIJN6thrust24THRUST_300001_SM_1000_NS6detail15normal_iteratorINSA_10device_ptrIiEEEEEEEE10policy1000Ei15AbsoluteFunctorSF_JPiEEEvT0_iT1_T2_DpNS2_10kernel_argIT3_EE)
        /*00bc*/ 	.short	0x0380
        /*00be*/ 	.short	0x0028


	//----- nvinfo : EIATTR_SW_WAR
	.align		4
.L_268:
        /*00c0*/ 	.byte	0x04, 0x36
        /*00c2*/ 	.short	(.L_270 - .L_269)
.L_269:
        /*00c4*/ 	.word	0x00000008
.L_270:


//--------------------- .nv.info._ZN3cub18CUB_300001_SM_10006detail8for_each13static_kernelINS2_12policy_hub_t12policy_500_tEmN6thrust24THRUST_300001_SM_1000_NS8cuda_cub20__uninitialized_fill7functorINS7_10device_ptrIiEEiEEEEvT0_T1_ --------------------------
	.section	.nv.info._ZN3cub18CUB_300001_SM_10006detail8for_each13static_kernelINS2_12policy_hub_t12policy_500_tEmN6thrust24THRUST_300001_SM_1000_NS8cuda_cub20__uninitialized_fill7functorINS7_10device_ptrIiEEiEEEEvT0_T1_,"",@"SHT_CUDA_INFO"
	.sectionflags	@""
	.align	4


	//----- nvinfo : EIATTR_CUDA_API_VERSION
	.align		4
        /*0000*/ 	.byte	0x04, 0x37
        /*0002*/ 	.short	(.L_272 - .L_271)
.L_271:
        /*0004*/ 	.word	0x00000082


	//----- nvinfo : EIATTR_KPARAM_INFO
	.align		4
.L_272:
        /*0008*/ 	.byte	0x04, 0x17
        /*000a*/ 	.short	(.L_274 - .L_273)
.L_273:
        /*000c*/ 	.word	0x00000000
        /*0010*/ 	.short	0x0001
        /*0012*/ 	.short	0x0008
        /*0014*/ 	.byte	0x00, 0xf0, 0x41, 0x00


	//----- nvinfo : EIATTR_KPARAM_INFO
	.align		4
.L_274:
        /*0018*/ 	.byte	0x04, 0x17
        /*001a*/ 	.short	(.L_276 - .L_275)
.L_275:
        /*001c*/ 	.word	0x00000000
        /*0020*/ 	.short	0x0000
        /*0022*/ 	.short	0x0000
        /*0024*/ 	.byte	0x00, 0xf0, 0x21, 0x00


	//----- nvinfo : EIATTR_SPARSE_MMA_MASK
	.align		4
.L_276:
        /*0028*/ 	.byte	0x03, 0x50
        /*002a*/ 	.short	0x0000


	//----- nvinfo : EIATTR_MAXREG_COUNT
	.align		4
        /*002c*/ 	.byte	0x03, 0x1b
        /*002e*/ 	.short	0x00ff


	//----- nvinfo : EIATTR_MERCURY_ISA_VERSION
	.align		4
        /*0030*/ 	.byte	0x03, 0x5f
        /*0032*/ 	.short	0x0101


	//----- nvinfo : EIATTR_VRC_CTA_INIT_COUNT
	.align		4
        /*0034*/ 	.byte	0x02, 0x4a
	.zero		1
	.zero		1


	//----- nvinfo : EIATTR_EXIT_INSTR_OFFSETS
	.align		4
        /*0038*/ 	.byte	0x04, 0x1c
        /*003a*/ 	.short	(.L_278 - .L_277)


	//   ....[0]....
.L_277:
        /*003c*/ 	.word	0x00000130


	//   ....[1]....
        /*0040*/ 	.word	0x00000230


	//   ....[2]....
        /*0044*/ 	.word	0x00000260


	//----- nvinfo : EIATTR_MAX_THREADS
	.align		4
.L_278:
        /*0048*/ 	.byte	0x04, 0x05
        /*004a*/ 	.short	(.L_280 - .L_279)
.L_279:
        /*004c*/ 	.word	0x00000100
        /*0050*/ 	.word	0x00000001
        /*0054*/ 	.word	0x00000001


	//----- nvinfo : EIATTR_CBANK_PARAM_SIZE
	.align		4
.L_280:
        /*0058*/ 	.byte	0x03, 0x19
        /*005a*/ 	.short	0x0018


	//----- nvinfo : EIATTR_PARAM_CBANK
	.align		4
        /*005c*/ 	.byte	0x04, 0x0a
        /*005e*/ 	.short	(.L_282 - .L_281)
	.align		4
.L_281:
        /*0060*/ 	.word	index@(.nv.constant0._ZN3cub18CUB_300001_SM_10006detail8for_each13static_kernelINS2_12policy_hub_t12policy_500_tEmN6thrust24THRUST_300001_SM_1000_NS8cuda_cub20__uninitialized_fill7functorINS7_10device_ptrIiEEiEEEEvT0_T1_)
        /*0064*/ 	.short	0x0380
        /*0066*/ 	.short	0x0018


	//----- nvinfo : EIATTR_SW_WAR
	.align		4
.L_282:
        /*0068*/ 	.byte	0x04, 0x36
        /*006a*/ 	.short	(.L_284 - .L_283)
.L_283:
        /*006c*/ 	.word	0x00000008
.L_284:


//--------------------- .nv.info._ZN3cub18CUB_300001_SM_10006detail11EmptyKernelIvEEvv --------------------------
	.section	.nv.info._ZN3cub18CUB_300001_SM_10006detail11EmptyKernelIvEEvv,"",@"SHT_CUDA_INFO"
	.sectionflags	@""
	.align	4


	//----- nvinfo : EIATTR_CUDA_API_VERSION
	.align		4
        /*0000*/ 	.byte	0x04, 0x37
        /*0002*/ 	.short	(.L_286 - .L_285)
.L_285:
        /*0004*/ 	.word	0x00000082


	//----- nvinfo : EIATTR_SPARSE_MMA_MASK
	.align		4
.L_286:
        /*0008*/ 	.byte	0x03, 0x50
        /*000a*/ 	.short	0x0000


	//----- nvinfo : EIATTR_MAXREG_COUNT
	.align		4
        /*000c*/ 	.byte	0x03, 0x1b
        /*000e*/ 	.short	0x00ff


	//----- nvinfo : EIATTR_MERCURY_ISA_VERSION
	.align		4
        /*0010*/ 	.byte	0x03, 0x5f
        /*0012*/ 	.short	0x0101


	//----- nvinfo : EIATTR_VRC_CTA_INIT_COUNT
	.align		4
        /*0014*/ 	.byte	0x02, 0x4a
	.zero		1
	.zero		1


	//----- nvinfo : EIATTR_EXIT_INSTR_OFFSETS
	.align		4
        /*0018*/ 	.byte	0x04, 0x1c
        /*001a*/ 	.short	(.L_288 - .L_287)


	//   ....[0]....
.L_287:
        /*001c*/ 	.word	0x00000010


	//----- nvinfo : EIATTR_SW_WAR
	.align		4
.L_288:
        /*0020*/ 	.byte	0x04, 0x36
        /*0022*/ 	.short	(.L_290 - .L_289)
.L_289:
        /*0024*/ 	.word	0x00000008
.L_290:


//--------------------- .nv.info._ZN6thrust24THRUST_300001_SM_1000_NS8cuda_cub4core6detail13_kernel_agentINS1_8__unique11UniqueAgentINS0_6detail15normal_iteratorINS0_10device_ptrIiEEEESB_N4cuda3std3__48equal_toIiEEiPiEEJSB_SB_SG_SH_iN3cub18CUB_300001_SM_100013ScanTileStateIiLb1EEEmEEEvDpT0_ --------------------------
	.section	.nv.info._ZN6thrust24THRUST_300001_SM_1000_NS8cuda_cub4core6detail13_kernel_agentINS1_8__unique11UniqueAgentINS0_6detail15normal_iteratorINS0_10device_ptrIiEEEESB_N4cuda3std3__48equal_toIiEEiPiEEJSB_SB_SG_SH_iN3cub18CUB_300001_SM_100013ScanTileStateIiLb1EEEmEEEvDpT0_,"",@"SHT_CUDA_INFO"
	.sectionflags	@""
	.align	4


	//----- nvinfo : EIATTR_CUDA_API_VERSION
	.align		4
        /*0000*/ 	.byte	0x04, 0x37
        /*0002*/ 	.short	(.L_292 - .L_291)
.L_291:
        /*0004*/ 	.word	0x00000082


	//----- nvinfo : EIATTR_KPARAM_INFO
	.align		4
.L_292:
        /*0008*/ 	.byte	0x04, 0x17
        /*000a*/ 	.short	(.L_294 - .L_293)
.L_293:
        /*000c*/ 	.word	0x00000000
        /*0010*/ 	.short	0x0006
        /*0012*/ 	.short	0x0030
        /*0014*/ 	.byte	0x00, 0xf0, 0x21, 0x00


	//----- nvinfo : EIATTR_KPARAM_INFO
	.align		4
.L_294:
        /*0018*/ 	.byte	0x04, 0x17
        /*001a*/ 	.short	(.L_296 - .L_295)
.L_295:
        /*001c*/ 	.word	0x00000000
        /*0020*/ 	.short	0x0005
        /*0022*/ 	.short	0x0028
        /*0024*/ 	.byte	0x00, 0xf0, 0x21, 0x00


	//----- nvinfo : EIATTR_KPARAM_INFO
	.align		4
.L_296:
        /*0028*/ 	.byte	0x04, 0x17
        /*002a*/ 	.short	(.L_298 - .L_297)
.L_297:
        /*002c*/ 	.word	0x00000000
        /*0030*/ 	.short	0x0004
        /*0032*/ 	.short	0x0020
        /*0034*/ 	.byte	0x00, 0xf0, 0x11, 0x00


	//----- nvinfo : EIATTR_KPARAM_INFO
	.align		4
.L_298:
        /*0038*/ 	.byte	0x04, 0x17
        /*003a*/ 	.short	(.L_300 - .L_299)
.L_299:
        /*003c*/ 	.word	0x00000000
        /*0040*/ 	.short	0x0003
        /*0042*/ 	.short	0x0018
        /*0044*/ 	.byte	0x00, 0xf5, 0x21, 0x00


	//----- nvinfo : EIATTR_KPARAM_INFO
	.align		4
.L_300:
        /*0048*/ 	.byte	0x04, 0x17
        /*004a*/ 	.short	(.L_302 - .L_301)
.L_301:
        /*004c*/ 	.word	0x00000000
        /*0050*/ 	.short	0x0002
        /*0052*/ 	.short	0x0010
        /*0054*/ 	.byte	0x00, 0xf0, 0x05, 0x00


	//----- nvinfo : EIATTR_KPARAM_INFO
	.align		4
.L_302:
        /*0058*/ 	.byte	0x04, 0x17
        /*005a*/ 	.short	(.L_304 - .L_303)
.L_303:
        /*005c*/ 	.word	0x00000000
        /*0060*/ 	.short	0x0001
        /*0062*/ 	.short	0x0008
        /*0064*/ 	.byte	0x00, 0xf0, 0x21, 0x00


	//----- nvinfo : EIATTR_KPARAM_INFO
	.align		4
.L_304:
        /*0068*/ 	.byte	0x04, 0x17
        /*006a*/ 	.short	(.L_306 - .L_305)
.L_305:
        /*006c*/ 	.word	0x00000000
        /*0070*/ 	.short	0x0000
        /*0072*/ 	.short	0x0000
        /*0074*/ 	.byte	0x00, 0xf0, 0x21, 0x00


	//----- nvinfo : EIATTR_SPARSE_MMA_MASK
	.align		4
.L_306:
        /*0078*/ 	.byte	0x03, 0x50
        /*007a*/ 	.short	0x0000


	//----- nvinfo : EIATTR_MAXREG_COUNT
	.align		4
        /*007c*/ 	.byte	0x03, 0x1b
        /*007e*/ 	.short	0x00ff


	//----- nvinfo : EIATTR_NUM_BARRIERS
	.align		4
        /*0080*/ 	.byte	0x02, 0x4c
        /*0082*/ 	.byte	0x01
	.zero		1


	//----- nvinfo : EIATTR_ANNOTATIONS
	.align		4
        /*0084*/ 	.byte	0x04, 0x55
        /*0086*/ 	.short	(.L_308 - .L_307)


	//   ....[0]....
.L_307:
        /*0088*/ 	.word	0x00000001
        /*008c*/ 	.byte	0x90, 0x4d, 0x00, 0x00, 0x01, 0x00, 0x00, 0x00, 0x70, 0x59, 0x00, 0x00


	//----- nvinfo : EIATTR_MERCURY_ISA_VERSION
	.align		4
.L_308:
        /*0098*/ 	.byte	0x03, 0x5f
        /*009a*/ 	.short	0x0101


	//----- nvinfo : EIATTR_UNUSED_LOAD_BYTE_OFFSET
	.align		4
        /*009c*/ 	.byte	0x04, 0x44
        /*009e*/ 	.short	(.L_310 - .L_309)


	//   ....[0]....
.L_309:
        /*00a0*/ 	.word	0x00005a60
        /*00a4*/ 	.word	0x0000fff0


	//----- nvinfo : EIATTR_COOP_GROUP_MASK_REGIDS
	.align		4
.L_310:
        /*00a8*/ 	.byte	0x04, 0x29
        /*00aa*/ 	.short	(.L_312 - .L_311)


	//   ....[0]....
.L_311:
        /*00ac*/ 	.word	0xffffffff


	//   ....[1]....
        /*00b0*/ 	.word	0xffffffff


	//   ....[2]....
        /*00b4*/ 	.word	0xffffffff


	//   ....[3]....
        /*00b8*/ 	.word	0xffffffff


	//   ....[4]....
        /*00bc*/ 	.word	0xffffffff


	//   ....[5]....
        /*00c0*/ 	.word	0xffffffff


	//   ....[6]....
        /*00c4*/ 	.word	0xffffffff


	//   ....[7]....
        /*00c8*/ 	.word	0xffffffff


	//   ....[8]....
        /*00cc*/ 	.word	0xffffffff


	//   ....[9]....
        /*00d0*/ 	.word	0xffffffff


	//   ....[10]....
        /*00d4*/ 	.word	0xffffffff


	//   ....[11]....
        /*00d8*/ 	.word	0xffffffff


	//   ....[12]....
        /*00dc*/ 	.word	0xffffffff


	//   ....[13]....
        /*00e0*/ 	.word	0xffffffff


	//   ....[14]....
        /*00e4*/ 	.word	0xffffffff


	//   ....[15]....
        /*00e8*/ 	.word	0xffffffff


	//   ....[16]....
        /*00ec*/ 	.word	0xffffffff


	//   ....[17]....
        /*00f0*/ 	.word	0xffffffff


	//   ....[18]....
        /*00f4*/ 	.word	0xffffffff


	//   ....[19]....
        /*00f8*/ 	.word	0xffffffff


	//   ....[20]....
        /*00fc*/ 	.word	0xffffffff


	//   ....[21]....
        /*0100*/ 	.word	0xffffffff


	//   ....[22]....
        /*0104*/ 	.word	0xffffffff


	//   ....[23]....
        /*0108*/ 	.word	0xffffffff


	//   ....[24]....
        /*010c*/ 	.word	0xffffffff


	//   ....[25]....
        /*0110*/ 	.word	0xffffffff


	//   ....[26]....
        /*0114*/ 	.word	0xffffffff


	//   ....[27]....
        /*0118*/ 	.word	0xffffffff


	//   ....[28]....
        /*011c*/ 	.word	0xffffffff


	//   ....[29]....
        /*0120*/ 	.word	0xffffffff


	//   ....[30]....
        /*0124*/ 	.word	0xffffffff


	//   ....[31]....
        /*0128*/ 	.word	0xffffffff


	//   ....[32]....
        /*012c*/ 	.word	0xffffffff


	//   ....[33]....
        /*0130*/ 	.word	0xffffffff


	//   ....[34]....
        /*0134*/ 	.word	0xffffffff


	//   ....[35]....
        /*0138*/ 	.word	0xffffffff


	//   ....[36]....
        /*013c*/ 	.word	0xffffffff


	//   ....[37]....
        /*0140*/ 	.word	0xffffffff


	//   ....[38]....
        /*0144*/ 	.word	0xffffffff


	//   ....[39]....
        /*0148*/ 	.word	0xffffffff


	//   ....[40]....
        /*014c*/ 	.word	0xffffffff


	//   ....[41]....
        /*0150*/ 	.word	0xffffffff


	//   ....[42]....
        /*0154*/ 	.word	0xffffffff


	//   ....[43]....
        /*0158*/ 	.word	0xffffffff


	//   ....[44]....
        /*015c*/ 	.word	0xffffffff


	//   ....[45]....
        /*0160*/ 	.word	0xffffffff


	//   ....[46]....
        /*0164*/ 	.word	0xffffffff


	//   ....[47]....
        /*0168*/ 	.word	0xffffffff


	//   ....[48]....
        /*016c*/ 	.word	0xffffffff


	//   ....[49]....
        /*0170*/ 	.word	0xffffffff


	//   ....[50]....
        /*0174*/ 	.word	0xffffffff


	//   ....[51]....
        /*0178*/ 	.word	0xffffffff


	//   ....[52]....
        /*017c*/ 	.word	0xffffffff


	//   ....[53]....
        /*0180*/ 	.word	0xffffffff


	//   ....[54]....
        /*0184*/ 	.word	0xffffffff


	//   ....[55]....
        /*0188*/ 	.word	0xffffffff


	//   ....[56]....
        /*018c*/ 	.word	0xffffffff


	//   ....[57]....
        /*0190*/ 	.word	0xffffffff


	//   ....[58]....
        /*0194*/ 	.word	0xffffffff


	//   ....[59]....
        /*0198*/ 	.word	0xffffffff


	//   ....[60]....
        /*019c*/ 	.word	0x05000014


	//   ....[61]....
        /*01a0*/ 	.word	0x05000014


	//   ....[62]....
        /*01a4*/ 	.word	0x05000014


	//   ....[63]....
        /*01a8*/ 	.word	0x05000014


	//   ....[64]....
        /*01ac*/ 	.word	0x05000014


	//   ....[65]....
        /*01b0*/ 	.word	0x05000014


	//   ....[66]....
        /*01b4*/ 	.word	0x05000014


	//   ....[67]....
        /*01b8*/ 	.word	0x05000014


	//   ....[68]....
        /*01bc*/ 	.word	0x05000014


	//   ....[69]....
        /*01c0*/ 	.word	0x05000014


	//   ....[70]....
        /*01c4*/ 	.word	0x05000014


	//   ....[71]....
        /*01c8*/ 	.word	0x05000014


	//   ....[72]....
        /*01cc*/ 	.word	0x05000014


	//   ....[73]....
        /*01d0*/ 	.word	0x05000014


	//   ....[74]....
        /*01d4*/ 	.word	0x05000014


	//   ....[75]....
        /*01d8*/ 	.word	0x05000014


	//   ....[76]....
        /*01dc*/ 	.word	0x05000014


	//   ....[77]....
        /*01e0*/ 	.word	0x05000014


	//   ....[78]....
        /*01e4*/ 	.word	0x05000014


	//   ....[79]....
        /*01e8*/ 	.word	0x05000014


	//   ....[80]....
        /*01ec*/ 	.word	0x05000014


	//   ....[81]....
        /*01f0*/ 	.word	0x05000014


	//   ....[82]....
        /*01f4*/ 	.word	0x05000014


	//   ....[83]....
        /*01f8*/ 	.word	0x05000014


	//   ....[84]....
        /*01fc*/ 	.word	0x05000014


	//   ....[85]....
        /*0200*/ 	.word	0x05000014


	//   ....[86]....
        /*0204*/ 	.word	0x05000014


	//   ....[87]....
        /*0208*/ 	.word	0x05000014


	//   ....[88]....
        /*020c*/ 	.word	0x05000014


	//   ....[89]....
        /*0210*/ 	.word	0x05000014


	//   ....[90]....
        /*0214*/ 	.word	0x05000014


	//   ....[91]....
        /*0218*/ 	.word	0x05000014


	//   ....[92]....
        /*021c*/ 	.word	0x05000014


	//   ....[93]....
        /*0220*/ 	.word	0x05000014


	//   ....[94]....
        /*0224*/ 	.word	0x05000014


	//   ....[95]....
        /*0228*/ 	.word	0x05000014


	//----- nvinfo : EIATTR_COOP_GROUP_INSTR_OFFSETS
	.align		4
.L_312:
        /*022c*/ 	.byte	0x04, 0x28
        /*022e*/ 	.short	(.L_314 - .L_313)


	//   ....[0]....
.L_313:
        /*0230*/ 	.word	0x00000340


	//   ....[1]....
        /*0234*/ 	.word	0x000006b0


	//   ....[2]....
        /*0238*/ 	.word	0x000006e0


	//   ....[3]....
        /*023c*/ 	.word	0x00000700


	//   ....[4]....
        /*0240*/ 	.word	0x00000720


	//   ....[5]....
        /*0244*/ 	.word	0x00000750


	//   ....[6]....
        /*0248*/ 	.word	0x000014e0


	//   ....[7]....
        /*024c*/ 	.word	0x00001800


	//   ....[8]....
        /*0250*/ 	.word	0x00001830


	//   ....[9]....
        /*0254*/ 	.word	0x00001850


	//   ....[10]....
        /*0258*/ 	.word	0x00001870


	//   ....[11]....
        /*025c*/ 	.word	0x00001890


	//   ....[12]....
        /*0260*/ 	.word	0x00001ab0


	//   ....[13]....
        /*0264*/ 	.word	0x00001b70


	//   ....[14]....
        /*0268*/ 	.word	0x00001bd0


	//   ....[15]....
        /*026c*/ 	.word	0x00001c20


	//   ....[16]....
        /*0270*/ 	.word	0x00001c90


	//   ....[17]....
        /*0274*/ 	.word	0x00001ce0


	//   ....[18]....
        /*0278*/ 	.word	0x00001d30


	//   ....[19]....
        /*027c*/ 	.word	0x00001d80


	//   ....[20]....
        /*0280*/ 	.word	0x00001dd0


	//   ....[21]....
        /*0284*/ 	.word	0x00001ea0


	//   ....[22]....
        /*0288*/ 	.word	0x00001f60


	//   ....[23]....
        /*028c*/ 	.word	0x00001fb0


	//   ....[24]....
        /*0290*/ 	.word	0x00002010


	//   ....[25]....
        /*0294*/ 	.word	0x00002030


	//   ....[26]....
        /*0298*/ 	.word	0x00002080


	//   ....[27]....
        /*029c*/ 	.word	0x000020c0


	//   ....[28]....
        /*02a0*/ 	.word	0x00002100


	//   ....[29]....
        /*02a4*/ 	.word	0x00002140


	//   ....[30]....
        /*02a8*/ 	.word	0x00003410


	//   ....[31]....
        /*02ac*/ 	.word	0x000038c0


	//   ....[32]....
        /*02b0*/ 	.word	0x000038f0


	//   ....[33]....
        /*02b4*/ 	.word	0x00003920


	//   ....[34]....
        /*02b8*/ 	.word	0x00003940


	//   ....[35]....
        /*02bc*/ 	.word	0x00003960


	//   ....[36]....
        /*02c0*/ 	.word	0x00004920


	//   ....[37]....
        /*02c4*/ 	.word	0x00004e00


	//   ....[38]....
        /*02c8*/ 	.word	0x00004e20


	//   ....[39]....
        /*02cc*/ 	.word	0x00004e40


	//   ....[40]....
        /*02d0*/ 	.word	0x00004e60


	//   ....[41]....
        /*02d4*/ 	.word	0x00004e80


	//   ....[42]....
        /*02d8*/ 	.word	0x000050c0


	//   ....[43]....
        /*02dc*/ 	.word	0x00005180


	//   ....[44]....
        /*02e0*/ 	.word	0x000051e0


	//   ....[45]....
        /*02e4*/ 	.word	0x00005270


	//   ....[46]....
        /*02e8*/ 	.word	0x000052c0


	//   ....[47]....
        /*02ec*/ 	.word	0x00005310


	//   ....[48]....
        /*02f0*/ 	.word	0x00005370


	//   ....[49]....
        /*02f4*/ 	.word	0x000053e0


	//   ....[50]....
        /*02f8*/ 	.word	0x00005420


	//   ....[51]....
        /*02fc*/ 	.word	0x000054c0


	//   ....[52]....
        /*0300*/ 	.word	0x00005590


	//   ....[53]....
        /*0304*/ 	.word	0x000055f0


	//   ....[54]....
        /*0308*/ 	.word	0x00005660


	//   ....[55]....
        /*030c*/ 	.word	0x000056b0


	//   ....[56]....
        /*0310*/ 	.word	0x000056f0


	//   ....[57]....
        /*0314*/ 	.word	0x00005730


	//   ....[58]....
        /*0318*/ 	.word	0x00005770


	//   ....[59]....
        /*031c*/ 	.word	0x000057b0


	//   ....[60]....
        /*0320*/ 	.word	0x00006660


	//   ....[61]....
        /*0324*/ 	.word	0x000066e0


	//   ....[62]....
        /*0328*/ 	.word	0x00006790


	//   ....[63]....
        /*032c*/ 	.word	0x00006880


	//   ....[64]....
        /*0330*/ 	.word	0x00006900


	//   ....[65]....
        /*0334*/ 	.word	0x00006990


	//   ....[66]....
        /*0338*/ 	.word	0x00006a20


	//   ....[67]....
        /*033c*/ 	.word	0x00006a90


	//   ....[68]....
        /*0340*/ 	.word	0x00006ac0


	//   ....[69]....
        /*0344*/ 	.word	0x00006b80


	//   ....[70]....
        /*0348*/ 	.word	0x00006c00


	//   ....[71]....
        /*034c*/ 	.word	0x00006c80


	//   ....[72]....
        /*0350*/ 	.word	0x00006d40


	//   ....[73]....
        /*0354*/ 	.word	0x00006dd0


	//   ....[74]....
        /*0358*/ 	.word	0x00006e50


	//   ....[75]....
        /*035c*/ 	.word	0x00006ec0


	//   ....[76]....
        /*0360*/ 	.word	0x00006f40


	//   ....[77]....
        /*0364*/ 	.word	0x00006f70


	//   ....[78]....
        /*0368*/ 	.word	0x00007000


	//   ....[79]....
        /*036c*/ 	.word	0x00007080


	//   ....[80]....
        /*0370*/ 	.word	0x00007100


	//   ....[81]....
        /*0374*/ 	.word	0x00007210


	//   ....[82]....
        /*0378*/ 	.word	0x00007290


	//   ....[83]....
        /*037c*/ 	.word	0x00007320


	//   ....[84]....
        /*0380*/ 	.word	0x000073b0


	//   ....[85]....
        /*0384*/ 	.word	0x00007430


	//   ....[86]....
        /*0388*/ 	.word	0x00007460


	//   ....[87]....
        /*038c*/ 	.word	0x00007550


	//   ....[88]....
        /*0390*/ 	.word	0x000075d0


	//   ....[89]....
        /*0394*/ 	.word	0x00007650


	//   ....[90]....
        /*0398*/ 	.word	0x00007720


	//   ....[91]....
        /*039c*/ 	.word	0x000077d0


	//   ....[92]....
        /*03a0*/ 	.word	0x00007850


	//   ....[93]....
        /*03a4*/ 	.word	0x000078d0


	//   ....[94]....
        /*03a8*/ 	.word	0x00007950


	//   ....[95]....
        /*03ac*/ 	.word	0x000079b0


	//----- nvinfo : EIATTR_VRC_CTA_INIT_COUNT
	.align		4
.L_314:
        /*03b0*/ 	.byte	0x02, 0x4a
	.zero		1
	.zero		1


	//----- nvinfo : EIATTR_EXIT_INSTR_OFFSETS
	.align		4
        /*03b4*/ 	.byte	0x04, 0x1c
        /*03b6*/ 	.short	(.L_316 - .L_315)


	//   ....[0]....
.L_315:
        /*03b8*/ 	.word	0x00001240


	//   ....[1]....
        /*03bc*/ 	.word	0x00002eb0


	//   ....[2]....
        /*03c0*/ 	.word	0x000065e0


	//   ....[3]....
        /*03c4*/ 	.word	0x00006610


	//----- nvinfo : EIATTR_MAX_THREADS
	.align		4
.L_316:
        /*03c8*/ 	.byte	0x04, 0x05
        /*03ca*/ 	.short	(.L_318 - .L_317)
.L_317:
        /*03cc*/ 	.word	0x00000040
        /*03d0*/ 	.word	0x00000001
        /*03d4*/ 	.word	0x00000001


	//----- nvinfo : EIATTR_CRS_STACK_SIZE
	.align		4
.L_318:
        /*03d8*/ 	.byte	0x04, 0x1e
        /*03da*/ 	.short	(.L_320 - .L_319)
.L_319:
        /*03dc*/ 	.word	0x00000000


	//----- nvinfo : EIATTR_CBANK_PARAM_SIZE
	.align		4
.L_320:
        /*03e0*/ 	.byte	0x03, 0x19
        /*03e2*/ 	.short	0x0038


	//----- nvinfo : EIATTR_PARAM_CBANK
	.align		4
        /*03e4*/ 	.byte	0x04, 0x0a
        /*03e6*/ 	.short	(.L_322 - .L_321)
	.align		4
.L_321:
        /*03e8*/ 	.word	index@(.nv.constant0._ZN6thrust24THRUST_300001_SM_1000_NS8cuda_cub4core6detail13_kernel_agentINS1_8__unique11UniqueAgentINS0_6detail15normal_iteratorINS0_10device_ptrIiEEEESB_N4cuda3std3__48equal_toIiEEiPiEEJSB_SB_SG_SH_iN3cub18CUB_300001_SM_100013ScanTileStateIiLb1EEEmEEEvDpT0_)
        /*03ec*/ 	.short	0x0380
        /*03ee*/ 	.short	0x0038


	//----- nvinfo : EIATTR_SW_WAR
	.align		4
.L_322:
        /*03f0*/ 	.byte	0x04, 0x36
        /*03f2*/ 	.short	(.L_324 - .L_323)
.L_323:
        /*03f4*/ 	.word	0x00000008
.L_324:


//--------------------- .nv.info._ZN6thrust24THRUST_300001_SM_1000_NS8cuda_cub4core6detail13_kernel_agentINS1_8__unique9InitAgentIN3cub18CUB_300001_SM_100013ScanTileStateIiLb1EEEPiiEEJSA_mSB_EEEvDpT0_ --------------------------
	.section	.nv.info._ZN6thrust24THRUST_300001_SM_1000_NS8cuda_cub4core6detail13_kernel_agentINS1_8__unique9InitAgentIN3cub18CUB_300001_SM_100013ScanTileStateIiLb1EEEPiiEEJSA_mSB_EEEvDpT0_,"",@"SHT_CUDA_INFO"
	.sectionflags	@""
	.align	4


	//----- nvinfo : EIATTR_CUDA_API_VERSION
	.align		4
        /*0000*/ 	.byte	0x04, 0x37
        /*0002*/ 	.short	(.L_326 - .L_325)
.L_325:
        /*0004*/ 	.word	0x00000082


	//----- nvinfo : EIATTR_KPARAM_INFO
	.align		4
.L_326:
        /*0008*/ 	.byte	0x04, 0x17
        /*000a*/ 	.short	(.L_328 - .L_327)
.L_327:
        /*000c*/ 	.word	0x00000000
        /*0010*/ 	.short	0x0002
        /*0012*/ 	.short	0x0010
        /*0014*/ 	.byte	0x00, 0xf5, 0x21, 0x00


	//----- nvinfo : EIATTR_KPARAM_INFO
	.align		4
.L_328:
        /*0018*/ 	.byte	0x04, 0x17
        /*001a*/ 	.short	(.L_330 - .L_329)
.L_329:
        /*001c*/ 	.word	0x00000000
        /*0020*/ 	.short	0x0001
        /*0022*/ 	.short	0x0008
        /*0024*/ 	.byte	0x00, 0xf0, 0x21, 0x00


	//----- nvinfo : EIATTR_KPARAM_INFO
	.align		4
.L_330:
        /*0028*/ 	.byte	0x04, 0x17
        /*002a*/ 	.short	(.L_332 - .L_331)
.L_331:
        /*002c*/ 	.word	0x00000000
        /*0030*/ 	.short	0x0000
        /*0032*/ 	.short	0x0000
        /*0034*/ 	.byte	0x00, 0xf0, 0x21, 0x00


	//----- nvinfo : EIATTR_SPARSE_MMA_MASK
	.align		4
.L_332:
        /*0038*/ 	.byte	0x03, 0x50
        /*003a*/ 	.short	0x0000


	//----- nvinfo : EIATTR_MAXREG_COUNT
	.align		4
        /*003c*/ 	.byte	0x03, 0x1b
        /*003e*/ 	.short	0x00ff


	//----- nvinfo : EIATTR_MERCURY_ISA_VERSION
	.align		4
        /*0040*/ 	.byte	0x03, 0x5f
        /*0042*/ 	.short	0x0101


	//----- nvinfo : EIATTR_VRC_CTA_INIT_COUNT
	.align		4
        /*0044*/ 	.byte	0x02, 0x4a
	.zero		1
	.zero		1


	//----- nvinfo : EIATTR_EXIT_INSTR_OFFSETS
	.align		4
        /*0048*/ 	.byte	0x04, 0x1c
        /*004a*/ 	.short	(.L_334 - .L_333)


	//   ....[0]....
.L_333:
        /*004c*/ 	.word	0x00000130


	//   ....[1]....
        /*0050*/ 	.word	0x00000160


	//----- nvinfo : EIATTR_MAX_THREADS
	.align		4
.L_334:
        /*0054*/ 	.byte	0x04, 0x05
        /*0056*/ 	.short	(.L_336 - .L_335)
.L_335:
        /*0058*/ 	.word	0x00000080
        /*005c*/ 	.word	0x00000001
        /*0060*/ 	.word	0x00000001


	//----- nvinfo : EIATTR_CBANK_PARAM_SIZE
	.align		4
.L_336:
        /*0064*/ 	.byte	0x03, 0x19
        /*0066*/ 	.short	0x0018


	//----- nvinfo : EIATTR_PARAM_CBANK
	.align		4
        /*0068*/ 	.byte	0x04, 0x0a
        /*006a*/ 	.short	(.L_338 - .L_337)
	.align		4
.L_337:
        /*006c*/ 	.word	index@(.nv.constant0._ZN6thrust24THRUST_300001_SM_1000_NS8cuda_cub4core6detail13_kernel_agentINS1_8__unique9InitAgentIN3cub18CUB_300001_SM_100013ScanTileStateIiLb1EEEPiiEEJSA_mSB_EEEvDpT0_)
        /*0070*/ 	.short	0x0380
        /*0072*/ 	.short	0x0018


	//----- nvinfo : EIATTR_SW_WAR
	.align		4
.L_338:
        /*0074*/ 	.byte	0x04, 0x36
        /*0076*/ 	.short	(.L_340 - .L_339)
.L_339:
        /*0078*/ 	.word	0x00000008
.L_340:


//--------------------- .nv.info._Z28processAllCombinationsKernelPaPiS0_iS_S0_S0_iiiS0_S0_S0_ii --------------------------
	.section	.nv.info._Z28processAllCombinationsKernelPaPiS0_iS_S0_S0_iiiS0_S0_S0_ii,"",@"SHT_CUDA_INFO"
	.sectionflags	@""
	.align	4


	//----- nvinfo : EIATTR_CUDA_API_VERSION
	.align		4
        /*0000*/ 	.byte	0x04, 0x37
        /*0002*/ 	.short	(.L_342 - .L_341)
.L_341:
        /*0004*/ 	.word	0x00000082


	//----- nvinfo : EIATTR_KPARAM_INFO
	.align		4
.L_342:
        /*0008*/ 	.byte	0x04, 0x17
        /*000a*/ 	.short	(.L_344 - .L_343)
.L_343:
        /*000c*/ 	.word	0x00000000
        /*0010*/ 	.short	0x000e
        /*0012*/ 	.short	0x0064
        /*0014*/ 	.byte	0x00, 0xf0, 0x11, 0x00


	//----- nvinfo : EIATTR_KPARAM_INFO
	.align		4
.L_344:
        /*0018*/ 	.byte	0x04, 0x17
        /*001a*/ 	.short	(.L_346 - .L_345)
.L_345:
        /*001c*/ 	.word	0x00000000
        /*0020*/ 	.short	0x000d
        /*0022*/ 	.short	0x0060
        /*0024*/ 	.byte	0x00, 0xf0, 0x11, 0x00


	//----- nvinfo : EIATTR_KPARAM_INFO
	.align		4
.L_346:
        /*0028*/ 	.byte	0x04, 0x17
        /*002a*/ 	.short	(.L_348 - .L_347)
.L_347:
        /*002c*/ 	.word	0x00000000
        /*0030*/ 	.short	0x000c
        /*0032*/ 	.short	0x0058
        /*0034*/ 	.byte	0x00, 0xf5, 0x21, 0x00


	//----- nvinfo : EIATTR_KPARAM_INFO
	.align		4
.L_348:
        /*0038*/ 	.byte	0x04, 0x17
        /*003a*/ 	.short	(.L_350 - .L_349)
.L_349:
        /*003c*/ 	.word	0x00000000
        /*0040*/ 	.short	0x000b
        /*0042*/ 	.short	0x0050
        /*0044*/ 	.byte	0x00, 0xf5, 0x21, 0x00


	//----- nvinfo : EIATTR_KPARAM_INFO
	.align		4
.L_350:
        /*0048*/ 	.byte	0x04, 0x17
        /*004a*/ 	.short	(.L_352 - .L_351)
.L_351:
        /*004c*/ 	.word	0x00000000
        /*0050*/ 	.short	0x000a
        /*0052*/ 	.short	0x0048
        /*0054*/ 	.byte	0x00, 0xf5, 0x21, 0x00


	//----- nvinfo : EIATTR_KPARAM_INFO
	.align		4
.L_352:
        /*0058*/ 	.byte	0x04, 0x17
        /*005a*/ 	.short	(.L_354 - .L_353)
.L_353:
        /*005c*/ 	.word	0x00000000
        /*0060*/ 	.short	0x0009
        /*0062*/ 	.short	0x0040
        /*0064*/ 	.byte	0x00, 0xf0, 0x11, 0x00


	//----- nvinfo : EIATTR_KPARAM_INFO
	.align		4
.L_354:
        /*0068*/ 	.byte	0x04, 0x17
        /*006a*/ 	.short	(.L_356 - .L_355)
.L_355:
        /*006c*/ 	.word	0x00000000
        /*0070*/ 	.short	0x0008
        /*0072*/ 	.short	0x003c
        /*0074*/ 	.byte	0x00, 0xf0, 0x11, 0x00


	//----- nvinfo : EIATTR_KPARAM_INFO
	.align		4
.L_356:
        /*0078*/ 	.byte	0x04, 0x17
        /*007a*/ 	.short	(.L_358 - .L_357)
.L_357:
        /*007c*/ 	.word	0x00000000
        /*0080*/ 	.short	0x0007
        /*0082*/ 	.short	0x0038
        /*0084*/ 	.byte	0x00, 0xf0, 0x11, 0x00


	//----- nvinfo : EIATTR_KPARAM_INFO
	.align		4
.L_358:
        /*0088*/ 	.byte	0x04, 0x17
        /*008a*/ 	.short	(.L_360 - .L_359)
.L_359:
        /*008c*/ 	.word	0x00000000
        /*0090*/ 	.short	0x0006
        /*0092*/ 	.short	0x0030
        /*0094*/ 	.byte	0x00, 0xf5, 0x21, 0x00


	//----- nvinfo : EIATTR_KPARAM_INFO
	.align		4
.L_360:
        /*0098*/ 	.byte	0x04, 0x17
        /*009a*/ 	.short	(.L_362 - .L_361)
.L_361:
        /*009c*/ 	.word	0x00000000
        /*00a0*/ 	.short	0x0005
        /*00a2*/ 	.short	0x0028
        /*00a4*/ 	.byte	0x00, 0xf5, 0x21, 0x00


	//----- nvinfo : EIATTR_KPARAM_INFO
	.align		4
.L_362:
        /*00a8*/ 	.byte	0x04, 0x17
        /*00aa*/ 	.short	(.L_364 - .L_363)
.L_363:
        /*00ac*/ 	.word	0x00000000
        /*00b0*/ 	.short	0x0004
        /*00b2*/ 	.short	0x0020
        /*00b4*/ 	.byte	0x00, 0xf5, 0x21, 0x00


	//----- nvinfo : EIATTR_KPARAM_INFO
	.align		4
.L_364:
        /*00b8*/ 	.byte	0x04, 0x17
        /*00ba*/ 	.short	(.L_366 - .L_365)
.L_365:
        /*00bc*/ 	.word	0x00000000
        /*00c0*/ 	.short	0x0003
        /*00c2*/ 	.short	0x0018
        /*00c4*/ 	.byte	0x00, 0xf0, 0x11, 0x00


	//----- nvinfo : EIATTR_KPARAM_INFO
	.align		4
.L_366:
        /*00c8*/ 	.byte	0x04, 0x17
        /*00ca*/ 	.short	(.L_368 - .L_367)
.L_367:
        /*00cc*/ 	.word	0x00000000
        /*00d0*/ 	.short	0x0002
        /*00d2*/ 	.short	0x0010
        /*00d4*/ 	.byte	0x00, 0xf5, 0x21, 0x00


	//----- nvinfo : EIATTR_KPARAM_INFO
	.align		4
.L_368:
        /*00d8*/ 	.byte	0x04, 0x17
        /*00da*/ 	.short	(.L_370 - .L_369)
.L_369:
        /*00dc*/ 	.word	0x00000000
        /*00e0*/ 	.short	0x0001
        /*00e2*/ 	.short	0x0008
        /*00e4*/ 	.byte	0x00, 0xf5, 0x21, 0x00


	//----- nvinfo : EIATTR_KPARAM_INFO
	.align		4
.L_370:
        /*00e8*/ 	.byte	0x04, 0x17
        /*00ea*/ 	.short	(.L_372 - .L_371)
.L_371:
        /*00ec*/ 	.word	0x00000000
        /*00f0*/ 	.short	0x0000
        /*00f2*/ 	.short	0x0000
        /*00f4*/ 	.byte	0x00, 0xf5, 0x21, 0x00


	//----- nvinfo : EIATTR_SPARSE_MMA_MASK
	.align		4
.L_372:
        /*00f8*/ 	.byte	0x03, 0x50
        /*00fa*/ 	.short	0x0000


	//----- nvinfo : EIATTR_MAXREG_COUNT
	.align		4
        /*00fc*/ 	.byte	0x03, 0x1b
        /*00fe*/ 	.short	0x00ff


	//----- nvinfo : EIATTR_MERCURY_ISA_VERSION
	.align		4
        /*0100*/ 	.byte	0x03, 0x5f
        /*0102*/ 	.short	0x0101


	//----- nvinfo : EIATTR_VRC_CTA_INIT_COUNT
	.align		4
        /*0104*/ 	.byte	0x02, 0x4a
	.zero		1
	.zero		1


	//----- nvinfo : EIATTR_EXIT_INSTR_OFFSETS
	.align		4
        /*0108*/ 	.byte	0x04, 0x1c
        /*010a*/ 	.short	(.L_374 - .L_373)


	//   ....[0]....
.L_373:
        /*010c*/ 	.word	0x00000040


	//   ....[1]....
        /*0110*/ 	.word	0x00000130


	//   ....[2]....
        /*0114*/ 	.word	0x00001030


	//----- nvinfo : EIATTR_CRS_STACK_SIZE
	.align		4
.L_374:
        /*0118*/ 	.byte	0x04, 0x1e
        /*011a*/ 	.short	(.L_376 - .L_375)
.L_375:
        /*011c*/ 	.word	0x00000000


	//----- nvinfo : EIATTR_CBANK_PARAM_SIZE
	.align		4
.L_376:
        /*0120*/ 	.byte	0x03, 0x19
        /*0122*/ 	.short	0x0068


	//----- nvinfo : EIATTR_PARAM_CBANK
	.align		4
        /*0124*/ 	.byte	0x04, 0x0a
        /*0126*/ 	.short	(.L_378 - .L_377)
	.align		4
.L_377:
        /*0128*/ 	.word	index@(.nv.constant0._Z28processAllCombinationsKernelPaPiS0_iS_S0_S0_iiiS0_S0_S0_ii)
        /*012c*/ 	.short	0x0380
        /*012e*/ 	.short	0x0068


	//----- nvinfo : EIATTR_SW_WAR
	.align		4
.L_378:
        /*0130*/ 	.byte	0x04, 0x36
        /*0132*/ 	.short	(.L_380 - .L_379)
.L_379:
        /*0134*/ 	.word	0x00000008
.L_380:


//--------------------- .nv.info._Z21convertToUniqueKernelPaPiS0_iS_S0_S0_i --------------------------
	.section	.nv.info._Z21convertToUniqueKernelPaPiS0_iS_S0_S0_i,"",@"SHT_CUDA_INFO"
	.sectionflags	@""
	.align	4


	//----- nvinfo : EIATTR_CUDA_API_VERSION
	.align		4
        /*0000*/ 	.byte	0x04, 0x37
        /*0002*/ 	.short	(.L_382 - .L_381)
.L_381:
        /*0004*/ 	.word	0x00000082


	//----- nvinfo : EIATTR_KPARAM_INFO
	.align		4
.L_382:
        /*0008*/ 	.byte	0x04, 0x17
        /*000a*/ 	.short	(.L_384 - .L_383)
.L_383:
        /*000c*/ 	.word	0x00000000
        /*0010*/ 	.short	0x0007
        /*0012*/ 	.short	0x0038
        /*0014*/ 	.byte	0x00, 0xf0, 0x11, 0x00


	//----- nvinfo : EIATTR_KPARAM_INFO
	.align		4
.L_384:
        /*0018*/ 	.byte	0x04, 0x17
        /*001a*/ 	.short	(.L_386 - .L_385)
.L_385:
        /*001c*/ 	.word	0x00000000
        /*0020*/ 	.short	0x0006
        /*0022*/ 	.short	0x0030
        /*0024*/ 	.byte	0x00, 0xf5, 0x21, 0x00


	//----- nvinfo : EIATTR_KPARAM_INFO
	.align		4
.L_386:
        /*0028*/ 	.byte	0x04, 0x17
        /*002a*/ 	.short	(.L_388 - .L_387)
.L_387:
        /*002c*/ 	.word	0x00000000
        /*0030*/ 	.short	0x0005
        /*0032*/ 	.short	0x0028
        /*0034*/ 	.byte	0x00, 0xf5, 0x21, 0x00


	//----- nvinfo : EIATTR_KPARAM_INFO
	.align		4
.L_388:
        /*0038*/ 	.byte	0x04, 0x17
        /*003a*/ 	.short	(.L_390 - .L_389)
.L_389:
        /*003c*/ 	.word	0x00000000
        /*0040*/ 	.short	0x0004
        /*0042*/ 	.short	0x0020
        /*0044*/ 	.byte	0x00, 0xf5, 0x21, 0x00


	//----- nvinfo : EIATTR_KPARAM_INFO
	.align		4
.L_390:
        /*0048*/ 	.byte	0x04, 0x17
        /*004a*/ 	.short	(.L_392 - .L_391)
.L_391:
        /*004c*/ 	.word	0x00000000
        /*0050*/ 	.short	0x0003
        /*0052*/ 	.short	0x0018
        /*0054*/ 	.byte	0x00, 0xf0, 0x11, 0x00


	//----- nvinfo : EIATTR_KPARAM_INFO
	.align		4
.L_392:
        /*0058*/ 	.byte	0x04, 0x17
        /*005a*/ 	.short	(.L_394 - .L_393)
.L_393:
        /*005c*/ 	.word	0x00000000
        /*0060*/ 	.short	0x0002
        /*0062*/ 	.short	0x0010
        /*0064*/ 	.byte	0x00, 0xf5, 0x21, 0x00


	//----- nvinfo : EIATTR_KPARAM_INFO
	.align		4
.L_394:
        /*0068*/ 	.byte	0x04, 0x17
        /*006a*/ 	.short	(.L_396 - .L_395)
.L_395:
        /*006c*/ 	.word	0x00000000
        /*0070*/ 	.short	0x0001
        /*0072*/ 	.short	0x0008
        /*0074*/ 	.byte	0x00, 0xf5, 0x21, 0x00


	//----- nvinfo : EIATTR_KPARAM_INFO
	.align		4
.L_396:
        /*0078*/ 	.byte	0x04, 0x17
        /*007a*/ 	.short	(.L_398 - .L_397)
.L_397:
        /*007c*/ 	.word	0x00000000
        /*0080*/ 	.short	0x0000
        /*0082*/ 	.short	0x0000
        /*0084*/ 	.byte	0x00, 0xf5, 0x21, 0x00


	//----- nvinfo : EIATTR_SPARSE_MMA_MASK
	.align		4
.L_398:
        /*0088*/ 	.byte	0x03, 0x50
        /*008a*/ 	.short	0x0000


	//----- nvinfo : EIATTR_MAXREG_COUNT
	.align		4
        /*008c*/ 	.byte	0x03, 0x1b
        /*008e*/ 	.short	0x00ff


	//----- nvinfo : EIATTR_MERCURY_ISA_VERSION
	.align		4
        /*0090*/ 	.byte	0x03, 0x5f
        /*0092*/ 	.short	0x0101


	//----- nvinfo : EIATTR_VRC_CTA_INIT_COUNT
	.align		4
        /*0094*/ 	.byte	0x02, 0x4a
	.zero		1
	.zero		1


	//----- nvinfo : EIATTR_EXIT_INSTR_OFFSETS
	.align		4
        /*0098*/ 	.byte	0x04, 0x1c
        /*009a*/ 	.short	(.L_400 - .L_399)


	//   ....[0]....
.L_399:
        /*009c*/ 	.word	0x00000080


	//   ....[1]....
        /*00a0*/ 	.word	0x00000340


	//   ....[2]....
        /*00a4*/ 	.word	0x000009a0


	//   ....[3]....
        /*00a8*/ 	.word	0x00000a80


	//----- nvinfo : EIATTR_CRS_STACK_SIZE
	.align		4
.L_400:
        /*00ac*/ 	.byte	0x04, 0x1e
        /*00ae*/ 	.short	(.L_402 - .L_401)
.L_401:
        /*00b0*/ 	.word	0x00000000


	//----- nvinfo : EIATTR_CBANK_PARAM_SIZE
	.align		4
.L_402:
        /*00b4*/ 	.byte	0x03, 0x19
        /*00b6*/ 	.short	0x003c


	//----- nvinfo : EIATTR_PARAM_CBANK
	.align		4
        /*00b8*/ 	.byte	0x04, 0x0a
        /*00ba*/ 	.short	(.L_404 - .L_403)
	.align		4
.L_403:
        /*00bc*/ 	.word	index@(.nv.constant0._Z21convertToUniqueKernelPaPiS0_iS_S0_S0_i)
        /*00c0*/ 	.short	0x0380
        /*00c2*/ 	.short	0x003c


	//----- nvinfo : EIATTR_SW_WAR
	.align		4
.L_404:
        /*00c4*/ 	.byte	0x04, 0x36
        /*00c6*/ 	.short	(.L_406 - .L_405)
.L_405:
        /*00c8*/ 	.word	0x00000008
.L_406:


//--------------------- .nv.callgraph             --------------------------
	.section	.nv.callgraph,"",@"SHT_CUDA_CALLGRAPH"
	.align	4
	.sectionentsize	8
	.align		4
        /*0000*/ 	.word	0x00000000
	.align		4
        /*0004*/ 	.word	0xffffffff
	.align		4
        /*0008*/ 	.word	0x00000000
	.align		4
        /*000c*/ 	.word	0xfffffffe
	.align		4
        /*0010*/ 	.word	0x00000000
	.align		4
        /*0014*/ 	.word	0xfffffffd
	.align		4
        /*0018*/ 	.word	0x00000000
	.align		4
        /*001c*/ 	.word	0xfffffffc


//--------------------- .nv.constant4             --------------------------
	.section	.nv.constant4,"a",@progbits
	.align	8
	.align		8
.nv.constant4:
        /*0000*/ 	.dword	_ZN34_INTERNAL_252ada00_4_k_cu_f094b8c04cuda3std3__45__cpo5beginE
	.align		8
        /*0008*/ 	.dword	_ZN34_INTERNAL_252ada00_4_k_cu_f094b8c04cuda3std3__45__cpo3endE
	.align		8
        /*0010*/ 	.dword	_ZN34_INTERNAL_252ada00_4_k_cu_f094b8c04cuda3std3__45__cpo6cbeginE
	.align		8
        /*0018*/ 	.dword	_ZN34_INTERNAL_252ada00_4_k_cu_f094b8c04cuda3std3__45__cpo4cendE
	.align		8
        /*0020*/ 	.dword	_ZN34_INTERNAL_252ada00_4_k_cu_f094b8c04cuda3std3__45__cpo6rbeginE
	.align		8
        /*0028*/ 	.dword	_ZN34_INTERNAL_252ada00_4_k_cu_f094b8c04cuda3std3__45__cpo4rendE
	.align		8
        /*0030*/ 	.dword	_ZN34_INTERNAL_252ada00_4_k_cu_f094b8c04cuda3std3__45__cpo7crbeginE
	.align		8
        /*0038*/ 	.dword	_ZN34_INTERNAL_252ada00_4_k_cu_f094b8c04cuda3std3__45__cpo5crendE
	.align		8
        /*0040*/ 	.dword	_ZN34_INTERNAL_252ada00_4_k_cu_f094b8c04cuda3std3__436_GLOBAL__N__252ada00_4_k_cu_f094b8c06ignoreE
	.align		8
        /*0048*/ 	.dword	_ZN34_INTERNAL_252ada00_4_k_cu_f094b8c04cuda3std3__419piecewise_constructE
	.align		8
        /*0050*/ 	.dword	_ZN34_INTERNAL_252ada00_4_k_cu_f094b8c04cuda3std3__48in_placeE
	.align		8
        /*0058*/ 	.dword	_ZN34_INTERNAL_252ada00_4_k_cu_f094b8c04cuda3std3__420unreachable_sentinelE
	.align		8
        /*0060*/ 	.dword	_ZN34_INTERNAL_252ada00_4_k_cu_f094b8c04cuda3std3__47nulloptE
	.align		8
        /*0068*/ 	.dword	_ZN34_INTERNAL_252ada00_4_k_cu_f094b8c04cuda3std3__48unexpectE
	.align		8
        /*0070*/ 	.dword	_ZN34_INTERNAL_252ada00_4_k_cu_f094b8c04cuda3std6ranges3__45__cpo4swapE
	.align		8
        /*0078*/ 	.dword	_ZN34_INTERNAL_252ada00_4_k_cu_f094b8c04cuda3std6ranges3__45__cpo9iter_moveE
	.align		8
        /*0080*/ 	.dword	_ZN34_INTERNAL_252ada00_4_k_cu_f094b8c04cuda3std6ranges3__45__cpo5beginE
	.align		8
        /*0088*/ 	.dword	_ZN34_INTERNAL_252ada00_4_k_cu_f094b8c04cuda3std6ranges3__45__cpo3endE
	.align		8
        /*0090*/ 	.dword	_ZN34_INTERNAL_252ada00_4_k_cu_f094b8c04cuda3std6ranges3__45__cpo6cbeginE
	.align		8
        /*0098*/ 	.dword	_ZN34_INTERNAL_252ada00_4_k_cu_f094b8c04cuda3std6ranges3__45__cpo4cendE
	.align		8
        /*00a0*/ 	.dword	_ZN34_INTERNAL_252ada00_4_k_cu_f094b8c04cuda3std6ranges3__45__cpo7advanceE
	.align		8
        /*00a8*/ 	.dword	_ZN34_INTERNAL_252ada00_4_k_cu_f094b8c04cuda3std6ranges3__45__cpo9iter_swapE
	.align		8
        /*00b0*/ 	.dword	_ZN34_INTERNAL_252ada00_4_k_cu_f094b8c04cuda3std6ranges3__45__cpo4nextE
	.align		8
        /*00b8*/ 	.dword	_ZN34_INTERNAL_252ada00_4_k_cu_f094b8c04cuda3std6ranges3__45__cpo4prevE
	.align		8
        /*00c0*/ 	.dword	_ZN34_INTERNAL_252ada00_4_k_cu_f094b8c04cuda3std6ranges3__45__cpo4dataE
	.align		8
        /*00c8*/ 	.dword	_ZN34_INTERNAL_252ada00_4_k_cu_f094b8c04cuda3std6ranges3__45__cpo5cdataE
	.align		8
        /*00d0*/ 	.dword	_ZN34_INTERNAL_252ada00_4_k_cu_f094b8c04cuda3std6ranges3__45__cpo4sizeE
	.align		8
        /*00d8*/ 	.dword	_ZN34_INTERNAL_252ada00_4_k_cu_f094b8c04cuda3std6ranges3__45__cpo5ssizeE
	.align		8
        /*00e0*/ 	.dword	_ZN34_INTERNAL_252ada00_4_k_cu_f094b8c04cuda3std6ranges3__45__cpo8distanceE
	.align		8
        /*00e8*/ 	.dword	_ZN34_INTERNAL_252ada00_4_k_cu_f094b8c06thrust24THRUST_300001_SM_1000_NS8cuda_cub3parE
	.align		8
        /*00f0*/ 	.dword	_ZN34_INTERNAL_252ada00_4_k_cu_f094b8c06thrust24THRUST_300001_SM_1000_NS8cuda_cub10par_nosyncE
	.align		8
        /*00f8*/ 	.dword	_ZN34_INTERNAL_252ada00_4_k_cu_f094b8c06thrust24THRUST_300001_SM_1000_NS6system6detail10sequential3seqE
	.align		8
        /*0100*/ 	.dword	_ZN34_INTERNAL_252ada00_4_k_cu_f094b8c06thrust24THRUST_300001_SM_1000_NS6system3cpp3parE
	.align		8
        /*0108*/ 	.dword	_ZN34_INTERNAL_252ada00_4_k_cu_f094b8c06thrust24THRUST_300001_SM_1000_NS12placeholders2_1E
	.align		8
        /*0110*/ 	.dword	_ZN34_INTERNAL_252ada00_4_k_cu_f094b8c06thrust24THRUST_300001_SM_1000_NS12placeholders2_2E
	.align		8
        /*0118*/ 	.dword	_ZN34_INTERNAL_252ada00_4_k_cu_f094b8c06thrust24THRUST_300001_SM_1000_NS12placeholders2_3E
	.align		8
        /*0120*/ 	.dword	_ZN34_INTERNAL_252ada00_4_k_cu_f094b8c06thrust24THRUST_300001_SM_1000_NS12placeholders2_4E
	.align		8
        /*0128*/ 	.dword	_ZN34_INTERNAL_252ada00_4_k_cu_f094b8c06thrust24THRUST_300001_SM_1000_NS12placeholders2_5E
	.align		8
        /*0130*/ 	.dword	_ZN34_INTERNAL_252ada00_4_k_cu_f094b8c06thrust24THRUST_300001_SM_1000_NS12placeholders2_6E
	.align		8
        /*0138*/ 	.dword	_ZN34_INTERNAL_252ada00_4_k_cu_f094b8c06thrust24THRUST_300001_SM_1000_NS12placeholders2_7E
	.align		8
        /*0140*/ 	.dword	_ZN34_INTERNAL_252ada00_4_k_cu_f094b8c06thrust24THRUST_300001_SM_1000_NS12placeholders2_8E
	.align		8
        /*0148*/ 	.dword	_ZN34_INTERNAL_252ada00_4_k_cu_f094b8c06thrust24THRUST_300001_SM_1000_NS12placeholders2_9E
	.align		8
        /*0150*/ 	.dword	_ZN34_INTERNAL_252ada00_4_k_cu_f094b8c06thrust24THRUST_300001_SM_1000_NS12placeholders3_10E
	.align		8
        /*0158*/ 	.dword	_ZN34_INTERNAL_252ada00_4_k_cu_f094b8c06thrust24THRUST_300001_SM_1000_NS3seqE
	.align		8
        /*0160*/ 	.dword	_ZN34_INTERNAL_252ada00_4_k_cu_f094b8c06thrust24THRUST_300001_SM_1000_NS6deviceE


//--------------------- .text._ZN3cub18CUB_300001_SM_10006detail10radix_sort29DeviceRadixSortOnesweepKernelINS1_5radix10policy_hubIiNS0_8NullTypeEyE10Policy1000ELNS0_9SortOrderE0EiS6_yiiNS1_21identity_decomposer_tEEEvPT5_SC_PT3_PKSD_PT1_PKSH_PT2_PKSL_T4_iiT6_ --------------------------
	.section	.text._ZN3cub18CUB_300001_SM_10006detail10radix_sort29DeviceRadixSortOnesweepKernelINS1_5radix10policy_hubIiNS0_8NullTypeEyE10Policy1000ELNS0_9SortOrderE0EiS6_yiiNS1_21identity_decomposer_tEEEvPT5_SC_PT3_PKSD_PT1_PKSH_PT2_PKSL_T4_iiT6_,"ax",@progbits
	.align	128
        .global         _ZN3cub18CUB_300001_SM_10006detail10radix_sort29DeviceRadixSortOnesweepKernelINS1_5radix10policy_hubIiNS0_8NullTypeEyE10Policy1000ELNS0_9SortOrderE0EiS6_yiiNS1_21identity_decomposer_tEEEvPT5_SC_PT3_PKSD_PT1_PKSH_PT2_PKSL_T4_iiT6_
        .type           _ZN3cub18CUB_300001_SM_10006detail10radix_sort29DeviceRadixSortOnesweepKernelINS1_5radix10policy_hubIiNS0_8NullTypeEyE10Policy1000ELNS0_9SortOrderE0EiS6_yiiNS1_21identity_decomposer_tEEEvPT5_SC_PT3_PKSD_PT1_PKSH_PT2_PKSL_T4_iiT6_,@function
        .size           _ZN3cub18CUB_300001_SM_10006detail10radix_sort29DeviceRadixSortOnesweepKernelINS1_5radix10policy_hubIiNS0_8NullTypeEyE10Policy1000ELNS0_9SortOrderE0EiS6_yiiNS1_21identity_decomposer_tEEEvPT5_SC_PT3_PKSD_PT1_PKSH_PT2_PKSL_T4_iiT6_,(.L_x_458 - _ZN3cub18CUB_300001_SM_10006detail10radix_sort29DeviceRadixSortOnesweepKernelINS1_5radix10policy_hubIiNS0_8NullTypeEyE10Policy1000ELNS0_9SortOrderE0EiS6_yiiNS1_21identity_decomposer_tEEEvPT5_SC_PT3_PKSD_PT1_PKSH_PT2_PKSL_T4_iiT6_)
        .other          _ZN3cub18CUB_300001_SM_10006detail10radix_sort29DeviceRadixSortOnesweepKernelINS1_5radix10policy_hubIiNS0_8NullTypeEyE10Policy1000ELNS0_9SortOrderE0EiS6_yiiNS1_21identity_decomposer_tEEEvPT5_SC_PT3_PKSD_PT1_PKSH_PT2_PKSL_T4_iiT6_,@"STO_CUDA_ENTRY STV_DEFAULT"
_ZN3cub18CUB_300001_SM_10006detail10radix_sort29DeviceRadixSortOnesweepKernelINS1_5radix10policy_hubIiNS0_8NullTypeEyE10Policy1000ELNS0_9SortOrderE0EiS6_yiiNS1_21identity_decomposer_tEEEvPT5_SC_PT3_PKSD_PT1_PKSH_PT2_PKSL_T4_iiT6_:
.text._ZN3cub18CUB_300001_SM_10006detail10radix_sort29DeviceRadixSortOnesweepKernelINS1_5radix10policy_hubIiNS0_8NullTypeEyE10Policy1000ELNS0_9SortOrderE0EiS6_yiiNS1_21identity_decomposer_tEEEvPT5_SC_PT3_PKSD_PT1_PKSH_PT2_PKSL_T4_iiT6_:
[----:B------:R-:W-:Y:S01]  /*0000*/  LDC R1, c[0x0][0x37c] ;  /* 0x0000df00ff017b82 */ /* 0x000fe20000000800 */
[----:B------:R-:W0:Y:S01]  /*0010*/  S2R R3, SR_TID.X ;  /* 0x0000000000037919 */ /* 0x000e220000002100 */
[----:B------:R-:W1:Y:S01]  /*0020*/  LDCU.64 UR8, c[0x0][0x358] ;  /* 0x00006b00ff0877ac */ /* 0x000e620008000a00 */
[----:B------:R-:W-:Y:S01]  /*0030*/  BSSY.RECONVERGENT B0, `(.L_x_0) ;  /* 0x000000a000007945 */ /* 0x000fe20003800200 */
[----:B0-----:R-:W-:-:S13]  /*0040*/  ISETP.NE.AND P0, PT, R3, RZ, PT ;  /* 0x000000ff0300720c */ /* 0x001fda0003f05270 */
[----:B-1----:R-:W-:Y:S05]  /*0050*/  @P0 BRA `(.L_x_1) ;  /* 0x00000000001c0947 */ /* 0x002fea0003800000 */
[----:B------:R-:W0:Y:S01]  /*0060*/  LDC.64 R4, c[0x0][0x388] ;  /* 0x0000e200ff047b82 */ /* 0x000e220000000a00 */
[----:B------:R-:W-:-:S05]  /*0070*/  IMAD.MOV.U32 R7, RZ, RZ, 0x1 ;  /* 0x00000001ff077424 */ /* 0x000fca00078e00ff */
[----:B0-----:R-:W2:Y:S02]  /*0080*/  ATOMG.E.ADD.STRONG.GPU PT, R4, desc[UR8][R4.64], R7 ;  /* 0x80000007040479a8 */ /* 0x001ea400081ef108 */
[----:B------:R-:W0:Y:S01]  /*0090*/  S2UR UR5, SR_CgaCtaId ;  /* 0x00000000000579c3 */ /* 0x000e220000008800 */
[----:B------:R-:W-:Y:S02]  /*00a0*/  UMOV UR4, 0x400 ;  /* 0x0000040000047882 */ /* 0x000fe40000000000 */
[----:B0-----:R-:W-:-:S09]  /*00b0*/  ULEA UR4, UR5, UR4, 0x18 ;  /* 0x0000000405047291 */ /* 0x001fd2000f8ec0ff */
[----:B--2---:R0:W-:Y:S03]  /*00c0*/  STS [UR4+0x7200], R4 ;  /* 0x00720004ff007988 */ /* 0x0041e60008000804 */
.L_x_1:
[----:B------:R-:W-:Y:S05]  /*00d0*/  BSYNC.RECONVERGENT B0 ;  /* 0x0000000000007941 */ /* 0x000fea0003800200 */
.L_x_0:
[----:B------:R-:W1:Y:S08]  /*00e0*/  S2UR UR5, SR_CgaCtaId ;  /* 0x00000000000579c3 */ /* 0x000e700000008800 */
[----:B------:R-:W-:Y:S06]  /*00f0*/  BAR.SYNC.DEFER_BLOCKING 0x0 ;  /* 0x0000000000007b1d */ /* 0x000fec0000010000 */
[----:B------:R-:W-:Y:S01]  /*0100*/  UMOV UR4, 0x400 ;  /* 0x0000040000047882 */ /* 0x000fe20000000000 */
[----:B------:R-:W2:Y:S01]  /*0110*/  S2R R46, SR_LANEID ;  /* 0x00000000002e7919 */ /* 0x000ea20000000000 */
[----:B-1----:R-:W-:Y:S01]  /*0120*/  ULEA UR4, UR5, UR4, 0x18 ;  /* 0x0000000405047291 */ /* 0x002fe2000f8ec0ff */
[----:B------:R-:W1:Y:S08]  /*0130*/  LDCU UR5, c[0x0][0x3c0] ;  /* 0x00007800ff0577ac */ /* 0x000e700008000800 */
[----:B------:R-:W3:Y:S02]  /*0140*/  LDS R0, [UR4+0x7200] ;  /* 0x00720004ff007984 */ /* 0x000ee40008000800 */
[----:B---3--:R-:W-:-:S13]  /*0150*/  R2UR UR7, R0 ;  /* 0x00000000000772ca */ /* 0x008fda00000e0000 */
[----:B------:R-:W-:-:S04]  /*0160*/  UIMAD UR6, UR7, 0x1c80, URZ ;  /* 0x00001c80070678a4 */ /* 0x000fc8000f8e02ff */
[----:B------:R-:W-:Y:S02]  /*0170*/  UIADD3 UR10, UPT, UPT, UR6, 0x1c80, URZ ;  /* 0x00001c80060a7890 */ /* 0x000fe4000fffe0ff */
[----:B------:R-:W-:Y:S02]  /*0180*/  USHF.R.S32.HI UR11, URZ, 0x1f, UR6 ;  /* 0x0000001fff0b7899 */ /* 0x000fe40008011406 */
[----:B-1----:R-:W-:-:S09]  /*0190*/  UISETP.GT.AND UP0, UPT, UR10, UR5, UPT ;  /* 0x000000050a00728c */ /* 0x002fd2000bf04270 */
[----:B--2---:R-:W-:Y:S05]  /*01a0*/  BRA.U UP0, `(.L_x_2) ;  /* 0x0000000100707547 */ /* 0x004fea000b800000 */
[----:B------:R-:W0:Y:S01]  /*01b0*/  LDCU.64 UR12, c[0x0][0x3a8] ;  /* 0x00007500ff0c77ac */ /* 0x000e220008000a00 */
[C---:B------:R-:W-:Y:S02]  /*01c0*/  LOP3.LUT R0, R3.reuse, 0x1f, RZ, 0xc0, !PT ;  /* 0x0000001f03007812 */ /* 0x040fe400078ec0ff */
[----:B------:R-:W-:-:S05]  /*01d0*/  LOP3.LUT R5, R3, 0x3e0, RZ, 0xc0, !PT ;  /* 0x000003e003057812 */ /* 0x000fca00078ec0ff */
[----:B------:R-:W-:-:S05]  /*01e0*/  IMAD R0, R5, 0x13, R0 ;  /* 0x0000001305007824 */ /* 0x000fca00078e0200 */
[----:B------:R-:W-:-:S05]  /*01f0*/  IADD3 R0, P0, PT, R0, UR6, RZ ;  /* 0x0000000600007c10 */ /* 0x000fca000ff1e0ff */
[----:B------:R-:W-:Y:S01]  /*0200*/  IMAD.X R5, RZ, RZ, UR11, P0 ;  /* 0x0000000bff057e24 */ /* 0x000fe200080e06ff */
[----:B0-----:R-:W-:-:S04]  /*0210*/  LEA R4, P0, R0, UR12, 0x2 ;  /* 0x0000000c00047c11 */ /* 0x001fc8000f8010ff */
[----:B------:R-:W-:-:S05]  /*0220*/  LEA.HI.X R5, R0, UR13, R5, 0x2, P0 ;  /* 0x0000000d00057c11 */ /* 0x000fca00080f1405 */
[----:B------:R0:W5:Y:S04]  /*0230*/  LDG.E R44, desc[UR8][R4.64] ;  /* 0x00000008042c7981 */ /* 0x000168000c1e1900 */
        /* <DEDUP_REMOVED lines=17> */
[----:B------:R0:W5:Y:S01]  /*0350*/  LDG.E R24, desc[UR8][R4.64+0x900] ;  /* 0x0009000804187981 */ /* 0x000162000c1e1900 */
[----:B------:R-:W-:Y:S05]  /*0360*/  BRA `(.L_x_3) ;  /* 0x0000000400507947 */ /* 0x000fea0003800000 */
.L_x_2:
[C---:B------:R-:W-:Y:S01]  /*0370*/  LOP3.LUT R0, R3.reuse, 0x1f, RZ, 0xc0, !PT ;  /* 0x0000001f03007812 */ /* 0x040fe200078ec0ff */
[----:B------:R-:W1:Y:S01]  /*0380*/  LDCU.64 UR12, c[0x0][0x3a8] ;  /* 0x00007500ff0c77ac */ /* 0x000e620008000a00 */
[----:B------:R-:W-:Y:S01]  /*0390*/  LOP3.LUT R5, R3, 0x3e0, RZ, 0xc0, !PT ;  /* 0x000003e003057812 */ /* 0x000fe200078ec0ff */
[----:B------:R-:W-:Y:S01]  /*03a0*/  IMAD.MOV.U32 R44, RZ, RZ, 0x7fffffff ;  /* 0x7fffffffff2c7424 */ /* 0x000fe200078e00ff */
[----:B------:R-:W-:Y:S01]  /*03b0*/  UIADD3 UR5, UPT, UPT, -UR6, UR5, URZ ;  /* 0x0000000506057290 */ /* 0x000fe2000fffe1ff */
[----:B------:R-:W-:Y:S02]  /*03c0*/  IMAD.MOV.U32 R42, RZ, RZ, 0x7fffffff ;  /* 0x7fffffffff2a7424 */ /* 0x000fe400078e00ff */
[----:B------:R-:W-:Y:S02]  /*03d0*/  IMAD R7, R5, 0x13, R0 ;  /* 0x0000001305077824 */ /* 0x000fe400078e0200 */
[----:B------:R-:W-:Y:S02]  /*03e0*/  IMAD.MOV.U32 R43, RZ, RZ, 0x7fffffff ;  /* 0x7fffffffff2b7424 */ /* 0x000fe400078e00ff */
[C---:B------:R-:W-:Y:S01]  /*03f0*/  VIADD R0, R7.reuse, 0x20 ;  /* 0x0000002007007836 */ /* 0x040fe20000000000 */
[C---:B------:R-:W-:Y:S01]  /*0400*/  ISETP.GE.AND P1, PT, R7.reuse, UR5, PT ;  /* 0x0000000507007c0c */ /* 0x040fe2000bf26270 */
[----:B------:R-:W-:-:S02]  /*0410*/  VIADD R5, R7, 0x60 ;  /* 0x0000006007057836 */ /* 0x000fc40000000000 */
[C---:B0-----:R-:W-:Y:S01]  /*0420*/  VIADD R4, R7.reuse, 0x40 ;  /* 0x0000004007047836 */ /* 0x041fe20000000000 */
[----:B------:R-:W-:Y:S01]  /*0430*/  ISETP.GE.AND P2, PT, R0, UR5, PT ;  /* 0x0000000500007c0c */ /* 0x000fe2000bf46270 */
[C---:B------:R-:W-:Y:S01]  /*0440*/  VIADD R8, R7.reuse, 0xa0 ;  /* 0x000000a007087836 */ /* 0x040fe20000000000 */
[C---:B------:R-:W-:Y:S01]  /*0450*/  IADD3 R0, P0, PT, R7.reuse, UR6, RZ ;  /* 0x0000000607007c10 */ /* 0x040fe2000ff1e0ff */
[----:B------:R-:W-:Y:S01]  /*0460*/  VIADD R6, R7, 0x80 ;  /* 0x0000008007067836 */ /* 0x000fe20000000000 */
[----:B------:R-:W-:Y:S01]  /*0470*/  ISETP.GE.AND P4, PT, R5, UR5, PT ;  /* 0x0000000505007c0c */ /* 0x000fe2000bf86270 */
[----:B------:R-:W-:Y:S01]  /*0480*/  VIADD R9, R7, 0xc0 ;  /* 0x000000c007097836 */ /* 0x000fe20000000000 */
[----:B------:R-:W-:Y:S01]  /*0490*/  ISETP.GE.AND P3, PT, R4, UR5, PT ;  /* 0x0000000504007c0c */ /* 0x000fe2000bf66270 */
[----:B------:R-:W-:Y:S01]  /*04a0*/  IMAD.X R5, RZ, RZ, UR11, P0 ;  /* 0x0000000bff057e24 */ /* 0x000fe200080e06ff */
[----:B-1----:R-:W-:Y:S02]  /*04b0*/  LEA R4, P0, R0, UR12, 0x2 ;  /* 0x0000000c00047c11 */ /* 0x002fe4000f8010ff */
[----:B------:R-:W-:-:S02]  /*04c0*/  ISETP.GE.AND P6, PT, R8, UR5, PT ;  /* 0x0000000508007c0c */ /* 0x000fc4000bfc6270 */
[----:B------:R-:W-:Y:S01]  /*04d0*/  LEA.HI.X R5, R0, UR13, R5, 0x2, P0 ;  /* 0x0000000d00057c11 */ /* 0x000fe200080f1405 */
[----:B------:R-:W-:Y:S01]  /*04e0*/  VIADD R0, R7, 0xe0 ;  /* 0x000000e007007836 */ /* 0x000fe20000000000 */
[----:B------:R-:W-:Y:S01]  /*04f0*/  ISETP.GE.AND P5, PT, R6, UR5, PT ;  /* 0x0000000506007c0c */ /* 0x000fe2000bfa6270 */
[----:B------:R-:W-:Y:S01]  /*0500*/  IMAD.MOV.U32 R8, RZ, RZ, 0x7fffffff ;  /* 0x7fffffffff087424 */ /* 0x000fe200078e00ff */
[----:B------:R-:W-:Y:S01]  /*0510*/  ISETP.GE.AND P0, PT, R9, UR5, PT ;  /* 0x0000000509007c0c */ /* 0x000fe2000bf06270 */
[----:B------:R1:W5:Y:S01]  /*0520*/  @!P1 LDG.E R44, desc[UR8][R4.64] ;  /* 0x00000008042c9981 */ /* 0x000362000c1e1900 */
[----:B------:R-:W-:Y:S01]  /*0530*/  ISETP.GE.AND P1, PT, R0, UR5, PT ;  /* 0x0000000500007c0c */ /* 0x000fe2000bf26270 */
[C---:B------:R-:W-:Y:S02]  /*0540*/  VIADD R0, R7.reuse, 0x120 ;  /* 0x0000012007007836 */ /* 0x040fe40000000000 */
[----:B------:R1:W5:Y:S01]  /*0550*/  @!P3 LDG.E R42, desc[UR8][R4.64+0x100] ;  /* 0x00010008042ab981 */ /* 0x000362000c1e1900 */
[----:B------:R-:W-:-:S02]  /*0560*/  VIADD R6, R7, 0x100 ;  /* 0x0000010007067836 */ /* 0x000fc40000000000 */
[----:B------:R-:W-:Y:S01]  /*0570*/  ISETP.GE.AND P3, PT, R0, UR5, PT ;  /* 0x0000000500007c0c */ /* 0x000fe2000bf66270 */
[----:B------:R-:W-:Y:S01]  /*0580*/  VIADD R0, R7, 0x140 ;  /* 0x0000014007007836 */ /* 0x000fe20000000000 */
[----:B------:R1:W5:Y:S01]  /*0590*/  @!P4 LDG.E R8, desc[UR8][R4.64+0x180] ;  /* 0x000180080408c981 */ /* 0x000362000c1e1900 */
[----:B------:R-:W-:-:S03]  /*05a0*/  IMAD.MOV.U32 R10, RZ, RZ, 0x7fffffff ;  /* 0x7fffffffff0a7424 */ /* 0x000fc600078e00ff */
[----:B------:R-:W-:Y:S01]  /*05b0*/  ISETP.GE.AND P4, PT, R0, UR5, PT ;  /* 0x0000000500007c0c */ /* 0x000fe2000bf86270 */
[C---:B------:R-:W-:Y:S01]  /*05c0*/  VIADD R0, R7.reuse, 0x180 ;  /* 0x0000018007007836 */ /* 0x040fe20000000000 */
[----:B------:R1:W5:Y:S01]  /*05d0*/  @!P2 LDG.E R43, desc[UR8][R4.64+0x80] ;  /* 0x00008008042ba981 */ /* 0x000362000c1e1900 */
[----:B------:R-:W-:Y:S01]  /*05e0*/  ISETP.GE.AND P2, PT, R6, UR5, PT ;  /* 0x0000000506007c0c */ /* 0x000fe2000bf46270 */
[----:B------:R-:W-:Y:S02]  /*05f0*/  IMAD.MOV.U32 R12, RZ, RZ, 0x7fffffff ;  /* 0x7fffffffff0c7424 */ /* 0x000fe400078e00ff */
[----:B------:R1:W5:Y:S01]  /*0600*/  @!P6 LDG.E R10, desc[UR8][R4.64+0x280] ;  /* 0x00028008040ae981 */ /* 0x000362000c1e1900 */
[----:B------:R-:W-:Y:S01]  /*0610*/  ISETP.GE.AND P6, PT, R0, UR5, PT ;  /* 0x0000000500007c0c */ /* 0x000fe2000bfc6270 */
[C---:B------:R-:W-:Y:S02]  /*0620*/  VIADD R0, R7.reuse, 0x1a0 ;  /* 0x000001a007007836 */ /* 0x040fe40000000000 */
[----:B------:R-:W-:Y:S01]  /*0630*/  IMAD.MOV.U32 R9, RZ, RZ, 0x7fffffff ;  /* 0x7fffffffff097424 */ /* 0x000fe200078e00ff */
[----:B------:R1:W5:Y:S01]  /*0640*/  @!P0 LDG.E R12, desc[UR8][R4.64+0x300] ;  /* 0x00030008040c8981 */ /* 0x000362000c1e1900 */
[----:B------:R-:W-:Y:S01]  /*0650*/  VIADD R6, R7, 0x160 ;  /* 0x0000016007067836 */ /* 0x000fe20000000000 */
[----:B------:R-:W-:Y:S01]  /*0660*/  ISETP.GE.AND P0, PT, R0, UR5, PT ;  /* 0x0000000500007c0c */ /* 0x000fe2000bf06270 */
[----:B------:R-:W-:-:S02]  /*0670*/  IMAD.MOV.U32 R14, RZ, RZ, 0x7fffffff ;  /* 0x7fffffffff0e7424 */ /* 0x000fc400078e00ff */
[C---:B------:R-:W-:Y:S01]  /*0680*/  VIADD R0, R7.reuse, 0x1e0 ;  /* 0x000001e007007836 */ /* 0x040fe20000000000 */
[----:B------:R1:W5:Y:S01]  /*0690*/  @!P5 LDG.E R9, desc[UR8][R4.64+0x200] ;  /* 0x000200080409d981 */ /* 0x000362000c1e1900 */
[----:B------:R-:W-:Y:S01]  /*06a0*/  ISETP.GE.AND P5, PT, R6, UR5, PT ;  /* 0x0000000506007c0c */ /* 0x000fe2000bfa6270 */
[----:B------:R-:W-:Y:S02]  /*06b0*/  IMAD.MOV.U32 R13, RZ, RZ, 0x7fffffff ;  /* 0x7fffffffff0d7424 */ /* 0x000fe400078e00ff */
[----:B------:R1:W5:Y:S01]  /*06c0*/  @!P2 LDG.E R14, desc[UR8][R4.64+0x400] ;  /* 0x00040008040ea981 */ /* 0x000362000c1e1900 */
[----:B------:R-:W-:Y:S01]  /*06d0*/  IMAD.MOV.U32 R15, RZ, RZ, 0x7fffffff ;  /* 0x7fffffffff0f7424 */ /* 0x000fe200078e00ff */
[----:B------:R-:W-:Y:S01]  /*06e0*/  ISETP.GE.AND P2, PT, R0, UR5, PT ;  /* 0x0000000500007c0c */ /* 0x000fe2000bf46270 */
[C---:B------:R-:W-:Y:S01]  /*06f0*/  VIADD R6, R7.reuse, 0x1c0 ;  /* 0x000001c007067836 */ /* 0x040fe20000000000 */
[----:B------:R1:W5:Y:S01]  /*0700*/  @!P1 LDG.E R13, desc[UR8][R4.64+0x380] ;  /* 0x00038008040d9981 */ /* 0x000362000c1e1900 */
[----:B------:R-:W-:-:S02]  /*0710*/  VIADD R0, R7, 0x200 ;  /* 0x0000020007007836 */ /* 0x000fc40000000000 */
[----:B------:R-:W-:Y:S01]  /*0720*/  IMAD.MOV.U32 R16, RZ, RZ, 0x7fffffff ;  /* 0x7fffffffff107424 */ /* 0x000fe200078e00ff */
[----:B------:R1:W5:Y:S01]  /*0730*/  @!P3 LDG.E R15, desc[UR8][R4.64+0x480] ;  /* 0x00048008040fb981 */ /* 0x000362000c1e1900 */
[----:B------:R-:W-:Y:S01]  /*0740*/  IMAD.MOV.U32 R17, RZ, RZ, 0x7fffffff ;  /* 0x7fffffffff117424 */ /* 0x000fe200078e00ff */
[----:B------:R-:W-:Y:S01]  /*0750*/  ISETP.GE.AND P1, PT, R6, UR5, PT ;  /* 0x0000000506007c0c */ /* 0x000fe2000bf26270 */
[C---:B------:R-:W-:Y:S01]  /*0760*/  VIADD R6, R7.reuse, 0x220 ;  /* 0x0000022007067836 */ /* 0x040fe20000000000 */
[----:B------:R-:W-:Y:S01]  /*0770*/  ISETP.GE.AND P3, PT, R0, UR5, PT ;  /* 0x0000000500007c0c */ /* 0x000fe2000bf66270 */
[----:B------:R-:W-:Y:S01]  /*0780*/  VIADD R0, R7, 0x240 ;  /* 0x0000024007007836 */ /* 0x000fe20000000000 */
[----:B------:R1:W5:Y:S02]  /*0790*/  @!P4 LDG.E R16, desc[UR8][R4.64+0x500] ;  /* 0x000500080410c981 */ /* 0x000364000c1e1900 */
[----:B------:R-:W-:Y:S02]  /*07a0*/  ISETP.GE.AND P4, PT, R6, UR5, PT ;  /* 0x0000000506007c0c */ /* 0x000fe4000bf86270 */
[----:B------:R1:W5:Y:S01]  /*07b0*/  @!P5 LDG.E R17, desc[UR8][R4.64+0x580] ;  /* 0x000580080411d981 */ /* 0x000362000c1e1900 */
[----:B------:R-:W-:Y:S01]  /*07c0*/  ISETP.GE.AND P5, PT, R0, UR5, PT ;  /* 0x0000000500007c0c */ /* 0x000fe2000bfa6270 */
[----:B------:R-:W-:-:S02]  /*07d0*/  IMAD.MOV.U32 R18, RZ, RZ, 0x7fffffff ;  /* 0x7fffffffff127424 */ /* 0x000fc400078e00ff */
[----:B------:R-:W-:Y:S02]  /*07e0*/  IMAD.MOV.U32 R19, RZ, RZ, 0x7fffffff ;  /* 0x7fffffffff137424 */ /* 0x000fe400078e00ff */
[----:B------:R-:W-:Y:S02]  /*07f0*/  IMAD.MOV.U32 R20, RZ, RZ, 0x7fffffff ;  /* 0x7fffffffff147424 */ /* 0x000fe400078e00ff */
[----:B------:R-:W-:Y:S01]  /*0800*/  IMAD.MOV.U32 R21, RZ, RZ, 0x7fffffff ;  /* 0x7fffffffff157424 */ /* 0x000fe200078e00ff */
[----:B------:R1:W5:Y:S01]  /*0810*/  @!P6 LDG.E R18, desc[UR8][R4.64+0x600] ;  /* 0x000600080412e981 */ /* 0x000362000c1e1900 */
[----:B------:R-:W-:Y:S02]  /*0820*/  IMAD.MOV.U32 R22, RZ, RZ, 0x7fffffff ;  /* 0x7fffffffff167424 */ /* 0x000fe400078e00ff */
[----:B------:R-:W-:Y:S01]  /*0830*/  IMAD.MOV.U32 R23, RZ, RZ, 0x7fffffff ;  /* 0x7fffffffff177424 */ /* 0x000fe200078e00ff */
[----:B------:R1:W5:Y:S01]  /*0840*/  @!P0 LDG.E R19, desc[UR8][R4.64+0x680] ;  /* 0x0006800804138981 */ /* 0x000362000c1e1900 */
[----:B------:R-:W-:-:S03]  /*0850*/  IMAD.MOV.U32 R24, RZ, RZ, 0x7fffffff ;  /* 0x7fffffffff187424 */ /* 0x000fc600078e00ff */
[----:B------:R1:W5:Y:S04]  /*0860*/  @!P1 LDG.E R20, desc[UR8][R4.64+0x700] ;  /* 0x0007000804149981 */ /* 0x000368000c1e1900 */
[----:B------:R1:W5:Y:S04]  /*0870*/  @!P2 LDG.E R21, desc[UR8][R4.64+0x780] ;  /* 0x000780080415a981 */ /* 0x000368000c1e1900 */
[----:B------:R1:W5:Y:S04]  /*0880*/  @!P3 LDG.E R22, desc[UR8][R4.64+0x800] ;  /* 0x000800080416b981 */ /* 0x000368000c1e1900 */
[----:B------:R1:W5:Y:S04]  /*0890*/  @!P4 LDG.E R23, desc[UR8][R4.64+0x880] ;  /* 0x000880080417c981 */ /* 0x000368000c1e1900 */
[----:B------:R1:W5:Y:S02]  /*08a0*/  @!P5 LDG.E R24, desc[UR8][R4.64+0x900] ;  /* 0x000900080418d981 */ /* 0x000364000c1e1900 */
.L_x_3:
[----:B01----:R-:W-:Y:S01]  /*08b0*/  VIMNMX R5, PT, PT, R46, 0xe0, !PT ;  /* 0x000000e02e057848 */ /* 0x003fe20007fe0100 */
[----:B------:R-:W0:Y:S01]  /*08c0*/  LDCU UR5, c[0x0][0x3c8] ;  /* 0x00007900ff0577ac */ /* 0x000e220008000800 */
[----:B------:R-:W-:Y:S01]  /*08d0*/  SHF.R.U32.HI R0, RZ, 0x5, R3 ;  /* 0x00000005ff007819 */ /* 0x000fe20000011603 */
[----:B------:R-:W-:Y:S01]  /*08e0*/  BSSY.RECONVERGENT B0, `(.L_x_4) ;  /* 0x0000026000007945 */ /* 0x000fe20003800200 */
[--C-:B------:R-:W-:Y:S01]  /*08f0*/  IADD3 R5, PT, PT, R5, 0x1f, -R46.reuse ;  /* 0x0000001f05057810 */ /* 0x100fe20007ffe82e */
[----:B------:R-:W-:Y:S01]  /*0900*/  UMOV UR6, 0xffffffff ;  /* 0xffffffff00067882 */ /* 0x000fe20000000000 */
[----:B------:R-:W-:Y:S02]  /*0910*/  IMAD.MOV.U32 R7, RZ, RZ, R46 ;  /* 0x000000ffff077224 */ /* 0x000fe400078e002e */
[C---:B------:R-:W-:Y:S02]  /*0920*/  ISETP.GE.U32.AND P0, PT, R5.reuse, 0x1e0, PT ;  /* 0x000001e00500780c */ /* 0x040fe40003f06070 */
[----:B------:R-:W-:Y:S01]  /*0930*/  LEA.HI R6, R5, 0x1, RZ, 0x1b ;  /* 0x0000000105067811 */ /* 0x000fe200078fd8ff */
[----:B------:R-:W-:-:S03]  /*0940*/  IMAD.SHL.U32 R5, R0, 0x400, RZ ;  /* 0x0000040000057824 */ /* 0x000fc600078e00ff */
[----:B------:R-:W-:-:S04]  /*0950*/  LOP3.LUT R25, R6, 0xf, RZ, 0xc0, !PT ;  /* 0x0000000f06197812 */ /* 0x000fc800078ec0ff */
[----:B------:R-:W-:Y:S01]  /*0960*/  ISETP.NE.AND P1, PT, R25, RZ, PT ;  /* 0x000000ff1900720c */ /* 0x000fe20003f25270 */
[----:B0-----:R-:W-:Y:S02]  /*0970*/  USHF.L.U32 UR5, UR6, UR5, URZ ;  /* 0x0000000506057299 */ /* 0x001fe400080006ff */
[----:B------:R-:W-:Y:S10]  /*0980*/  @!P0 BRA `(.L_x_5) ;  /* 0x00000000006c8947 */ /* 0x000ff40003800000 */
[----:B------:R-:W-:Y:S01]  /*0990*/  IMAD R4, R46, 0x4, R5 ;  /* 0x000000042e047824 */ /* 0x000fe200078e0205 */
[----:B------:R-:W-:Y:S01]  /*09a0*/  LOP3.LUT R0, R6, 0xffffff0, RZ, 0xc0, !PT ;  /* 0x0ffffff006007812 */ /* 0x000fe200078ec0ff */
[----:B------:R-:W-:Y:S02]  /*09b0*/  IMAD.U32 R11, RZ, RZ, UR4 ;  /* 0x00000004ff0b7e24 */ /* 0x000fe4000f8e00ff */
[----:B------:R-:W-:Y:S02]  /*09c0*/  IMAD.MOV.U32 R7, RZ, RZ, R46 ;  /* 0x000000ffff077224 */ /* 0x000fe400078e002e */
[----:B------:R-:W-:Y:S01]  /*09d0*/  IMAD.MOV R0, RZ, RZ, -R0 ;  /* 0x000000ffff007224 */ /* 0x000fe200078e0a00 */
[----:B------:R-:W-:-:S07]  /*09e0*/  IADD3 R4, PT, PT, R4, 0x400, R11 ;  /* 0x0000040004047810 */ /* 0x000fce0007ffe00b */
.L_x_6:
[----:B------:R-:W-:Y:S01]  /*09f0*/  VIADD R0, R0, 0x10 ;  /* 0x0000001000007836 */ /* 0x000fe20000000000 */
[----:B------:R-:W-:Y:S01]  /*0a00*/  STS [R4+-0x400], RZ ;  /* 0xfffc00ff04007388 */ /* 0x000fe20000000800 */
[----:B------:R-:W-:-:S03]  /*0a10*/  VIADD R7, R7, 0x200 ;  /* 0x0000020007077836 */ /* 0x000fc60000000000 */
[----:B------:R-:W-:Y:S01]  /*0a20*/  ISETP.NE.AND P0, PT, R0, RZ, PT ;  /* 0x000000ff0000720c */ /* 0x000fe20003f05270 */
[----:B------:R-:W-:Y:S04]  /*0a30*/  STS [R4+-0x380], RZ ;  /* 0xfffc80ff04007388 */ /* 0x000fe80000000800 */
[----:B------:R-:W-:Y:S04]  /*0a40*/  STS [R4+-0x300], RZ ;  /* 0xfffd00ff04007388 */ /* 0x000fe80000000800 */
[----:B------:R-:W-:Y:S04]  /*0a50*/  STS [R4+-0x280], RZ ;  /* 0xfffd80ff04007388 */ /* 0x000fe80000000800 */
[----:B------:R-:W-:Y:S04]  /*0a60*/  STS [R4+-0x200], RZ ;  /* 0xfffe00ff04007388 */ /* 0x000fe80000000800 */
[----:B------:R-:W-:Y:S04]  /*0a70*/  STS [R4+-0x180], RZ ;  /* 0xfffe80ff04007388 */ /* 0x000fe80000000800 */
[----:B------:R-:W-:Y:S04]  /*0a80*/  STS [R4+-0x100], RZ ;  /* 0xffff00ff04007388 */ /* 0x000fe80000000800 */
[----:B------:R-:W-:Y:S04]  /*0a90*/  STS [R4+-0x80], RZ ;  /* 0xffff80ff04007388 */ /* 0x000fe80000000800 */
[----:B------:R-:W-:Y:S04]  /*0aa0*/  STS [R4], RZ ;  /* 0x000000ff04007388 */ /* 0x000fe80000000800 */
[----:B------:R-:W-:Y:S04]  /*0ab0*/  STS [R4+0x80], RZ ;  /* 0x000080ff04007388 */ /* 0x000fe80000000800 */
[----:B------:R-:W-:Y:S04]  /*0ac0*/  STS [R4+0x100], RZ ;  /* 0x000100ff04007388 */ /* 0x000fe80000000800 */
[----:B------:R-:W-:Y:S04]  /*0ad0*/  STS [R4+0x180], RZ ;  /* 0x000180ff04007388 */ /* 0x000fe80000000800 */
[----:B------:R-:W-:Y:S04]  /*0ae0*/  STS [R4+0x200], RZ ;  /* 0x000200ff04007388 */ /* 0x000fe80000000800 */
[----:B------:R-:W-:Y:S04]  /*0af0*/  STS [R4+0x280], RZ ;  /* 0x000280ff04007388 */ /* 0x000fe80000000800 */
[----:B------:R-:W-:Y:S04]  /*0b00*/  STS [R4+0x300], RZ ;  /* 0x000300ff04007388 */ /* 0x000fe80000000800 */
[----:B------:R0:W-:Y:S02]  /*0b10*/  STS [R4+0x380], RZ ;  /* 0x000380ff04007388 */ /* 0x0001e40000000800 */
[----:B0-----:R-:W-:Y:S01]  /*0b20*/  VIADD R4, R4, 0x800 ;  /* 0x0000080004047836 */ /* 0x001fe20000000000 */
[----:B------:R-:W-:Y:S06]  /*0b30*/  @P0 BRA `(.L_x_6) ;  /* 0xfffffffc00ac0947 */ /* 0x000fec000383ffff */
.L_x_5:
[----:B------:R-:W-:Y:S05]  /*0b40*/  BSYNC.RECONVERGENT B0 ;  /* 0x0000000000007941 */ /* 0x000fea0003800200 */
.L_x_4:
[----:B------:R-:W-:Y:S01]  /*0b50*/  BSSY.RECONVERGENT B0, `(.L_x_7) ;  /* 0x0000026000007945 */ /* 0x000fe20003800200 */
[----:B------:R-:W-:-:S03]  /*0b60*/  VIADD R4, R5, UR4 ;  /* 0x0000000405047c36 */ /* 0x000fc60008000000 */
[----:B------:R-:W-:Y:S05]  /*0b70*/  @!P1 BRA `(.L_x_8) ;  /* 0x00000000008c9947 */ /* 0x000fea0003800000 */
[----:B------:R-:W-:Y:S01]  /*0b80*/  ISETP.GE.U32.AND P0, PT, R25, 0x8, PT ;  /* 0x000000081900780c */ /* 0x000fe20003f06070 */
[----:B------:R-:W-:Y:S01]  /*0b90*/  BSSY.RECONVERGENT B1, `(.L_x_9) ;  /* 0x000000e000017945 */ /* 0x000fe20003800200 */
[----:B------:R-:W-:-:S04]  /*0ba0*/  LOP3.LUT R11, R6, 0x7, RZ, 0xc0, !PT ;  /* 0x00000007060b7812 */ /* 0x000fc800078ec0ff */
[----:B------:R-:W-:-:S07]  /*0bb0*/  ISETP.NE.AND P1, PT, R11, RZ, PT ;  /* 0x000000ff0b00720c */ /* 0x000fce0003f25270 */
[----:B------:R-:W-:Y:S06]  /*0bc0*/  @!P0 BRA `(.L_x_10) ;  /* 0x0000000000288947 */ /* 0x000fec0003800000 */
[C---:B------:R-:W-:Y:S02]  /*0bd0*/  IMAD R0, R7.reuse, 0x4, R4 ;  /* 0x0000000407007824 */ /* 0x040fe400078e0204 */
[----:B------:R-:W-:-:S03]  /*0be0*/  VIADD R7, R7, 0x100 ;  /* 0x0000010007077836 */ /* 0x000fc60000000000 */
[----:B------:R0:W-:Y:S04]  /*0bf0*/  STS [R0], RZ ;  /* 0x000000ff00007388 */ /* 0x0001e80000000800 */
[----:B------:R0:W-:Y:S04]  /*0c00*/  STS [R0+0x80], RZ ;  /* 0x000080ff00007388 */ /* 0x0001e80000000800 */
[----:B------:R0:W-:Y:S04]  /*0c10*/  STS [R0+0x100], RZ ;  /* 0x000100ff00007388 */ /* 0x0001e80000000800 */
[----:B------:R0:W-:Y:S04]  /*0c20*/  STS [R0+0x180], RZ ;  /* 0x000180ff00007388 */ /* 0x0001e80000000800 */
[----:B------:R0:W-:Y:S04]  /*0c30*/  STS [R0+0x200], RZ ;  /* 0x000200ff00007388 */ /* 0x0001e80000000800 */
[----:B------:R0:W-:Y:S04]  /*0c40*/  STS [R0+0x280], RZ ;  /* 0x000280ff00007388 */ /* 0x0001e80000000800 */
[----:B------:R0:W-:Y:S04]  /*0c50*/  STS [R0+0x300], RZ ;  /* 0x000300ff00007388 */ /* 0x0001e80000000800 */
[----:B------:R0:W-:Y:S02]  /*0c60*/  STS [R0+0x380], RZ ;  /* 0x000380ff00007388 */ /* 0x0001e40000000800 */
.L_x_10:
[----:B------:R-:W-:Y:S05]  /*0c70*/  BSYNC.RECONVERGENT B1 ;  /* 0x0000000000017941 */ /* 0x000fea0003800200 */
.L_x_9:
[----:B------:R-:W-:Y:S05]  /*0c80*/  @!P1 BRA `(.L_x_8) ;  /* 0x0000000000489947 */ /* 0x000fea0003800000 */
[----:B------:R-:W-:Y:S02]  /*0c90*/  ISETP.GE.U32.AND P0, PT, R11, 0x4, PT ;  /* 0x000000040b00780c */ /* 0x000fe40003f06070 */
[----:B------:R-:W-:-:S04]  /*0ca0*/  LOP3.LUT R6, R6, 0x3, RZ, 0xc0, !PT ;  /* 0x0000000306067812 */ /* 0x000fc800078ec0ff */
[----:B------:R-:W-:-:S07]  /*0cb0*/  ISETP.NE.AND P1, PT, R6, RZ, PT ;  /* 0x000000ff0600720c */ /* 0x000fce0003f25270 */
[C---:B0-----:R-:W-:Y:S02]  /*0cc0*/  @P0 IMAD R0, R7.reuse, 0x4, R4 ;  /* 0x0000000407000824 */ /* 0x041fe400078e0204 */
[----:B------:R-:W-:-:S03]  /*0cd0*/  @P0 VIADD R7, R7, 0x80 ;  /* 0x0000008007070836 */ /* 0x000fc60000000000 */
[----:B------:R1:W-:Y:S04]  /*0ce0*/  @P0 STS [R0], RZ ;  /* 0x000000ff00000388 */ /* 0x0003e80000000800 */
[----:B------:R1:W-:Y:S04]  /*0cf0*/  @P0 STS [R0+0x80], RZ ;  /* 0x000080ff00000388 */ /* 0x0003e80000000800 */
[----:B------:R1:W-:Y:S04]  /*0d00*/  @P0 STS [R0+0x100], RZ ;  /* 0x000100ff00000388 */ /* 0x0003e80000000800 */
[----:B------:R1:W-:Y:S01]  /*0d10*/  @P0 STS [R0+0x180], RZ ;  /* 0x000180ff00000388 */ /* 0x0003e20000000800 */
[----:B------:R-:W-:Y:S05]  /*0d20*/  @!P1 BRA `(.L_x_8) ;  /* 0x0000000000209947 */ /* 0x000fea0003800000 */
[----:B------:R-:W-:Y:S02]  /*0d30*/  IMAD R5, R7, 0x4, R5 ;  /* 0x0000000407057824 */ /* 0x000fe400078e0205 */
[----:B------:R-:W-:Y:S02]  /*0d40*/  IMAD.MOV R6, RZ, RZ, -R6 ;  /* 0x000000ffff067224 */ /* 0x000fe400078e0a06 */
[----:B------:R-:W-:-:S07]  /*0d50*/  VIADD R5, R5, UR4 ;  /* 0x0000000405057c36 */ /* 0x000fce0008000000 */
.L_x_11:
[----:B------:R-:W-:Y:S01]  /*0d60*/  VIADD R6, R6, 0x1 ;  /* 0x0000000106067836 */ /* 0x000fe20000000000 */
[----:B------:R0:W-:Y:S04]  /*0d70*/  STS [R5], RZ ;  /* 0x000000ff05007388 */ /* 0x0001e80000000800 */
[----:B------:R-:W-:Y:S01]  /*0d80*/  ISETP.NE.AND P0, PT, R6, RZ, PT ;  /* 0x000000ff0600720c */ /* 0x000fe20003f05270 */
[----:B0-----:R-:W-:-:S12]  /*0d90*/  VIADD R5, R5, 0x80 ;  /* 0x0000008005057836 */ /* 0x001fd80000000000 */
[----:B------:R-:W-:Y:S05]  /*0da0*/  @P0 BRA `(.L_x_11) ;  /* 0xfffffffc00ec0947 */ /* 0x000fea000383ffff */
.L_x_8:
[----:B------:R-:W-:Y:S05]  /*0db0*/  BSYNC.RECONVERGENT B0 ;  /* 0x0000000000007941 */ /* 0x000fea0003800200 */
.L_x_7:
[----:B------:R-:W2:Y:S01]  /*0dc0*/  LDCU UR6, c[0x0][0x3c4] ;  /* 0x00007880ff0677ac */ /* 0x000ea20008000800 */
[----:B-----5:R-:W-:Y:S01]  /*0dd0*/  LOP3.LUT R45, R44, 0x80000000, RZ, 0x3c, !PT ;  /* 0x800000002c2d7812 */ /* 0x020fe200078e3cff */
[----:B------:R-:W-:Y:S01]  /*0de0*/  BSSY.RECONVERGENT B0, `(.L_x_12) ;  /* 0x0000089000007945 */ /* 0x000fe20003800200 */
[----:B------:R-:W-:Y:S02]  /*0df0*/  LOP3.LUT R6, R43, 0x80000000, RZ, 0x3c, !PT ;  /* 0x800000002b067812 */ /* 0x000fe400078e3cff */
[----:B01----:R-:W-:Y:S02]  /*0e00*/  LOP3.LUT R0, R42, 0x80000000, RZ, 0x3c, !PT ;  /* 0x800000002a007812 */ /* 0x003fe400078e3cff */
[----:B------:R-:W-:Y:S02]  /*0e10*/  LOP3.LUT R41, R8, 0x80000000, RZ, 0x3c, !PT ;  /* 0x8000000008297812 */ /* 0x000fe400078e3cff */
[----:B------:R-:W-:Y:S02]  /*0e20*/  LOP3.LUT R40, R9, 0x80000000, RZ, 0x3c, !PT ;  /* 0x8000000009287812 */ /* 0x000fe400078e3cff */
[----:B------:R-:W-:-:S02]  /*0e30*/  LOP3.LUT R39, R10, 0x80000000, RZ, 0x3c, !PT ;  /* 0x800000000a277812 */ /* 0x000fc400078e3cff */
[----:B------:R-:W-:Y:S02]  /*0e40*/  LOP3.LUT R38, R13, 0x80000000, RZ, 0x3c, !PT ;  /* 0x800000000d267812 */ /* 0x000fe400078e3cff */
[----:B------:R-:W-:Y:S02]  /*0e50*/  LOP3.LUT R37, R14, 0x80000000, RZ, 0x3c, !PT ;  /* 0x800000000e257812 */ /* 0x000fe400078e3cff */
[----:B------:R-:W-:Y:S02]  /*0e60*/  LOP3.LUT R36, R15, 0x80000000, RZ, 0x3c, !PT ;  /* 0x800000000f247812 */ /* 0x000fe400078e3cff */
[----:B--2---:R-:W-:Y:S02]  /*0e70*/  SHF.R.U32.HI R47, RZ, UR6, R45 ;  /* 0x00000006ff2f7c19 */ /* 0x004fe4000801162d */
[----:B------:R-:W-:Y:S02]  /*0e80*/  SHF.R.U32.HI R7, RZ, UR6, R6 ;  /* 0x00000006ff077c19 */ /* 0x000fe40008011606 */
[----:B------:R-:W-:-:S02]  /*0e90*/  LOP3.LUT R47, R47, UR5, RZ, 0x30, !PT ;  /* 0x000000052f2f7c12 */ /* 0x000fc4000f8e30ff */
[----:B------:R-:W-:Y:S02]  /*0ea0*/  SHF.R.U32.HI R11, RZ, UR6, R0 ;  /* 0x00000006ff0b7c19 */ /* 0x000fe40008011600 */
[----:B------:R-:W-:Y:S01]  /*0eb0*/  SHF.R.U32.HI R25, RZ, UR6, R41 ;  /* 0x00000006ff197c19 */ /* 0x000fe20008011629 */
[----:B------:R-:W-:Y:S01]  /*0ec0*/  IMAD R5, R47, 0x4, R4 ;  /* 0x000000042f057824 */ /* 0x000fe200078e0204 */
[----:B------:R-:W-:Y:S01]  /*0ed0*/  LOP3.LUT R7, R7, UR5, RZ, 0x30, !PT ;  /* 0x0000000507077c12 */ /* 0x000fe2000f8e30ff */
[----:B------:R-:W-:Y:S01]  /*0ee0*/  NOP ;  /* 0x0000000000007918 */ /* 0x000fe20000000000 */
[----:B------:R-:W-:Y:S02]  /*0ef0*/  SHF.R.U32.HI R26, RZ, UR6, R40 ;  /* 0x00000006ff1a7c19 */ /* 0x000fe40008011628 */
[----:B------:R0:W-:Y:S01]  /*0f00*/  ATOMS.POPC.INC.32 RZ, [R5+URZ] ;  /* 0x0000000005ff7f8c */ /* 0x0001e2000d8000ff */
[----:B------:R-:W-:Y:S01]  /*0f10*/  LOP3.LUT R11, R11, UR5, RZ, 0x30, !PT ;  /* 0x000000050b0b7c12 */ /* 0x000fe2000f8e30ff */
[----:B------:R-:W-:Y:S01]  /*0f20*/  IMAD R7, R7, 0x4, R4 ;  /* 0x0000000407077824 */ /* 0x000fe200078e0204 */
[----:B------:R-:W-:-:S02]  /*0f30*/  SHF.R.U32.HI R27, RZ, UR6, R39 ;  /* 0x00000006ff1b7c19 */ /* 0x000fc40008011627 */
[----:B------:R-:W-:Y:S01]  /*0f40*/  LOP3.LUT R25, R25, UR5, RZ, 0x30, !PT ;  /* 0x0000000519197c12 */ /* 0x000fe2000f8e30ff */
[--C-:B------:R-:W-:Y:S01]  /*0f50*/  IMAD R11, R11, 0x4, R4.reuse ;  /* 0x000000040b0b7824 */ /* 0x100fe200078e0204 */
[----:B------:R-:W-:Y:S01]  /*0f60*/  LOP3.LUT R27, R27, UR5, RZ, 0x30, !PT ;  /* 0x000000051b1b7c12 */ /* 0x000fe2000f8e30ff */
[----:B------:R1:W-:Y:S01]  /*0f70*/  ATOMS.POPC.INC.32 RZ, [R7+URZ] ;  /* 0x0000000007ff7f8c */ /* 0x0003e2000d8000ff */
[----:B0-----:R-:W-:Y:S01]  /*0f80*/  LOP3.LUT R5, R26, UR5, RZ, 0x30, !PT ;  /* 0x000000051a057c12 */ /* 0x001fe2000f8e30ff */
[--C-:B------:R-:W-:Y:S01]  /*0f90*/  IMAD R25, R25, 0x4, R4.reuse ;  /* 0x0000000419197824 */ /* 0x100fe200078e0204 */
[----:B------:R-:W-:Y:S01]  /*0fa0*/  LOP3.LUT R26, R12, 0x80000000, RZ, 0x3c, !PT ;  /* 0x800000000c1a7812 */ /* 0x000fe200078e3cff */
[----:B------:R0:W-:Y:S01]  /*0fb0*/  ATOMS.POPC.INC.32 RZ, [R11+URZ] ;  /* 0x000000000bff7f8c */ /* 0x0001e2000d8000ff */
[----:B------:R-:W-:Y:S01]  /*0fc0*/  LOP3.LUT R35, R16, 0x80000000, RZ, 0x3c, !PT ;  /* 0x8000000010237812 */ /* 0x000fe200078e3cff */
[----:B------:R-:W-:Y:S01]  /*0fd0*/  IMAD R5, R5, 0x4, R4 ;  /* 0x0000000405057824 */ /* 0x000fe200078e0204 */
[----:B------:R-:W-:Y:S01]  /*0fe0*/  SHF.R.U32.HI R26, RZ, UR6, R26 ;  /* 0x00000006ff1a7c19 */ /* 0x000fe2000801161a */
[----:B------:R-:W-:Y:S01]  /*0ff0*/  IMAD R27, R27, 0x4, R4 ;  /* 0x000000041b1b7824 */ /* 0x000fe200078e0204 */
[----:B------:R2:W-:Y:S01]  /*1000*/  ATOMS.POPC.INC.32 RZ, [R25+URZ] ;  /* 0x0000000019ff7f8c */ /* 0x0005e2000d8000ff */
[----:B-1----:R-:W-:-:S02]  /*1010*/  SHF.R.U32.HI R7, RZ, UR6, R37 ;  /* 0x00000006ff077c19 */ /* 0x002fc40008011625 */
[----:B0-----:R-:W-:Y:S01]  /*1020*/  SHF.R.U32.HI R11, RZ, UR6, R38 ;  /* 0x00000006ff0b7c19 */ /* 0x001fe20008011626 */
[----:B------:R0:W-:Y:S01]  /*1030*/  ATOMS.POPC.INC.32 RZ, [R5+URZ] ;  /* 0x0000000005ff7f8c */ /* 0x0001e2000d8000ff */
[----:B------:R-:W-:Y:S02]  /*1040*/  SHF.R.U32.HI R28, RZ, UR6, R36 ;  /* 0x00000006ff1c7c19 */ /* 0x000fe40008011624 */
[----:B------:R-:W-:Y:S01]  /*1050*/  LOP3.LUT R11, R11, UR5, RZ, 0x30, !PT ;  /* 0x000000050b0b7c12 */ /* 0x000fe2000f8e30ff */
[----:B------:R1:W-:Y:S01]  /*1060*/  ATOMS.POPC.INC.32 RZ, [R27+URZ] ;  /* 0x000000001bff7f8c */ /* 0x0003e2000d8000ff */
[----:B--2---:R-:W-:Y:S02]  /*1070*/  LOP3.LUT R25, R26, UR5, RZ, 0x30, !PT ;  /* 0x000000051a197c12 */ /* 0x004fe4000f8e30ff */
[----:B------:R-:W-:Y:S01]  /*1080*/  SHF.R.U32.HI R26, RZ, UR6, R35 ;  /* 0x00000006ff1a7c19 */ /* 0x000fe20008011623 */
[--C-:B0-----:R-:W-:Y:S01]  /*1090*/  IMAD R5, R11, 0x4, R4.reuse ;  /* 0x000000040b057824 */ /* 0x101fe200078e0204 */
[----:B------:R-:W-:Y:S01]  /*10a0*/  LOP3.LUT R7, R7, UR5, RZ, 0x30, !PT ;  /* 0x0000000507077c12 */ /* 0x000fe2000f8e30ff */
[----:B------:R-:W-:Y:S01]  /*10b0*/  IMAD R25, R25, 0x4, R4 ;  /* 0x0000000419197824 */ /* 0x000fe200078e0204 */
[----:B------:R-:W-:-:S02]  /*10c0*/  LOP3.LUT R29, R26, UR5, RZ, 0x30, !PT ;  /* 0x000000051a1d7c12 */ /* 0x000fc4000f8e30ff */
[----:B-1----:R-:W-:Y:S01]  /*10d0*/  LOP3.LUT R27, R28, UR5, RZ, 0x30, !PT ;  /* 0x000000051c1b7c12 */ /* 0x002fe2000f8e30ff */
[--C-:B------:R-:W-:Y:S01]  /*10e0*/  IMAD R26, R7, 0x4, R4.reuse ;  /* 0x00000004071a7824 */ /* 0x100fe200078e0204 */
[----:B------:R-:W-:Y:S01]  /*10f0*/  LOP3.LUT R34, R17, 0x80000000, RZ, 0x3c, !PT ;  /* 0x8000000011227812 */ /* 0x000fe200078e3cff */
[--C-:B------:R-:W-:Y:S01]  /*1100*/  IMAD R28, R29, 0x4, R4.reuse ;  /* 0x000000041d1c7824 */ /* 0x100fe200078e0204 */
[----:B------:R-:W-:Y:S01]  /*1110*/  LOP3.LUT R48, R18, 0x80000000, RZ, 0x3c, !PT ;  /* 0x8000000012307812 */ /* 0x000fe200078e3cff */
[----:B------:R-:W-:Y:S01]  /*1120*/  IMAD R27, R27, 0x4, R4 ;  /* 0x000000041b1b7824 */ /* 0x000fe200078e0204 */
[----:B------:R-:W-:Y:S01]  /*1130*/  ATOMS.POPC.INC.32 RZ, [R25+URZ] ;  /* 0x0000000019ff7f8c */ /* 0x000fe2000d8000ff */
[----:B------:R-:W-:Y:S02]  /*1140*/  LOP3.LUT R33, R19, 0x80000000, RZ, 0x3c, !PT ;  /* 0x8000000013217812 */ /* 0x000fe400078e3cff */
[----:B------:R-:W-:Y:S01]  /*1150*/  LOP3.LUT R32, R20, 0x80000000, RZ, 0x3c, !PT ;  /* 0x8000000014207812 */ /* 0x000fe200078e3cff */
[----:B------:R-:W-:Y:S01]  /*1160*/  ATOMS.POPC.INC.32 RZ, [R5+URZ] ;  /* 0x0000000005ff7f8c */ /* 0x000fe2000d8000ff */
[----:B------:R-:W-:-:S02]  /*1170*/  LOP3.LUT R31, R21, 0x80000000, RZ, 0x3c, !PT ;  /* 0x80000000151f7812 */ /* 0x000fc400078e3cff */
[----:B------:R-:W-:Y:S01]  /*1180*/  SHF.R.U32.HI R53, RZ, UR6, R34 ;  /* 0x00000006ff357c19 */ /* 0x000fe20008011622 */
[----:B------:R-:W-:Y:S01]  /*1190*/  ATOMS.POPC.INC.32 RZ, [R26+URZ] ;  /* 0x000000001aff7f8c */ /* 0x000fe2000d8000ff */
[----:B------:R-:W-:Y:S02]  /*11a0*/  LOP3.LUT R30, R22, 0x80000000, RZ, 0x3c, !PT ;  /* 0x80000000161e7812 */ /* 0x000fe400078e3cff */
[----:B------:R-:W-:Y:S01]  /*11b0*/  SHF.R.U32.HI R48, RZ, UR6, R48 ;  /* 0x00000006ff307c19 */ /* 0x000fe20008011630 */
[----:B------:R0:W-:Y:S01]  /*11c0*/  ATOMS.POPC.INC.32 RZ, [R27+URZ] ;  /* 0x000000001bff7f8c */ /* 0x0001e2000d8000ff */
[----:B------:R-:W-:Y:S02]  /*11d0*/  LOP3.LUT R29, R23, 0x80000000, RZ, 0x3c, !PT ;  /* 0x80000000171d7812 */ /* 0x000fe400078e3cff */
[----:B------:R-:W-:Y:S01]  /*11e0*/  SHF.R.U32.HI R50, RZ, UR6, R33 ;  /* 0x00000006ff327c19 */ /* 0x000fe20008011621 */
[----:B------:R1:W-:Y:S01]  /*11f0*/  ATOMS.POPC.INC.32 RZ, [R28+URZ] ;  /* 0x000000001cff7f8c */ /* 0x0003e2000d8000ff */
[----:B------:R-:W-:-:S02]  /*1200*/  SHF.R.U32.HI R51, RZ, UR6, R32 ;  /* 0x00000006ff337c19 */ /* 0x000fc40008011620 */
[----:B------:R-:W-:Y:S02]  /*1210*/  LOP3.LUT R53, R53, UR5, RZ, 0x30, !PT ;  /* 0x0000000535357c12 */ /* 0x000fe4000f8e30ff */
[----:B0-----:R-:W-:Y:S02]  /*1220*/  SHF.R.U32.HI R27, RZ, UR6, R31 ;  /* 0x00000006ff1b7c19 */ /* 0x001fe4000801161f */
[----:B------:R-:W-:Y:S01]  /*1230*/  LOP3.LUT R48, R48, UR5, RZ, 0x30, !PT ;  /* 0x0000000530307c12 */ /* 0x000fe2000f8e30ff */
[----:B------:R-:W-:Y:S01]  /*1240*/  IMAD R26, R53, 0x4, R4 ;  /* 0x00000004351a7824 */ /* 0x000fe200078e0204 */
[----:B-1----:R-:W-:Y:S02]  /*1250*/  LOP3.LUT R28, R24, 0x80000000, RZ, 0x3c, !PT ;  /* 0x80000000181c7812 */ /* 0x002fe400078e3cff */
[----:B------:R-:W-:Y:S01]  /*1260*/  SHF.R.U32.HI R25, RZ, UR6, R30 ;  /* 0x00000006ff197c19 */ /* 0x000fe2000801161e */
[----:B------:R-:W-:Y:S01]  /*1270*/  IMAD R48, R48, 0x4, R4 ;  /* 0x0000000430307824 */ /* 0x000fe200078e0204 */
[----:B------:R-:W-:Y:S01]  /*1280*/  LOP3.LUT R50, R50, UR5, RZ, 0x30, !PT ;  /* 0x0000000532327c12 */ /* 0x000fe2000f8e30ff */
[----:B------:R0:W-:Y:S01]  /*1290*/  ATOMS.POPC.INC.32 RZ, [R26+URZ] ;  /* 0x000000001aff7f8c */ /* 0x0001e2000d8000ff */
[----:B------:R-:W-:-:S02]  /*12a0*/  SHF.R.U32.HI R5, RZ, UR6, R29 ;  /* 0x00000006ff057c19 */ /* 0x000fc4000801161d */
[----:B------:R-:W-:Y:S01]  /*12b0*/  LOP3.LUT R51, R51, UR5, RZ, 0x30, !PT ;  /* 0x0000000533337c12 */ /* 0x000fe2000f8e30ff */
[----:B------:R-:W-:Y:S01]  /*12c0*/  IMAD R50, R50, 0x4, R4 ;  /* 0x0000000432327824 */ /* 0x000fe200078e0204 */
[----:B------:R-:W-:Y:S01]  /*12d0*/  SHF.R.U32.HI R49, RZ, UR6, R28 ;  /* 0x00000006ff317c19 */ /* 0x000fe2000801161c */
[----:B------:R0:W-:Y:S01]  /*12e0*/  ATOMS.POPC.INC.32 RZ, [R48+URZ] ;  /* 0x0000000030ff7f8c */ /* 0x0001e2000d8000ff */
[----:B------:R-:W-:Y:S01]  /*12f0*/  LOP3.LUT R27, R27, UR5, RZ, 0x30, !PT ;  /* 0x000000051b1b7c12 */ /* 0x000fe2000f8e30ff */
[--C-:B------:R-:W-:Y:S01]  /*1300*/  IMAD R51, R51, 0x4, R4.reuse ;  /* 0x0000000433337824 */ /* 0x100fe200078e0204 */
[----:B------:R-:W-:Y:S01]  /*1310*/  LOP3.LUT R25, R25, UR5, RZ, 0x30, !PT ;  /* 0x0000000519197c12 */ /* 0x000fe2000f8e30ff */
[----:B------:R0:W-:Y:S01]  /*1320*/  ATOMS.POPC.INC.32 RZ, [R50+URZ] ;  /* 0x0000000032ff7f8c */ /* 0x0001e2000d8000ff */
[----:B------:R-:W-:Y:S01]  /*1330*/  LOP3.LUT R5, R5, UR5, RZ, 0x30, !PT ;  /* 0x0000000505057c12 */ /* 0x000fe2000f8e30ff */
[--C-:B------:R-:W-:Y:S01]  /*1340*/  IMAD R52, R27, 0x4, R4.reuse ;  /* 0x000000041b347824 */ /* 0x100fe200078e0204 */
[----:B------:R-:W-:Y:S01]  /*1350*/  ISETP.GT.U32.AND P1, PT, R3, 0xff, PT ;  /* 0x000000ff0300780c */ /* 0x000fe20003f24070 */
[--C-:B------:R-:W-:Y:S01]  /*1360*/  IMAD R25, R25, 0x4, R4.reuse ;  /* 0x0000000419197824 */ /* 0x100fe200078e0204 */
[----:B------:R-:W-:Y:S01]  /*1370*/  LOP3.LUT R49, R49, UR5, RZ, 0x30, !PT ;  /* 0x0000000531317c12 */ /* 0x000fe2000f8e30ff */
[----:B------:R-:W-:Y:S01]  /*1380*/  IMAD R5, R5, 0x4, R4 ;  /* 0x0000000405057824 */ /* 0x000fe200078e0204 */
[----:B------:R0:W-:Y:S01]  /*1390*/  ATOMS.POPC.INC.32 RZ, [R51+URZ] ;  /* 0x0000000033ff7f8c */ /* 0x0001e2000d8000ff */
[----:B------:R-:W-:Y:S01]  /*13a0*/  P2R R53, PR, RZ, 0x2 ;  /* 0x00000002ff357803 */ /* 0x000fe20000000000 */
[----:B------:R-:W-:-:S02]  /*13b0*/  IMAD.MOV.U32 R27, RZ, RZ, RZ ;  /* 0x000000ffff1b7224 */ /* 0x000fc400078e00ff */
[----:B------:R-:W-:Y:S01]  /*13c0*/  IMAD R49, R49, 0x4, R4 ;  /* 0x0000000431317824 */ /* 0x000fe200078e0204 */
[----:B------:R0:W-:Y:S01]  /*13d0*/  ATOMS.POPC.INC.32 RZ, [R52+URZ] ;  /* 0x0000000034ff7f8c */ /* 0x0001e2000d8000ff */
[----:B------:R-:W-:-:S03]  /*13e0*/  LEA R4, R3, UR4, 0x2 ;  /* 0x0000000403047c11 */ /* 0x000fc6000f8e10ff */
[----:B------:R0:W-:Y:S04]  /*13f0*/  ATOMS.POPC.INC.32 RZ, [R25+URZ] ;  /* 0x0000000019ff7f8c */ /* 0x0001e8000d8000ff */
[----:B------:R0:W-:Y:S04]  /*1400*/  ATOMS.POPC.INC.32 RZ, [R5+URZ] ;  /* 0x0000000005ff7f8c */ /* 0x0001e8000d8000ff */
[----:B------:R0:W-:Y:S01]  /*1410*/  ATOMS.POPC.INC.32 RZ, [R49+URZ] ;  /* 0x0000000031ff7f8c */ /* 0x0001e2000d8000ff */
[----:B------:R-:W-:Y:S06]  /*1420*/  BAR.SYNC.DEFER_BLOCKING 0x0 ;  /* 0x0000000000007b1d */ /* 0x000fec0000010000 */
[----:B------:R-:W-:Y:S05]  /*1430*/  @P1 BRA `(.L_x_13) ;  /* 0x00000000008c1947 */ /* 0x000fea0003800000 */
[----:B0-----:R-:W0:Y:S04]  /*1440*/  LDS R51, [R4] ;  /* 0x0000000004337984 */ /* 0x001e280000000800 */
[----:B------:R-:W1:Y:S04]  /*1450*/  LDS R26, [R4+0x400] ;  /* 0x00040000041a7984 */ /* 0x000e680000000800 */
[----:B------:R-:W2:Y:S04]  /*1460*/  LDS R5, [R4+0x800] ;  /* 0x0008000004057984 */ /* 0x000ea80000000800 */
[----:B------:R-:W3:Y:S04]  /*1470*/  LDS R48, [R4+0xc00] ;  /* 0x000c000004307984 */ /* 0x000ee80000000800 */
[----:B------:R-:W4:Y:S04]  /*1480*/  LDS R49, [R4+0x1000] ;  /* 0x0010000004317984 */ /* 0x000f280000000800 */
[----:B------:R-:W5:Y:S04]  /*1490*/  LDS R50, [R4+0x1400] ;  /* 0x0014000004327984 */ /* 0x000f680000000800 */
[----:B------:R-:W-:Y:S04]  /*14a0*/  LDS R27, [R4+0x2000] ;  /* 0x00200000041b7984 */ /* 0x000fe80000000800 */
[----:B------:R-:W-:Y:S04]  /*14b0*/  STS [R4], RZ ;  /* 0x000000ff04007388 */ /* 0x000fe80000000800 */
[----:B0-----:R-:W-:Y:S01]  /*14c0*/  STS [R4+0x400], R51 ;  /* 0x0004003304007388 */ /* 0x001fe20000000800 */
[----:B-1----:R-:W-:-:S03]  /*14d0*/  IMAD.IADD R52, R51, 0x1, R26 ;  /* 0x0000000133347824 */ /* 0x002fc600078e021a */
[----:B------:R-:W-:Y:S01]  /*14e0*/  LDS R26, [R4+0x2400] ;  /* 0x00240000041a7984 */ /* 0x000fe20000000800 */
[----:B--2---:R-:W-:-:S03]  /*14f0*/  IMAD.IADD R25, R52, 0x1, R5 ;  /* 0x0000000134197824 */ /* 0x004fc600078e0205 */
[----:B------:R-:W0:Y:S04]  /*1500*/  LDS R5, [R4+0x1800] ;  /* 0x0018000004057984 */ /* 0x000e280000000800 */
[----:B------:R3:W-:Y:S04]  /*1510*/  STS [R4+0x800], R52 ;  /* 0x0008003404007388 */ /* 0x0007e80000000800 */
[----:B------:R-:W-:Y:S01]  /*1520*/  STS [R4+0xc00], R25 ;  /* 0x000c001904007388 */ /* 0x000fe20000000800 */
[----:B---3--:R-:W-:-:S03]  /*1530*/  IMAD.IADD R52, R25, 0x1, R48 ;  /* 0x0000000119347824 */ /* 0x008fc600078e0230 */
[----:B------:R-:W1:Y:S01]  /*1540*/  LDS R48, [R4+0x1c00] ;  /* 0x001c000004307984 */ /* 0x000e620000000800 */
[----:B----4-:R-:W-:-:S03]  /*1550*/  IMAD.IADD R49, R52, 0x1, R49 ;  /* 0x0000000134317824 */ /* 0x010fc600078e0231 */
[----:B------:R-:W2:Y:S01]  /*1560*/  LDS R25, [R4+0x2800] ;  /* 0x0028000004197984 */ /* 0x000ea20000000800 */
[----:B-----5:R-:W-:-:S03]  /*1570*/  IMAD.IADD R51, R49, 0x1, R50 ;  /* 0x0000000131337824 */ /* 0x020fc600078e0232 */
[----:B------:R-:W3:Y:S04]  /*1580*/  LDS R50, [R4+0x2c00] ;  /* 0x002c000004327984 */ /* 0x000ee80000000800 */
[----:B------:R-:W-:Y:S04]  /*1590*/  STS [R4+0x1000], R52 ;  /* 0x0010003404007388 */ /* 0x000fe80000000800 */
[----:B------:R-:W-:Y:S04]  /*15a0*/  STS [R4+0x1400], R49 ;  /* 0x0014003104007388 */ /* 0x000fe80000000800 */
[----:B------:R-:W-:Y:S01]  /*15b0*/  STS [R4+0x1800], R51 ;  /* 0x0018003304007388 */ /* 0x000fe20000000800 */
[----:B0-----:R-:W-:-:S05]  /*15c0*/  IMAD.IADD R5, R51, 0x1, R5 ;  /* 0x0000000133057824 */ /* 0x001fca00078e0205 */
[----:B------:R-:W-:Y:S01]  /*15d0*/  STS [R4+0x1c00], R5 ;  /* 0x001c000504007388 */ /* 0x000fe20000000800 */
[----:B-1----:R-:W-:-:S04]  /*15e0*/  IMAD.IADD R48, R5, 0x1, R48 ;  /* 0x0000000105307824 */ /* 0x002fc800078e0230 */
[----:B------:R-:W-:Y:S01]  /*15f0*/  IMAD.IADD R27, R48, 0x1, R27 ;  /* 0x00000001301b7824 */ /* 0x000fe200078e021b */
[----:B------:R-:W-:Y:S03]  /*1600*/  STS [R4+0x2000], R48 ;  /* 0x0020003004007388 */ /* 0x000fe60000000800 */
[----:B------:R-:W-:Y:S01]  /*1610*/  IMAD.IADD R26, R27, 0x1, R26 ;  /* 0x000000011b1a7824 */ /* 0x000fe200078e021a */
[----:B------:R3:W-:Y:S03]  /*1620*/  STS [R4+0x2400], R27 ;  /* 0x0024001b04007388 */ /* 0x0007e60000000800 */
[----:B--2---:R-:W-:Y:S01]  /*1630*/  IMAD.IADD R25, R26, 0x1, R25 ;  /* 0x000000011a197824 */ /* 0x004fe200078e0219 */
[----:B------:R1:W-:Y:S04]  /*1640*/  STS [R4+0x2800], R26 ;  /* 0x0028001a04007388 */ /* 0x0003e80000000800 */
[----:B------:R1:W-:Y:S01]  /*1650*/  STS [R4+0x2c00], R25 ;  /* 0x002c001904007388 */ /* 0x0003e20000000800 */
[----:B---3--:R-:W-:-:S07]  /*1660*/  IMAD.IADD R27, R25, 0x1, R50 ;  /* 0x00000001191b7824 */ /* 0x008fce00078e0232 */
.L_x_13:
[----:B------:R-:W-:Y:S05]  /*1670*/  BSYNC.RECONVERGENT B0 ;  /* 0x0000000000007941 */ /* 0x000fea0003800200 */
.L_x_12:
[----:B01----:R-:W0:Y:S01]  /*1680*/  LDC.64 R4, c[0x0][0x380] ;  /* 0x0000e000ff047b82 */ /* 0x003e220000000a00 */
[C---:B------:R-:W-:Y:S01]  /*1690*/  ISETP.NE.AND P0, PT, R27.reuse, 0x1c80, PT ;  /* 0x00001c801b00780c */ /* 0x040fe20003f05270 */
[----:B------:R-:W-:Y:S01]  /*16a0*/  IMAD.U32 R25, RZ, RZ, UR7 ;  /* 0x00000007ff197e24 */ /* 0x000fe2000f8e00ff */
[----:B------:R-:W-:Y:S02]  /*16b0*/  @!P1 LOP3.LUT R49, R27, 0x40000000, RZ, 0xfc, !PT ;  /* 0x400000001b319812 */ /* 0x000fe400078efcff */
[----:B------:R-:W-:Y:S01]  /*16c0*/  ISETP.LT.U32.AND P0, PT, R3, 0x100, !P0 ;  /* 0x000001000300780c */ /* 0x000fe20004701070 */
[----:B------:R-:W-:Y:S01]  /*16d0*/  IMAD R25, R25, 0x100, R3 ;  /* 0x0000010019197824 */ /* 0x000fe200078e0203 */
[----:B------:R-:W-:-:S03]  /*16e0*/  LOP3.LUT R26, R18, 0x80000000, RZ, 0x3c, !PT ;  /* 0x80000000121a7812 */ /* 0x000fc600078e3cff */
[----:B0-----:R-:W-:Y:S01]  /*16f0*/  IMAD.WIDE R4, R25, 0x4, R4 ;  /* 0x0000000419047825 */ /* 0x001fe200078e0204 */
[----:B------:R-:W-:-:S04]  /*1700*/  LOP3.LUT R25, R12, 0x80000000, RZ, 0x3c, !PT ;  /* 0x800000000c197812 */ /* 0x000fc800078e3cff */
[----:B------:R0:W-:Y:S03]  /*1710*/  @!P1 STG.E.STRONG.SYS desc[UR8][R4.64], R49 ;  /* 0x0000003104009986 */ /* 0x0001e6000c115908 */
[----:B------:R-:W-:Y:S06]  /*1720*/  BAR.RED.OR.DEFER_BLOCKING 0x0, P0 ;  /* 0x0000000000007b1d */ /* 0x000fec0000014800 */
[----:B------:R-:W1:Y:S02]  /*1730*/  B2R.RESULT RZ, P0 ;  /* 0x0000000000ff731c */ /* 0x000e640000004000 */
[----:B01----:R-:W-:Y:S05]  /*1740*/  @!P0 BRA `(.L_x_14) ;  /* 0x0000000800908947 */ /* 0x003fea0003800000 */
[C---:B------:R-:W-:Y:S01]  /*1750*/  ISETP.GT.U32.AND P0, PT, R3.reuse, R47, PT ;  /* 0x0000002f0300720c */ /* 0x040fe20003f04070 */
[----:B------:R-:W-:Y:S01]  /*1760*/  BSSY B1, `(.L_x_15) ;  /* 0x000002e000017945 */ /* 0x000fe20003800000 */
[----:B------:R-:W-:Y:S02]  /*1770*/  LEA R11, R3, UR4, 0x3 ;  /* 0x00000004030b7c11 */ /* 0x000fe4000f8e18ff */
[----:B------:R-:W-:Y:S01]  /*1780*/  SEL R0, RZ, 0x1c80, !P0 ;  /* 0x00001c80ff007807 */ /* 0x000fe20004000000 */
[----:B------:R-:W-:Y:S08]  /*1790*/  @P1 BRA `(.L_x_16) ;  /* 0x0000000000a81947 */ /* 0x000ff00003800000 */
[----:B------:R-:W0:Y:S02]  /*17a0*/  LDC.64 R28, c[0x0][0x398] ;  /* 0x0000e600ff1c7b82 */ /* 0x000e240000000a00 */
[----:B0-----:R-:W-:-:S06]  /*17b0*/  IMAD.WIDE.U32 R28, R3, 0x8, R28 ;  /* 0x00000008031c7825 */ /* 0x001fcc00078e001c */
[----:B------:R-:W2:Y:S01]  /*17c0*/  LDG.E.64 R28, desc[UR8][R28.64] ;  /* 0x000000081c1c7981 */ /* 0x000ea2000c1e1b00 */
[----:B------:R-:W-:Y:S01]  /*17d0*/  UISETP.GE.AND UP0, UPT, UR7, 0x1, UPT ;  /* 0x000000010700788c */ /* 0x000fe2000bf06270 */
[----:B------:R-:W-:Y:S01]  /*17e0*/  IMAD.MOV.U32 R26, RZ, RZ, R27 ;  /* 0x000000ffff1a7224 */ /* 0x000fe200078e001b */
[----:B--2---:R-:W-:-:S04]  /*17f0*/  IADD3 R6, P0, PT, -R0, R28, RZ ;  /* 0x0000001c00067210 */ /* 0x004fc80007f1e1ff */
[----:B------:R-:W-:-:S05]  /*1800*/  IADD3.X R7, PT, PT, R29, -0x1, RZ, P0, !PT ;  /* 0xffffffff1d077810 */ /* 0x000fca00007fe4ff */
[----:B------:R0:W-:Y:S01]  /*1810*/  STS.64 [R11+0x7200], R6 ;  /* 0x007200060b007388 */ /* 0x0001e20000000a00 */
[----:B------:R-:W-:Y:S05]  /*1820*/  BRA.U !UP0, `(.L_x_17) ;  /* 0x00000001086c7547 */ /* 0x000fea000b800000 */
[----:B------:R-:W-:Y:S01]  /*1830*/  BSSY B0, `(.L_x_18) ;  /* 0x0000019000007945 */ /* 0x000fe20003800000 */
[----:B------:R-:W-:Y:S02]  /*1840*/  IMAD.MOV.U32 R25, RZ, RZ, -0x1 ;  /* 0xffffffffff197424 */ /* 0x000fe400078e00ff */
[----:B------:R-:W-:Y:S02]  /*1850*/  IMAD.U32 R28, RZ, RZ, UR7 ;  /* 0x00000007ff1c7e24 */ /* 0x000fe4000f8e00ff */
[----:B------:R-:W-:-:S07]  /*1860*/  IMAD.MOV.U32 R26, RZ, RZ, R27 ;  /* 0x000000ffff1a7224 */ /* 0x000fce00078e001b */
.L_x_22:
[----:B0-----:R-:W0:Y:S01]  /*1870*/  LDC.64 R6, c[0x0][0x380] ;  /* 0x0000e000ff067b82 */ /* 0x001e220000000a00 */
[----:B------:R-:W-:Y:S01]  /*1880*/  VIADD R31, R28, 0xffffffff ;  /* 0xffffffff1c1f7836 */ /* 0x000fe20000000000 */
[----:B------:R-:W-:Y:S03]  /*1890*/  BSSY B2, `(.L_x_19) ;  /* 0x0000008000027945 */ /* 0x000fe60003800000 */
[----:B------:R-:W-:-:S04]  /*18a0*/  IMAD R29, R31, 0x100, R3 ;  /* 0x000001001f1d7824 */ /* 0x000fc800078e0203 */
[----:B0-----:R-:W-:-:S07]  /*18b0*/  IMAD.WIDE R6, R29, 0x4, R6 ;  /* 0x000000041d067825 */ /* 0x001fce00078e0206 */
.L_x_20:
[----:B------:R-:W-:Y:S05]  /*18c0*/  YIELD ;  /* 0x0000000000007946 */ /* 0x000fea0003800000 */
[----:B------:R0:W-:Y:S06]  /*18d0*/  MEMBAR.SC.CTA ;  /* 0x0000000000007992 */ /* 0x0001ec0000000000 */
[----:B0-----:R-:W2:Y:S02]  /*18e0*/  LDG.E.STRONG.SYS R29, desc[UR8][R6.64] ;  /* 0x00000008061d7981 */ /* 0x001ea4000c1f5900 */
[----:B--2---:R-:W-:-:S13]  /*18f0*/  ISETP.NE.AND P0, PT, R29, RZ, PT ;  /* 0x000000ff1d00720c */ /* 0x004fda0003f05270 */
[----:B------:R-:W-:Y:S05]  /*1900*/  @!P0 BRA `(.L_x_20) ;  /* 0xfffffffc00ec8947 */ /* 0x000fea000383ffff */
[----:B------:R-:W-:Y:S05]  /*1910*/  BSYNC B2 ;  /* 0x0000000000027941 */ /* 0x000fea0003800000 */
.L_x_19:
[----:B------:R-:W-:Y:S01]  /*1920*/  BSSY.RECONVERGENT B2, `(.L_x_21) ;  /* 0x0000006000027945 */ /* 0x000fe20003800200 */
[C---:B------:R-:W-:Y:S02]  /*1930*/  ISETP.GT.AND P0, PT, R29.reuse, -0x1, PT ;  /* 0xffffffff1d00780c */ /* 0x040fe40003f04270 */
[----:B------:R-:W-:Y:S01]  /*1940*/  LOP3.LUT R29, R29, 0x3fffffff, RZ, 0xc0, !PT ;  /* 0x3fffffff1d1d7812 */ /* 0x000fe200078ec0ff */
[----:B------:R-:W-:Y:S05]  /*1950*/  WARPSYNC.EXCLUSIVE R25 ;  /* 0x0000000019007348 */ /* 0x000fea0003a00000 */
[----:B------:R-:W-:-:S05]  /*1960*/  IMAD.IADD R26, R29, 0x1, R26 ;  /* 0x000000011d1a7824 */ /* 0x000fca00078e021a */
[----:B------:R-:W-:-:S07]  /*1970*/  VOTE.ANY R25, PT, P0 ;  /* 0x0000000000197806 */ /* 0x000fce00000e0100 */
[----:B------:R-:W-:Y:S05]  /*1980*/  BSYNC.RECONVERGENT B2 ;  /* 0x0000000000027941 */ /* 0x000fea0003800200 */
.L_x_21:
[----:B------:R-:W-:Y:S01]  /*1990*/  ISETP.GT.U32.AND P1, PT, R28, 0x1, PT ;  /* 0x000000011c00780c */ /* 0x000fe20003f24070 */
[----:B------:R-:W-:-:S12]  /*19a0*/  IMAD.MOV.U32 R28, RZ, RZ, R31 ;  /* 0x000000ffff1c7224 */ /* 0x000fd800078e001f */
[----:B------:R-:W-:Y:S05]  /*19b0*/  @P0 BRA P1, `(.L_x_22) ;  /* 0xfffffffc00ac0947 */ /* 0x000fea000083ffff */
[----:B------:R-:W-:Y:S05]  /*19c0*/  BSYNC B0 ;  /* 0x0000000000007941 */ /* 0x000fea0003800000 */
.L_x_18:
[----:B------:R1:W2:Y:S02]  /*19d0*/  LDS.64 R6, [R11+0x7200] ;  /* 0x007200000b067984 */ /* 0x0002a40000000a00 */
.L_x_17:
[C---:B------:R-:W-:Y:S01]  /*19e0*/  IMAD.IADD R29, R26.reuse, 0x1, -R27 ;  /* 0x000000011a1d7824 */ /* 0x040fe200078e0a1b */
[----:B------:R-:W-:-:S04]  /*19f0*/  LOP3.LUT R25, R26, 0x80000000, RZ, 0xfc, !PT ;  /* 0x800000001a197812 */ /* 0x000fc800078efcff */
[C---:B0-2---:R-:W-:Y:S01]  /*1a00*/  IADD3 R6, P0, PT, R29.reuse, R6, RZ ;  /* 0x000000061d067210 */ /* 0x045fe20007f1e0ff */
[----:B------:R0:W-:Y:S03]  /*1a10*/  STG.E.STRONG.SYS desc[UR8][R4.64], R25 ;  /* 0x0000001904007986 */ /* 0x0001e6000c115908 */
[----:B------:R-:W-:-:S05]  /*1a20*/  LEA.HI.X.SX32 R7, R29, R7, 0x1, P0 ;  /* 0x000000071d077211 */ /* 0x000fca00000f0eff */
[----:B------:R0:W-:Y:S04]  /*1a30*/  STS.64 [R11+0x7200], R6 ;  /* 0x007200060b007388 */ /* 0x0001e80000000a00 */
.L_x_16:
[----:B------:R-:W-:Y:S05]  /*1a40*/  BSYNC B1 ;  /* 0x0000000000017941 */ /* 0x000fea0003800000 */
.L_x_15:
[----:B------:R-:W2:Y:S01]  /*1a50*/  LDC R26, c[0x0][0x3c0] ;  /* 0x0000f000ff1a7b82 */ /* 0x000ea20000000800 */
[----:B------:R-:W-:-:S07]  /*1a60*/  LEA R47, R47, UR4, 0x3 ;  /* 0x000000042f2f7c11 */ /* 0x000fce000f8e18ff */
[----:B0-----:R-:W0:Y:S01]  /*1a70*/  LDC.64 R4, c[0x0][0x390] ;  /* 0x0000e400ff047b82 */ /* 0x001e220000000a00 */
[----:B--2---:R-:W-:Y:S02]  /*1a80*/  ISETP.LE.AND P0, PT, R26, UR10, PT ;  /* 0x0000000a1a007c0c */ /* 0x004fe4000bf03270 */
[----:B0-----:R-:W-:-:S04]  /*1a90*/  ISETP.EQ.U32.AND P1, PT, R4, RZ, PT ;  /* 0x000000ff0400720c */ /* 0x001fc80003f22070 */
[----:B------:R-:W-:-:S04]  /*1aa0*/  ISETP.EQ.OR.EX P0, PT, R5, RZ, !P0, P1 ;  /* 0x000000ff0500720c */ /* 0x000fc80004702710 */
[----:B------:R-:W-:-:S13]  /*1ab0*/  ISETP.GT.U32.OR P0, PT, R3, 0xff, P0 ;  /* 0x000000ff0300780c */ /* 0x000fda0000704470 */
[----:B------:R-:W-:Y:S05]  /*1ac0*/  @P0 BRA `(.L_x_23) ;  /* 0x00000000001c0947 */ /* 0x000fea0003800000 */
[----:B------:R-:W0:Y:S01]  /*1ad0*/  LDS.64 R6, [R11+0x7200] ;  /* 0x007200000b067984 */ /* 0x000e220000000a00 */
[C---:B------:R-:W-:Y:S02]  /*1ae0*/  LEA R4, P2, R3.reuse, R4, 0x3 ;  /* 0x0000000403047211 */ /* 0x040fe400078418ff */
[--C-:B------:R-:W-:Y:S02]  /*1af0*/  SHF.R.S32.HI R25, RZ, 0x1f, R27.reuse ;  /* 0x0000001fff197819 */ /* 0x100fe4000001141b */
[----:B------:R-:W-:Y:S02]  /*1b00*/  LEA.HI.X R5, R3, R5, RZ, 0x3, P2 ;  /* 0x0000000503057211 */ /* 0x000fe400010f1cff */
[----:B0-----:R-:W-:-:S04]  /*1b10*/  IADD3 R6, P0, P1, R6, R0, R27 ;  /* 0x0000000006067210 */ /* 0x001fc8000791e01b */
[----:B------:R-:W-:-:S05]  /*1b20*/  IADD3.X R7, PT, PT, R7, RZ, R25, P0, P1 ;  /* 0x000000ff07077210 */ /* 0x000fca00007e2419 */
[----:B------:R0:W-:Y:S04]  /*1b30*/  STG.E.64 desc[UR8][R4.64], R6 ;  /* 0x0000000604007986 */ /* 0x0001e8000c101b08 */
.L_x_23:
[----:B------:R-:W-:Y:S05]  /*1b40*/  WARPSYNC.ALL ;  /* 0x0000000000007948 */ /* 0x000fea0003800000 */
[----:B------:R-:W-:Y:S01]  /*1b50*/  BAR.SYNC.DEFER_BLOCKING 0x0 ;  /* 0x0000000000007b1d */ /* 0x000fe20000010000 */
[----:B------:R-:W-:-:S05]  /*1b60*/  ISETP.LT.AND P0, PT, R26, UR10, PT ;  /* 0x0000000a1a007c0c */ /* 0x000fca000bf01270 */
[----:B0-----:R0:W2:Y:S08]  /*1b70*/  LDS.64 R4, [R47+0x7200] ;  /* 0x007200002f047984 */ /* 0x0010b00000000a00 */
[----:B0-----:R-:W-:Y:S05]  /*1b80*/  @P0 BRA `(.L_x_24) ;  /* 0x0000000000700947 */ /* 0x001fea0003800000 */
[----:B------:R-:W0:Y:S01]  /*1b90*/  LDCU.64 UR12, c[0x0][0x3a0] ;  /* 0x00007400ff0c77ac */ /* 0x000e220008000a00 */
[C---:B------:R-:W-:Y:S02]  /*1ba0*/  LOP3.LUT R7, R3.reuse, 0x3e0, RZ, 0xc0, !PT ;  /* 0x000003e003077812 */ /* 0x040fe400078ec0ff */
[----:B------:R-:W-:-:S05]  /*1bb0*/  LOP3.LUT R2, R3, 0x1f, RZ, 0xc0, !PT ;  /* 0x0000001f03027812 */ /* 0x000fca00078ec0ff */
[----:B------:R-:W-:-:S05]  /*1bc0*/  IMAD R7, R7, 0x13, R2 ;  /* 0x0000001307077824 */ /* 0x000fca00078e0202 */
[----:B--2---:R-:W-:-:S05]  /*1bd0*/  IADD3 R0, P0, PT, R7, R4, RZ ;  /* 0x0000000407007210 */ /* 0x004fca0007f1e0ff */
[----:B------:R-:W-:Y:S01]  /*1be0*/  IMAD.X R5, RZ, RZ, R5, P0 ;  /* 0x000000ffff057224 */ /* 0x000fe200000e0605 */
[----:B0-----:R-:W-:-:S04]  /*1bf0*/  LEA R2, P0, R0, UR12, 0x2 ;  /* 0x0000000c00027c11 */ /* 0x001fc8000f8010ff */
[----:B------:R-:W-:-:S05]  /*1c00*/  LEA.HI.X R3, R0, UR13, R5, 0x2, P0 ;  /* 0x0000000d00037c11 */ /* 0x000fca00080f1405 */
[----:B------:R-:W-:Y:S04]  /*1c10*/  STG.E desc[UR8][R2.64], R44 ;  /* 0x0000002c02007986 */ /* 0x000fe8000c101908 */
        /* <DEDUP_REMOVED lines=17> */
[----:B------:R-:W-:Y:S01]  /*1d30*/  STG.E desc[UR8][R2.64+0x900], R24 ;  /* 0x0009001802007986 */ /* 0x000fe2000c101908 */
[----:B------:R-:W-:Y:S05]  /*1d40*/  EXIT ;  /* 0x000000000000794d */ /* 0x000fea0003800000 */
.L_x_24:
[C---:B------:R-:W-:Y:S01]  /*1d50*/  LOP3.LUT R7, R3.reuse, 0x3e0, RZ, 0xc0, !PT ;  /* 0x000003e003077812 */ /* 0x040fe200078ec0ff */
[----:B------:R-:W0:Y:S01]  /*1d60*/  LDCU.64 UR12, c[0x0][0x3a0] ;  /* 0x00007400ff0c77ac */ /* 0x000e220008000a00 */
[----:B------:R-:W-:Y:S01]  /*1d70*/  LOP3.LUT R2, R3, 0x1f, RZ, 0xc0, !PT ;  /* 0x0000001f03027812 */ /* 0x000fe200078ec0ff */
[----:B-1----:R-:W-:-:S04]  /*1d80*/  IMAD.U32 R11, RZ, RZ, UR7 ;  /* 0x00000007ff0b7e24 */ /* 0x002fc8000f8e00ff */
[----:B------:R-:W-:Y:S02]  /*1d90*/  IMAD R7, R7, 0x13, R2 ;  /* 0x0000001307077824 */ /* 0x000fe400078e0202 */
[----:B------:R-:W-:Y:S02]  /*1da0*/  IMAD R0, R11, -0x1c80, R26 ;  /* 0xffffe3800b007824 */ /* 0x000fe400078e021a */
[C---:B------:R-:W-:Y:S01]  /*1db0*/  VIADD R11, R7.reuse, 0x20 ;  /* 0x00000020070b7836 */ /* 0x040fe20000000000 */
[C---:B--2---:R-:W-:Y:S01]  /*1dc0*/  IADD3 R3, P0, PT, R7.reuse, R4, RZ ;  /* 0x0000000407037210 */ /* 0x044fe20007f1e0ff */
[C---:B------:R-:W-:Y:S01]  /*1dd0*/  VIADD R25, R7.reuse, 0x60 ;  /* 0x0000006007197836 */ /* 0x040fe20000000000 */
[-C--:B------:R-:W-:Y:S02]  /*1de0*/  ISETP.GE.AND P1, PT, R7, R0.reuse, PT ;  /* 0x000000000700720c */ /* 0x080fe40003f26270 */
[-C--:B------:R-:W-:Y:S01]  /*1df0*/  ISETP.GE.AND P2, PT, R11, R0.reuse, PT ;  /* 0x000000000b00720c */ /* 0x080fe20003f46270 */
[----:B------:R-:W-:Y:S01]  /*1e00*/  IMAD.X R4, RZ, RZ, R5, P0 ;  /* 0x000000ffff047224 */ /* 0x000fe200000e0605 */
[----:B------:R-:W-:Y:S01]  /*1e10*/  ISETP.GE.AND P4, PT, R25, R0, PT ;  /* 0x000000001900720c */ /* 0x000fe20003f86270 */
[----:B------:R-:W-:Y:S01]  /*1e20*/  VIADD R5, R7, 0x40 ;  /* 0x0000004007057836 */ /* 0x000fe20000000000 */
[----:B0-----:R-:W-:Y:S01]  /*1e30*/  LEA R2, P0, R3, UR12, 0x2 ;  /* 0x0000000c03027c11 */ /* 0x001fe2000f8010ff */
[----:B------:R-:W-:-:S02]  /*1e40*/  VIADD R11, R7, 0xa0 ;  /* 0x000000a0070b7836 */ /* 0x000fc40000000000 */
[----:B------:R-:W-:Y:S01]  /*1e50*/  VIADD R25, R7, 0xc0 ;  /* 0x000000c007197836 */ /* 0x000fe20000000000 */
[-C--:B------:R-:W-:Y:S01]  /*1e60*/  ISETP.GE.AND P3, PT, R5, R0.reuse, PT ;  /* 0x000000000500720c */ /* 0x080fe20003f66270 */
[----:B------:R-:W-:Y:S01]  /*1e70*/  VIADD R5, R7, 0x80 ;  /* 0x0000008007057836 */ /* 0x000fe20000000000 */
[----:B------:R-:W-:Y:S02]  /*1e80*/  LEA.HI.X R3, R3, UR13, R4, 0x2, P0 ;  /* 0x0000000d03037c11 */ /* 0x000fe400080f1404 */
[-C--:B------:R-:W-:Y:S01]  /*1e90*/  ISETP.GE.AND P6, PT, R11, R0.reuse, PT ;  /* 0x000000000b00720c */ /* 0x080fe20003fc6270 */
[----:B------:R-:W-:Y:S01]  /*1ea0*/  VIADD R11, R7, 0x100 ;  /* 0x00000100070b7836 */ /* 0x000fe20000000000 */
[-C--:B------:R-:W-:Y:S01]  /*1eb0*/  ISETP.GE.AND P5, PT, R5, R0.reuse, PT ;  /* 0x000000000500720c */ /* 0x080fe20003fa6270 */
[----:B------:R-:W-:Y:S01]  /*1ec0*/  VIADD R5, R7, 0xe0 ;  /* 0x000000e007057836 */ /* 0x000fe20000000000 */
[----:B------:R-:W-:Y:S01]  /*1ed0*/  @!P1 STG.E desc[UR8][R2.64], R44 ;  /* 0x0000002c02009986 */ /* 0x000fe2000c101908 */
[----:B------:R-:W-:-:S03]  /*1ee0*/  ISETP.GE.AND P0, PT, R25, R0, PT ;  /* 0x000000001900720c */ /* 0x000fc60003f06270 */
[-C--:B------:R-:W-:Y:S01]  /*1ef0*/  ISETP.GE.AND P1, PT, R5, R0.reuse, PT ;  /* 0x000000000500720c */ /* 0x080fe20003f26270 */
[----:B------:R-:W-:Y:S01]  /*1f00*/  VIADD R5, R7, 0x120 ;  /* 0x0000012007057836 */ /* 0x000fe20000000000 */
[----:B------:R-:W-:Y:S04]  /*1f10*/  @!P3 STG.E desc[UR8][R2.64+0x100], R42 ;  /* 0x0001002a0200b986 */ /* 0x000fe8000c101908 */
[-C--:B------:R-:W-:Y:S01]  /*1f20*/  ISETP.GE.AND P3, PT, R5, R0.reuse, PT ;  /* 0x000000000500720c */ /* 0x080fe20003f66270 */
[----:B------:R-:W-:Y:S01]  /*1f30*/  VIADD R5, R7, 0x160 ;  /* 0x0000016007057836 */ /* 0x000fe20000000000 */
[----:B------:R-:W-:Y:S01]  /*1f40*/  @!P2 STG.E desc[UR8][R2.64+0x80], R43 ;  /* 0x0000802b0200a986 */ /* 0x000fe2000c101908 */
[----:B------:R-:W-:Y:S01]  /*1f50*/  ISETP.GE.AND P2, PT, R11, R0, PT ;  /* 0x000000000b00720c */ /* 0x000fe20003f46270 */
[----:B------:R-:W-:-:S02]  /*1f60*/  VIADD R11, R7, 0x140 ;  /* 0x00000140070b7836 */ /* 0x000fc40000000000 */
[----:B------:R0:W-:Y:S01]  /*1f70*/  @!P5 STG.E desc[UR8][R2.64+0x200], R9 ;  /* 0x000200090200d986 */ /* 0x0001e2000c101908 */
[-C--:B------:R-:W-:Y:S01]  /*1f80*/  ISETP.GE.AND P5, PT, R5, R0.reuse, PT ;  /* 0x000000000500720c */ /* 0x080fe20003fa6270 */
[----:B------:R-:W-:Y:S02]  /*1f90*/  VIADD R5, R7, 0x1a0 ;  /* 0x000001a007057836 */ /* 0x000fe40000000000 */
[----:B------:R1:W-:Y:S01]  /*1fa0*/  @!P4 STG.E desc[UR8][R2.64+0x180], R8 ;  /* 0x000180080200c986 */ /* 0x0003e2000c101908 */
[-C--:B------:R-:W-:Y:S01]  /*1fb0*/  ISETP.GE.AND P4, PT, R11, R0.reuse, PT ;  /* 0x000000000b00720c */ /* 0x080fe20003f86270 */
[----:B------:R-:W-:Y:S02]  /*1fc0*/  VIADD R11, R7, 0x180 ;  /* 0x00000180070b7836 */ /* 0x000fe40000000000 */
[----:B------:R1:W-:Y:S01]  /*1fd0*/  @!P0 STG.E desc[UR8][R2.64+0x300], R12 ;  /* 0x0003000c02008986 */ /* 0x0003e2000c101908 */
[----:B------:R-:W-:Y:S01]  /*1fe0*/  ISETP.GE.AND P0, PT, R5, R0, PT ;  /* 0x000000000500720c */ /* 0x000fe20003f06270 */
[----:B------:R-:W-:-:S02]  /*1ff0*/  VIADD R5, R7, 0x1e0 ;  /* 0x000001e007057836 */ /* 0x000fc40000000000 */
[----:B------:R1:W-:Y:S01]  /*2000*/  @!P6 STG.E desc[UR8][R2.64+0x280], R10 ;  /* 0x0002800a0200e986 */ /* 0x0003e2000c101908 */
[-C--:B------:R-:W-:Y:S01]  /*2010*/  ISETP.GE.AND P6, PT, R11, R0.reuse, PT ;  /* 0x000000000b00720c */ /* 0x080fe20003fc6270 */
[----:B------:R-:W-:Y:S02]  /*2020*/  VIADD R11, R7, 0x1c0 ;  /* 0x000001c0070b7836 */ /* 0x000fe40000000000 */
[----:B------:R1:W-:Y:S01]  /*2030*/  @!P2 STG.E desc[UR8][R2.64+0x400], R14 ;  /* 0x0004000e0200a986 */ /* 0x0003e2000c101908 */
[-C--:B------:R-:W-:Y:S01]  /*2040*/  ISETP.GE.AND P2, PT, R5, R0.reuse, PT ;  /* 0x000000000500720c */ /* 0x080fe20003f46270 */
[C---:B0-----:R-:W-:Y:S02]  /*2050*/  VIADD R9, R7.reuse, 0x200 ;  /* 0x0000020007097836 */ /* 0x041fe40000000000 */
[C---:B------:R-:W-:Y:S01]  /*2060*/  VIADD R5, R7.reuse, 0x220 ;  /* 0x0000022007057836 */ /* 0x040fe20000000000 */
[----:B------:R1:W-:Y:S01]  /*2070*/  @!P1 STG.E desc[UR8][R2.64+0x380], R13 ;  /* 0x0003800d02009986 */ /* 0x0003e2000c101908 */
[----:B------:R-:W-:Y:S01]  /*2080*/  VIADD R7, R7, 0x240 ;  /* 0x0000024007077836 */ /* 0x000fe20000000000 */
[----:B------:R-:W-:-:S02]  /*2090*/  ISETP.GE.AND P1, PT, R11, R0, PT ;  /* 0x000000000b00720c */ /* 0x000fc40003f26270 */
[----:B------:R1:W-:Y:S01]  /*20a0*/  @!P3 STG.E desc[UR8][R2.64+0x480], R15 ;  /* 0x0004800f0200b986 */ /* 0x0003e2000c101908 */
[----:B------:R-:W-:-:S03]  /*20b0*/  ISETP.GE.AND P3, PT, R9, R0, PT ;  /* 0x000000000900720c */ /* 0x000fc60003f66270 */
[----:B------:R1:W-:Y:S01]  /*20c0*/  @!P4 STG.E desc[UR8][R2.64+0x500], R16 ;  /* 0x000500100200c986 */ /* 0x0003e2000c101908 */
[----:B------:R-:W-:-:S03]  /*20d0*/  ISETP.GE.AND P4, PT, R5, R0, PT ;  /* 0x000000000500720c */ /* 0x000fc60003f86270 */
[----:B------:R1:W-:Y:S01]  /*20e0*/  @!P5 STG.E desc[UR8][R2.64+0x580], R17 ;  /* 0x000580110200d986 */ /* 0x0003e2000c101908 */
[----:B------:R-:W-:-:S03]  /*20f0*/  ISETP.GE.AND P5, PT, R7, R0, PT ;  /* 0x000000000700720c */ /* 0x000fc60003fa6270 */
[----:B------:R1:W-:Y:S04]  /*2100*/  @!P6 STG.E desc[UR8][R2.64+0x600], R18 ;  /* 0x000600120200e986 */ /* 0x0003e8000c101908 */
[----:B------:R1:W-:Y:S04]  /*2110*/  @!P0 STG.E desc[UR8][R2.64+0x680], R19 ;  /* 0x0006801302008986 */ /* 0x0003e8000c101908 */
[----:B------:R1:W-:Y:S04]  /*2120*/  @!P1 STG.E desc[UR8][R2.64+0x700], R20 ;  /* 0x0007001402009986 */ /* 0x0003e8000c101908 */
[----:B------:R1:W-:Y:S04]  /*2130*/  @!P2 STG.E desc[UR8][R2.64+0x780], R21 ;  /* 0x000780150200a986 */ /* 0x0003e8000c101908 */
[----:B------:R1:W-:Y:S04]  /*2140*/  @!P3 STG.E desc[UR8][R2.64+0x800], R22 ;  /* 0x000800160200b986 */ /* 0x0003e8000c101908 */
[----:B------:R1:W-:Y:S01]  /*2150*/  @!P4 STG.E desc[UR8][R2.64+0x880], R23 ;  /* 0x000880170200c986 */ /* 0x0003e2000c101908 */
[----:B------:R-:W-:Y:S05]  /*2160*/  @P5 EXIT ;  /* 0x000000000000594d */ /* 0x000fea0003800000 */
[----:B------:R-:W-:Y:S01]  /*2170*/  STG.E desc[UR8][R2.64+0x900], R24 ;  /* 0x0009001802007986 */ /* 0x000fe2000c101908 */
[----:B------:R-:W-:Y:S05]  /*2180*/  EXIT ;  /* 0x000000000000794d */ /* 0x000fea0003800000 */
.L_x_14:
[----:B------:R-:W-:Y:S01]  /*2190*/  IMAD.MOV.U32 R2, RZ, RZ, RZ ;  /* 0x000000ffff027224 */ /* 0x000fe200078e00ff */
[C---:B------:R-:W-:Y:S01]  /*21a0*/  ISETP.GT.U32.AND P0, PT, R3.reuse, 0x1f, PT ;  /* 0x0000001f0300780c */ /* 0x040fe20003f04070 */
[----:B------:R-:W-:Y:S05]  /*21b0*/  WARPSYNC.ALL ;  /* 0x0000000000007948 */ /* 0x000fea0003800000 */
[----:B------:R-:W-:-:S05]  /*21c0*/  IMAD.HI.U32 R24, R3, 0x15555556, R2 ;  /* 0x1555555603187827 */ /* 0x000fca00078e0002 */
[----:B------:R-:W-:-:S05]  /*21d0*/  LEA R24, R24, UR4, 0x2 ;  /* 0x0000000418187c11 */ /* 0x000fca000f8e10ff */
[----:B------:R0:W-:Y:S01]  /*21e0*/  STS [R24+0x3410], R27 ;  /* 0x0034101b18007388 */ /* 0x0001e20000000800 */
[----:B------:R-:W-:Y:S06]  /*21f0*/  BAR.SYNC.DEFER_BLOCKING 0x0 ;  /* 0x0000000000007b1d */ /* 0x000fec0000010000 */
[----:B------:R-:W-:Y:S05]  /*2200*/  @P0 BRA `(.L_x_25) ;  /* 0x0000000000e00947 */ /* 0x000fea0003800000 */
[----:B------:R-:W-:Y:S01]  /*2210*/  IMAD.MOV.U32 R5, RZ, RZ, 0x34 ;  /* 0x00000034ff057424 */ /* 0x000fe200078e00ff */
[----:B------:R-:W-:-:S03]  /*2220*/  UMOV UR11, 0xffffffff ;  /* 0xffffffff000b7882 */ /* 0x000fc60000000000 */
[----:B------:R-:W-:-:S05]  /*2230*/  IMAD R18, R3, R5, UR4 ;  /* 0x0000000403127e24 */ /* 0x000fca000f8e0205 */
[----:B------:R-:W-:Y:S04]  /*2240*/  LDS R16, [R18+0x3410] ;  /* 0x0034100012107984 */ /* 0x000fe80000000800 */
[----:B------:R-:W-:Y:S04]  /*2250*/  LDS R17, [R18+0x3414] ;  /* 0x0034140012117984 */ /* 0x000fe80000000800 */
[----:B------:R-:W1:Y:S04]  /*2260*/  LDS R14, [R18+0x3418] ;  /* 0x00341800120e7984 */ /* 0x000e680000000800 */
[----:B------:R-:W-:Y:S04]  /*2270*/  LDS R15, [R18+0x341c] ;  /* 0x00341c00120f7984 */ /* 0x000fe80000000800 */
[----:B------:R-:W2:Y:S04]  /*2280*/  LDS R12, [R18+0x3420] ;  /* 0x00342000120c7984 */ /* 0x000ea80000000800 */
[----:B------:R-:W-:Y:S04]  /*2290*/  LDS R13, [R18+0x3424] ;  /* 0x00342400120d7984 */ /* 0x000fe80000000800 */
[----:B------:R-:W3:Y:S04]  /*22a0*/  LDS R10, [R18+0x3428] ;  /* 0x00342800120a7984 */ /* 0x000ee80000000800 */
[----:B------:R-:W-:Y:S04]  /*22b0*/  LDS R9, [R18+0x342c] ;  /* 0x00342c0012097984 */ /* 0x000fe80000000800 */
[----:B------:R-:W4:Y:S04]  /*22c0*/  LDS R8, [R18+0x3430] ;  /* 0x0034300012087984 */ /* 0x000f280000000800 */
[----:B------:R-:W-:Y:S04]  /*22d0*/  LDS R5, [R18+0x3434] ;  /* 0x0034340012057984 */ /* 0x000fe80000000800 */
[----:B------:R-:W5:Y:S04]  /*22e0*/  LDS R4, [R18+0x3438] ;  /* 0x0034380012047984 */ /* 0x000f680000000800 */
[----:B------:R-:W0:Y:S01]  /*22f0*/  LDS R19, [R18+0x343c] ;  /* 0x00343c0012137984 */ /* 0x000e220000000800 */
[----:B-1----:R-:W-:-:S04]  /*2300*/  IADD3 R20, PT, PT, R14, R17, R16 ;  /* 0x000000110e147210 */ /* 0x002fc80007ffe010 */
[----:B--2---:R-:W-:-:S04]  /*2310*/  IADD3 R20, PT, PT, R12, R20, R15 ;  /* 0x000000140c147210 */ /* 0x004fc80007ffe00f */
[----:B---3--:R-:W-:-:S04]  /*2320*/  IADD3 R20, PT, PT, R10, R20, R13 ;  /* 0x000000140a147210 */ /* 0x008fc80007ffe00d */
[----:B----4-:R-:W-:-:S04]  /*2330*/  IADD3 R20, PT, PT, R8, R20, R9 ;  /* 0x0000001408147210 */ /* 0x010fc80007ffe009 */
[----:B-----5:R-:W-:-:S05]  /*2340*/  IADD3 R20, PT, PT, R4, R20, R5 ;  /* 0x0000001404147210 */ /* 0x020fca0007ffe005 */
[----:B0-----:R-:W-:Y:S01]  /*2350*/  IMAD.IADD R19, R19, 0x1, R20 ;  /* 0x0000000113137824 */ /* 0x001fe200078e0214 */
[----:B------:R-:W-:Y:S06]  /*2360*/  BRA.DIV UR11, `(.L_x_26) ;  /* 0x0000005e0be47947 */ /* 0x000fec000b800000 */
[----:B------:R-:W0:Y:S02]  /*2370*/  SHFL.UP P0, R20, R19, 0x1, RZ ;  /* 0x0420000013147989 */ /* 0x000e2400000000ff */
[----:B0-----:R-:W-:-:S05]  /*2380*/  @P0 IMAD.IADD R20, R19, 0x1, R20 ;  /* 0x0000000113140824 */ /* 0x001fca00078e0214 */
[----:B------:R-:W0:Y:S02]  /*2390*/  SHFL.UP P0, R21, R20, 0x2, RZ ;  /* 0x0440000014157989 */ /* 0x000e2400000000ff */
[----:B0-----:R-:W-:-:S05]  /*23a0*/  @P0 IMAD.IADD R21, R20, 0x1, R21 ;  /* 0x0000000114150824 */ /* 0x001fca00078e0215 */
[----:B------:R-:W0:Y:S02]  /*23b0*/  SHFL.UP P0, R22, R21, 0x4, RZ ;  /* 0x0480000015167989 */ /* 0x000e2400000000ff */
[----:B0-----:R-:W-:-:S05]  /*23c0*/  @P0 IMAD.IADD R22, R21, 0x1, R22 ;  /* 0x0000000115160824 */ /* 0x001fca00078e0216 */
[----:B------:R-:W0:Y:S02]  /*23d0*/  SHFL.UP P0, R23, R22, 0x8, RZ ;  /* 0x0500000016177989 */ /* 0x000e2400000000ff */
[----:B0-----:R-:W-:-:S05]  /*23e0*/  @P0 IMAD.IADD R23, R22, 0x1, R23 ;  /* 0x0000000116170824 */ /* 0x001fca00078e0217 */
[----:B------:R0:W1:Y:S02]  /*23f0*/  SHFL.UP P0, R48, R23, 0x10, RZ ;  /* 0x0600000017307989 */ /* 0x00006400000000ff */
.L_x_118:
[----:B-1----:R-:W-:-:S04]  /*2400*/  @P0 IMAD.IADD R48, R23, 0x1, R48 ;  /* 0x0000000117300824 */ /* 0x002fc800078e0230 */
[----:B------:R-:W-:-:S04]  /*2410*/  IMAD.IADD R19, R48, 0x1, -R19 ;  /* 0x0000000130137824 */ /* 0x000fc800078e0a13 */
[----:B------:R-:W-:Y:S01]  /*2420*/  IMAD.IADD R16, R16, 0x1, R19 ;  /* 0x0000000110107824 */ /* 0x000fe200078e0213 */
[----:B------:R1:W-:Y:S03]  /*2430*/  STS [R18+0x3410], R19 ;  /* 0x0034101312007388 */ /* 0x0003e60000000800 */
        /* <DEDUP_REMOVED lines=19> */
[----:B------:R1:W-:Y:S04]  /*2570*/  STS [R18+0x3438], R5 ;  /* 0x0034380512007388 */ /* 0x0003e80000000800 */
[----:B------:R1:W-:Y:S02]  /*2580*/  STS [R18+0x343c], R21 ;  /* 0x00343c1512007388 */ /* 0x0003e40000000800 */
.L_x_25:
[----:B------:R-:W-:Y:S05]  /*2590*/  WARPSYNC.ALL ;  /* 0x0000000000007948 */ /* 0x000fea0003800000 */
[----:B------:R-:W-:Y:S01]  /*25a0*/  BAR.SYNC.DEFER_BLOCKING 0x0 ;  /* 0x0000000000007b1d */ /* 0x000fe20000010000 */
[----:B------:R-:W-:Y:S02]  /*25b0*/  ISETP.NE.AND P0, PT, R53, RZ, PT ;  /* 0x000000ff3500720c */ /* 0x000fe40003f05270 */
[----:B-1----:R-:W-:-:S03]  /*25c0*/  SHF.R.U32.HI R5, RZ, UR6, R45 ;  /* 0x00000006ff057c19 */ /* 0x002fc6000801162d */
[----:B------:R-:W-:Y:S01]  /*25d0*/  BSSY.RECONVERGENT B0, `(.L_x_27) ;  /* 0x0000029000007945 */ /* 0x000fe20003800200 */
[----:B------:R-:W-:Y:S01]  /*25e0*/  LOP3.LUT R5, R5, UR5, RZ, 0x30, !PT ;  /* 0x0000000505057c12 */ /* 0x000fe2000f8e30ff */
[----:B0-----:R-:W0:Y:S06]  /*25f0*/  LDS R24, [R24+0x3410] ;  /* 0x0034100018187984 */ /* 0x001e2c0000000800 */
[----:B------:R-:W-:Y:S05]  /*2600*/  @P0 BRA `(.L_x_28) ;  /* 0x0000000000940947 */ /* 0x000fea0003800000 */
[----:B------:R-:W-:-:S05]  /*2610*/  LEA R4, R3, UR4, 0x2 ;  /* 0x0000000403047c11 */ /* 0x000fca000f8e10ff */
[----:B------:R-:W0:Y:S04]  /*2620*/  LDS R13, [R4] ;  /* 0x00000000040d7984 */ /* 0x000e280000000800 */
[----:B------:R-:W1:Y:S04]  /*2630*/  LDS R15, [R4+0x400] ;  /* 0x00040000040f7984 */ /* 0x000e680000000800 */
[----:B------:R-:W2:Y:S04]  /*2640*/  LDS R17, [R4+0x800] ;  /* 0x0008000004117984 */ /* 0x000ea80000000800 */
[----:B------:R-:W3:Y:S04]  /*2650*/  LDS R19, [R4+0xc00] ;  /* 0x000c000004137984 */ /* 0x000ee80000000800 */
[----:B------:R-:W4:Y:S04]  /*2660*/  LDS R21, [R4+0x1000] ;  /* 0x0010000004157984 */ /* 0x000f280000000800 */
[----:B------:R-:W5:Y:S04]  /*2670*/  LDS R23, [R4+0x1400] ;  /* 0x0014000004177984 */ /* 0x000f680000000800 */
[----:B------:R-:W5:Y:S04]  /*2680*/  LDS R45, [R4+0x1800] ;  /* 0x00180000042d7984 */ /* 0x000f680000000800 */
[----:B------:R-:W5:Y:S04]  /*2690*/  LDS R47, [R4+0x1c00] ;  /* 0x001c0000042f7984 */ /* 0x000f680000000800 */
[----:B------:R-:W5:Y:S04]  /*26a0*/  LDS R49, [R4+0x2000] ;  /* 0x0020000004317984 */ /* 0x000f680000000800 */
[----:B------:R-:W5:Y:S04]  /*26b0*/  LDS R51, [R4+0x2400] ;  /* 0x0024000004337984 */ /* 0x000f680000000800 */
[----:B------:R-:W5:Y:S01]  /*26c0*/  LDS R8, [R4+0x2800] ;  /* 0x0028000004087984 */ /* 0x000f620000000800 */
[----:B0-----:R-:W-:-:S03]  /*26d0*/  IMAD.IADD R13, R24, 0x1, R13 ;  /* 0x00000001180d7824 */ /* 0x001fc600078e020d */
[----:B------:R-:W0:Y:S01]  /*26e0*/  LDS R9, [R4+0x2c00] ;  /* 0x002c000004097984 */ /* 0x000e220000000800 */
[----:B-1----:R-:W-:-:S03]  /*26f0*/  IMAD.IADD R15, R24, 0x1, R15 ;  /* 0x00000001180f7824 */ /* 0x002fc600078e020f */
[----:B------:R1:W-:Y:S01]  /*2700*/  STS [R4], R13 ;  /* 0x0000000d04007388 */ /* 0x0003e20000000800 */
[C---:B--2---:R-:W-:Y:S02]  /*2710*/  IMAD.IADD R17, R24.reuse, 0x1, R17 ;  /* 0x0000000118117824 */ /* 0x044fe400078e0211 */
[C---:B---3--:R-:W-:Y:S01]  /*2720*/  IMAD.IADD R19, R24.reuse, 0x1, R19 ;  /* 0x0000000118137824 */ /* 0x048fe200078e0213 */
[----:B------:R2:W-:Y:S01]  /*2730*/  STS [R4+0x400], R15 ;  /* 0x0004000f04007388 */ /* 0x0005e20000000800 */
[----:B----4-:R-:W-:-:S03]  /*2740*/  IMAD.IADD R21, R24, 0x1, R21 ;  /* 0x0000000118157824 */ /* 0x010fc600078e0215 */
[----:B------:R2:W-:Y:S01]  /*2750*/  STS [R4+0x800], R17 ;  /* 0x0008001104007388 */ /* 0x0005e20000000800 */
[----:B-----5:R-:W-:-:S03]  /*2760*/  IMAD.IADD R23, R24, 0x1, R23 ;  /* 0x0000000118177824 */ /* 0x020fc600078e0217 */
[----:B------:R2:W-:Y:S01]  /*2770*/  STS [R4+0xc00], R19 ;  /* 0x000c001304007388 */ /* 0x0005e20000000800 */
[----:B------:R-:W-:-:S03]  /*2780*/  IMAD.IADD R45, R24, 0x1, R45 ;  /* 0x00000001182d7824 */ /* 0x000fc600078e022d */
[----:B------:R2:W-:Y:S01]  /*2790*/  STS [R4+0x1000], R21 ;  /* 0x0010001504007388 */ /* 0x0005e20000000800 */
[----:B------:R-:W-:-:S03]  /*27a0*/  IMAD.IADD R47, R24, 0x1, R47 ;  /* 0x00000001182f7824 */ /* 0x000fc600078e022f */
[----:B------:R2:W-:Y:S01]  /*27b0*/  STS [R4+0x1400], R23 ;  /* 0x0014001704007388 */ /* 0x0005e20000000800 */
[----:B------:R-:W-:-:S03]  /*27c0*/  IMAD.IADD R49, R24, 0x1, R49 ;  /* 0x0000000118317824 */ /* 0x000fc600078e0231 */
[----:B------:R2:W-:Y:S01]  /*27d0*/  STS [R4+0x1800], R45 ;  /* 0x0018002d04007388 */ /* 0x0005e20000000800 */
[----:B------:R-:W-:-:S03]  /*27e0*/  IMAD.IADD R51, R24, 0x1, R51 ;  /* 0x0000000118337824 */ /* 0x000fc600078e0233 */
[----:B------:R2:W-:Y:S01]  /*27f0*/  STS [R4+0x1c00], R47 ;  /* 0x001c002f04007388 */ /* 0x0005e20000000800 */
[----:B-1----:R-:W-:-:S03]  /*2800*/  IMAD.IADD R13, R24, 0x1, R8 ;  /* 0x00000001180d7824 */ /* 0x002fc600078e0208 */
[----:B------:R2:W-:Y:S01]  /*2810*/  STS [R4+0x2000], R49 ;  /* 0x0020003104007388 */ /* 0x0005e20000000800 */
[----:B0-----:R-:W-:-:S03]  /*2820*/  IMAD.IADD R9, R24, 0x1, R9 ;  /* 0x0000000118097824 */ /* 0x001fc600078e0209 */
[----:B------:R2:W-:Y:S04]  /*2830*/  STS [R4+0x2400], R51 ;  /* 0x0024003304007388 */ /* 0x0005e80000000800 */
[----:B------:R2:W-:Y:S04]  /*2840*/  STS [R4+0x2800], R13 ;  /* 0x0028000d04007388 */ /* 0x0005e80000000800 */
[----:B------:R2:W-:Y:S02]  /*2850*/  STS [R4+0x2c00], R9 ;  /* 0x002c000904007388 */ /* 0x0005e40000000800 */
.L_x_28:
[----:B------:R-:W-:Y:S05]  /*2860*/  BSYNC.RECONVERGENT B0 ;  /* 0x0000000000007941 */ /* 0x000fea0003800200 */
.L_x_27:
[----:B------:R-:W-:Y:S01]  /*2870*/  BAR.SYNC.DEFER_BLOCKING 0x0 ;  /* 0x0000000000007b1d */ /* 0x000fe20000010000 */
[----:B------:R-:W-:Y:S01]  /*2880*/  R2P PR, R5, 0x7f ;  /* 0x0000007f05007804 */ /* 0x000fe20000000000 */
[----:B------:R-:W-:-:S04]  /*2890*/  IMAD.MOV.U32 R8, RZ, RZ, RZ ;  /* 0x000000ffff087224 */ /* 0x000fc800078e00ff */
[----:B------:R-:W-:Y:S01]  /*28a0*/  BSSY.RECONVERGENT B0, `(.L_x_29) ;  /* 0x0000026000007945 */ /* 0x000fe20003800200 */
[----:B--2---:R-:W1:Y:S07]  /*28b0*/  S2R R23, SR_LEMASK ;  /* 0x0000000000177919 */ /* 0x004e6e0000003a00 */
[----:B------:R-:W-:Y:S02]  /*28c0*/  VOTE.ANY R4, PT, P0 ;  /* 0x0000000000047806 */ /* 0x000fe400000e0100 */
[----:B------:R-:W-:-:S02]  /*28d0*/  VOTE.ANY R9, PT, P1 ;  /* 0x0000000000097806 */ /* 0x000fc400008e0100 */
[----:B------:R-:W-:Y:S02]  /*28e0*/  @!P0 LOP3.LUT R4, RZ, R4, RZ, 0x33, !PT ;  /* 0x00000004ff048212 */ /* 0x000fe400078e33ff */
[----:B------:R-:W-:Y:S02]  /*28f0*/  VOTE.ANY R13, PT, P2 ;  /* 0x00000000000d7806 */ /* 0x000fe400010e0100 */
[----:B------:R-:W-:Y:S02]  /*2900*/  @!P1 LOP3.LUT R9, RZ, R9, RZ, 0x33, !PT ;  /* 0x00000009ff099212 */ /* 0x000fe400078e33ff */
[----:B------:R-:W-:Y:S02]  /*2910*/  VOTE.ANY R15, PT, P3 ;  /* 0x00000000000f7806 */ /* 0x000fe400018e0100 */
[----:B------:R-:W-:Y:S02]  /*2920*/  @!P2 LOP3.LUT R13, RZ, R13, RZ, 0x33, !PT ;  /* 0x0000000dff0da212 */ /* 0x000fe400078e33ff */
[----:B------:R-:W-:-:S02]  /*2930*/  LOP3.LUT R4, R9, R4, RZ, 0xc0, !PT ;  /* 0x0000000409047212 */ /* 0x000fc400078ec0ff */
[----:B------:R-:W-:Y:S02]  /*2940*/  @!P3 LOP3.LUT R15, RZ, R15, RZ, 0x33, !PT ;  /* 0x0000000fff0fb212 */ /* 0x000fe400078e33ff */
[----:B------:R-:W-:Y:S02]  /*2950*/  LOP3.LUT R4, R13, R4, RZ, 0xc0, !PT ;  /* 0x000000040d047212 */ /* 0x000fe400078ec0ff */
[----:B------:R-:W-:Y:S02]  /*2960*/  VOTE.ANY R9, PT, P4 ;  /* 0x0000000000097806 */ /* 0x000fe400020e0100 */
[----:B------:R-:W-:Y:S02]  /*2970*/  LOP3.LUT P0, RZ, R5, 0x80, RZ, 0xc0, !PT ;  /* 0x0000008005ff7812 */ /* 0x000fe4000780c0ff */
[----:B------:R-:W-:Y:S02]  /*2980*/  LOP3.LUT R4, R15, R4, RZ, 0xc0, !PT ;  /* 0x000000040f047212 */ /* 0x000fe400078ec0ff */
[----:B------:R-:W-:-:S02]  /*2990*/  VOTE.ANY R13, PT, P5 ;  /* 0x00000000000d7806 */ /* 0x000fc400028e0100 */
[----:B------:R-:W-:Y:S02]  /*29a0*/  @!P4 LOP3.LUT R9, RZ, R9, RZ, 0x33, !PT ;  /* 0x00000009ff09c212 */ /* 0x000fe400078e33ff */
[----:B------:R-:W-:Y:S02]  /*29b0*/  @!P5 LOP3.LUT R13, RZ, R13, RZ, 0x33, !PT ;  /* 0x0000000dff0dd212 */ /* 0x000fe400078e33ff */
[----:B------:R-:W-:Y:S02]  /*29c0*/  LOP3.LUT R4, R9, R4, RZ, 0xc0, !PT ;  /* 0x0000000409047212 */ /* 0x000fe400078ec0ff */
[----:B------:R-:W-:Y:S02]  /*29d0*/  VOTE.ANY R9, PT, P6 ;  /* 0x0000000000097806 */ /* 0x000fe400030e0100 */
[----:B------:R-:W-:Y:S02]  /*29e0*/  LOP3.LUT R4, R13, R4, RZ, 0xc0, !PT ;  /* 0x000000040d047212 */ /* 0x000fe400078ec0ff */
[----:B------:R-:W-:-:S02]  /*29f0*/  VOTE.ANY R13, PT, P0 ;  /* 0x00000000000d7806 */ /* 0x000fc400000e0100 */
[----:B------:R-:W-:Y:S02]  /*2a00*/  @!P6 LOP3.LUT R9, RZ, R9, RZ, 0x33, !PT ;  /* 0x00000009ff09e212 */ /* 0x000fe400078e33ff */
[----:B------:R-:W-:Y:S02]  /*2a10*/  @!P0 LOP3.LUT R13, RZ, R13, RZ, 0x33, !PT ;  /* 0x0000000dff0d8212 */ /* 0x000fe400078e33ff */
[----:B------:R-:W-:Y:S02]  /*2a20*/  LOP3.LUT R4, R9, R4, RZ, 0xc0, !PT ;  /* 0x0000000409047212 */ /* 0x000fe400078ec0ff */
[----:B------:R-:W-:Y:S02]  /*2a30*/  SHF.R.U32.HI R9, RZ, UR6, R6 ;  /* 0x00000006ff097c19 */ /* 0x000fe40008011606 */
[----:B------:R-:W-:Y:S01]  /*2a40*/  LOP3.LUT R10, R13, R4, RZ, 0xc0, !PT ;  /* 0x000000040d0a7212 */ /* 0x000fe200078ec0ff */
[----:B------:R-:W-:Y:S01]  /*2a50*/  IMAD.SHL.U32 R4, R3, 0x20, RZ ;  /* 0x0000002003047824 */ /* 0x000fe200078e00ff */
[----:B------:R-:W-:-:S02]  /*2a60*/  LOP3.LUT R9, R9, UR5, RZ, 0x30, !PT ;  /* 0x0000000509097c12 */ /* 0x000fc4000f8e30ff */
[----:B------:R-:W2:Y:S01]  /*2a70*/  FLO.U32 R15, R10 ;  /* 0x0000000a000f7300 */ /* 0x000ea200000e0000 */
[----:B-1----:R-:W-:Y:S02]  /*2a80*/  LOP3.LUT R14, R23, R10, RZ, 0xc0, !PT ;  /* 0x0000000a170e7212 */ /* 0x002fe400078ec0ff */
[----:B------:R-:W-:-:S05]  /*2a90*/  LOP3.LUT R4, R4, 0x7c00, RZ, 0xc0, !PT ;  /* 0x00007c0004047812 */ /* 0x000fca00078ec0ff */
[----:B------:R-:W1:Y:S01]  /*2aa0*/  POPC R14, R14 ;  /* 0x0000000e000e7309 */ /* 0x000e620000000000 */
[----:B------:R-:W-:Y:S01]  /*2ab0*/  VIADD R22, R4, UR4 ;  /* 0x0000000404167c36 */ /* 0x000fe20008000000 */
[----:B--2---:R-:W-:-:S13]  /*2ac0*/  ISETP.NE.AND P0, PT, R46, R15, PT ;  /* 0x0000000f2e00720c */ /* 0x004fda0003f05270 */
[----:B-1----:R-:W-:Y:S05]  /*2ad0*/  @P0 BRA `(.L_x_30) ;  /* 0x0000000000080947 */ /* 0x002fea0003800000 */
[----:B------:R-:W-:-:S05]  /*2ae0*/  IMAD R5, R5, 0x4, R22 ;  /* 0x0000000405057824 */ /* 0x000fca00078e0216 */
[----:B------:R1:W2:Y:S02]  /*2af0*/  ATOMS.ADD R8, [R5], R14 ;  /* 0x0000000e0508738c */ /* 0x0002a40000000000 */
.L_x_30:
[----:B------:R-:W-:Y:S05]  /*2b00*/  BSYNC.RECONVERGENT B0 ;  /* 0x0000000000007941 */ /* 0x000fea0003800200 */
.L_x_29:
[----:B------:R-:W-:Y:S01]  /*2b10*/  R2P PR, R9, 0x7f ;  /* 0x0000007f09007804 */ /* 0x000fe20000000000 */
[----:B--2---:R2:W3:Y:S01]  /*2b20*/  SHFL.IDX PT, R8, R8, R15, 0x1f ;  /* 0x00001f0f08087589 */ /* 0x0044e200000e0000 */
[----:B------:R-:W-:Y:S01]  /*2b30*/  BSSY.RECONVERGENT B0, `(.L_x_31) ;  /* 0x0000023000007945 */ /* 0x000fe20003800200 */
[----:B------:R-:W-:-:S10]  /*2b40*/  IMAD.MOV.U32 R12, RZ, RZ, RZ ;  /* 0x000000ffff0c7224 */ /* 0x000fd400078e00ff */
[----:B------:R-:W-:Y:S02]  /*2b50*/  VOTE.ANY R4, PT, P0 ;  /* 0x0000000000047806 */ /* 0x000fe400000e0100 */
[----:B-1----:R-:W-:Y:S02]  /*2b60*/  VOTE.ANY R5, PT, P1 ;  /* 0x0000000000057806 */ /* 0x002fe400008e0100 */
[----:B------:R-:W-:Y:S02]  /*2b70*/  @!P0 LOP3.LUT R4, RZ, R4, RZ, 0x33, !PT ;  /* 0x00000004ff048212 */ /* 0x000fe400078e33ff */
[----:B------:R-:W-:Y:S02]  /*2b80*/  VOTE.ANY R13, PT, P2 ;  /* 0x00000000000d7806 */ /* 0x000fe400010e0100 */
[----:B------:R-:W-:Y:S02]  /*2b90*/  @!P1 LOP3.LUT R5, RZ, R5, RZ, 0x33, !PT ;  /* 0x00000005ff059212 */ /* 0x000fe400078e33ff */
[----:B------:R-:W-:-:S02]  /*2ba0*/  @!P2 LOP3.LUT R13, RZ, R13, RZ, 0x33, !PT ;  /* 0x0000000dff0da212 */ /* 0x000fc400078e33ff */
[----:B------:R-:W-:Y:S02]  /*2bb0*/  LOP3.LUT R4, R5, R4, RZ, 0xc0, !PT ;  /* 0x0000000405047212 */ /* 0x000fe400078ec0ff */
[----:B------:R-:W-:Y:S02]  /*2bc0*/  VOTE.ANY R5, PT, P3 ;  /* 0x0000000000057806 */ /* 0x000fe400018e0100 */
[----:B------:R-:W-:Y:S02]  /*2bd0*/  LOP3.LUT R4, R13, R4, RZ, 0xc0, !PT ;  /* 0x000000040d047212 */ /* 0x000fe400078ec0ff */
[----:B------:R-:W-:Y:S02]  /*2be0*/  LOP3.LUT P0, RZ, R9, 0x80, RZ, 0xc0, !PT ;  /* 0x0000008009ff7812 */ /* 0x000fe4000780c0ff */
[----:B------:R-:W-:Y:S02]  /*2bf0*/  VOTE.ANY R13, PT, P4 ;  /* 0x00000000000d7806 */ /* 0x000fe400020e0100 */
[----:B------:R-:W-:-:S02]  /*2c00*/  @!P3 LOP3.LUT R5, RZ, R5, RZ, 0x33, !PT ;  /* 0x00000005ff05b212 */ /* 0x000fc400078e33ff */
[----:B------:R-:W-:Y:S02]  /*2c10*/  @!P4 LOP3.LUT R13, RZ, R13, RZ, 0x33, !PT ;  /* 0x0000000dff0dc212 */ /* 0x000fe400078e33ff */
[----:B------:R-:W-:Y:S02]  /*2c20*/  LOP3.LUT R4, R5, R4, RZ, 0xc0, !PT ;  /* 0x0000000405047212 */ /* 0x000fe400078ec0ff */
[----:B------:R-:W-:Y:S02]  /*2c30*/  VOTE.ANY R5, PT, P5 ;  /* 0x0000000000057806 */ /* 0x000fe400028e0100 */
[----:B------:R-:W-:Y:S02]  /*2c40*/  LOP3.LUT R4, R13, R4, RZ, 0xc0, !PT ;  /* 0x000000040d047212 */ /* 0x000fe400078ec0ff */
[----:B------:R-:W-:Y:S02]  /*2c50*/  VOTE.ANY R13, PT, P6 ;  /* 0x00000000000d7806 */ /* 0x000fe400030e0100 */
[----:B------:R-:W-:-:S02]  /*2c60*/  @!P5 LOP3.LUT R5, RZ, R5, RZ, 0x33, !PT ;  /* 0x00000005ff05d212 */ /* 0x000fc400078e33ff */
[----:B------:R-:W-:Y:S02]  /*2c70*/  VOTE.ANY R17, PT, P0 ;  /* 0x0000000000117806 */ /* 0x000fe400000e0100 */
[----:B------:R-:W-:Y:S02]  /*2c80*/  @!P6 LOP3.LUT R13, RZ, R13, RZ, 0x33, !PT ;  /* 0x0000000dff0de212 */ /* 0x000fe400078e33ff */
[----:B------:R-:W-:Y:S02]  /*2c90*/  LOP3.LUT R4, R5, R4, RZ, 0xc0, !PT ;  /* 0x0000000405047212 */ /* 0x000fe400078ec0ff */
[----:B------:R-:W-:Y:S02]  /*2ca0*/  @!P0 LOP3.LUT R17, RZ, R17, RZ, 0x33, !PT ;  /* 0x00000011ff118212 */ /* 0x000fe400078e33ff */
[----:B------:R-:W-:-:S04]  /*2cb0*/  LOP3.LUT R4, R13, R4, RZ, 0xc0, !PT ;  /* 0x000000040d047212 */ /* 0x000fc800078ec0ff */
[----:B------:R-:W-:Y:S02]  /*2cc0*/  LOP3.LUT R4, R17, R4, RZ, 0xc0, !PT ;  /* 0x0000000411047212 */ /* 0x000fe400078ec0ff */
[----:B------:R-:W-:Y:S02]  /*2cd0*/  SHF.R.U32.HI R17, RZ, UR6, R0 ;  /* 0x00000006ff117c19 */ /* 0x000fe40008011600 */
[----:B------:R-:W1:Y:S01]  /*2ce0*/  FLO.U32 R5, R4 ;  /* 0x0000000400057300 */ /* 0x000e6200000e0000 */
[----:B------:R-:W-:Y:S02]  /*2cf0*/  LOP3.LUT R13, R23, R4, RZ, 0xc0, !PT ;  /* 0x00000004170d7212 */ /* 0x000fe400078ec0ff */
[----:B------:R-:W-:-:S05]  /*2d00*/  LOP3.LUT R17, R17, UR5, RZ, 0x30, !PT ;  /* 0x0000000511117c12 */ /* 0x000fca000f8e30ff */
[----:B------:R-:W4:Y:S01]  /*2d10*/  POPC R13, R13 ;  /* 0x0000000d000d7309 */ /* 0x000f220000000000 */
[----:B-1----:R-:W-:-:S13]  /*2d20*/  ISETP.NE.AND P0, PT, R46, R5, PT ;  /* 0x000000052e00720c */ /* 0x002fda0003f05270 */
[----:B--234-:R-:W-:Y:S05]  /*2d30*/  @P0 BRA `(.L_x_32) ;  /* 0x0000000000080947 */ /* 0x01cfea0003800000 */
[----:B------:R-:W-:-:S06]  /*2d40*/  IMAD R12, R9, 0x4, R22 ;  /* 0x00000004090c7824 */ /* 0x000fcc00078e0216 */
[----:B------:R1:W2:Y:S02]  /*2d50*/  ATOMS.ADD R12, [R12], R13 ;  /* 0x0000000d0c0c738c */ /* 0x0002a40000000000 */
.L_x_32:
[----:B------:R-:W-:Y:S05]  /*2d60*/  BSYNC.RECONVERGENT B0 ;  /* 0x0000000000007941 */ /* 0x000fea0003800200 */
.L_x_31:
[----:B------:R-:W-:Y:S01]  /*2d70*/  R2P PR, R17, 0x7f ;  /* 0x0000007f11007804 */ /* 0x000fe20000000000 */
[----:B--2---:R2:W3:Y:S01]  /*2d80*/  SHFL.IDX PT, R12, R12, R5, 0x1f ;  /* 0x00001f050c0c7589 */ /* 0x0044e200000e0000 */
[----:B------:R-:W-:Y:S11]  /*2d90*/  BSSY.RECONVERGENT B0, `(.L_x_33) ;  /* 0x0000023000007945 */ /* 0x000ff60003800200 */
[----:B------:R-:W-:-:S02]  /*2da0*/  VOTE.ANY R0, PT, P0 ;  /* 0x0000000000007806 */ /* 0x000fc400000e0100 */
[----:B------:R-:W-:Y:S02]  /*2db0*/  VOTE.ANY R9, PT, P1 ;  /* 0x0000000000097806 */ /* 0x000fe400008e0100 */
[----:B------:R-:W-:Y:S02]  /*2dc0*/  @!P0 LOP3.LUT R0, RZ, R0, RZ, 0x33, !PT ;  /* 0x00000000ff008212 */ /* 0x000fe400078e33ff */
[----:B------:R-:W-:Y:S02]  /*2dd0*/  VOTE.ANY R15, PT, P2 ;  /* 0x00000000000f7806 */ /* 0x000fe400010e0100 */
[----:B------:R-:W-:Y:S02]  /*2de0*/  @!P1 LOP3.LUT R9, RZ, R9, RZ, 0x33, !PT ;  /* 0x00000009ff099212 */ /* 0x000fe400078e33ff */
[----:B------:R-:W-:Y:S02]  /*2df0*/  @!P2 LOP3.LUT R15, RZ, R15, RZ, 0x33, !PT ;  /* 0x0000000fff0fa212 */ /* 0x000fe400078e33ff */
[----:B------:R-:W-:-:S02]  /*2e00*/  LOP3.LUT R0, R9, R0, RZ, 0xc0, !PT ;  /* 0x0000000009007212 */ /* 0x000fc400078ec0ff */
[----:B------:R-:W-:Y:S02]  /*2e10*/  VOTE.ANY R9, PT, P3 ;  /* 0x0000000000097806 */ /* 0x000fe400018e0100 */
[----:B------:R-:W-:Y:S02]  /*2e20*/  LOP3.LUT R0, R15, R0, RZ, 0xc0, !PT ;  /* 0x000000000f007212 */ /* 0x000fe400078ec0ff */
[----:B------:R-:W-:Y:S02]  /*2e30*/  LOP3.LUT P0, RZ, R17, 0x80, RZ, 0xc0, !PT ;  /* 0x0000008011ff7812 */ /* 0x000fe4000780c0ff */
[----:B------:R-:W-:Y:S02]  /*2e40*/  VOTE.ANY R15, PT, P4 ;  /* 0x00000000000f7806 */ /* 0x000fe400020e0100 */
[----:B------:R-:W-:Y:S02]  /*2e50*/  @!P3 LOP3.LUT R9, RZ, R9, RZ, 0x33, !PT ;  /* 0x00000009ff09b212 */ /* 0x000fe400078e33ff */
[----:B------:R-:W-:-:S02]  /*2e60*/  @!P4 LOP3.LUT R15, RZ, R15, RZ, 0x33, !PT ;  /* 0x0000000fff0fc212 */ /* 0x000fc400078e33ff */
[----:B------:R-:W-:Y:S02]  /*2e70*/  LOP3.LUT R0, R9, R0, RZ, 0xc0, !PT ;  /* 0x0000000009007212 */ /* 0x000fe400078ec0ff */
[----:B------:R-:W-:Y:S02]  /*2e80*/  VOTE.ANY R9, PT, P5 ;  /* 0x0000000000097806 */ /* 0x000fe400028e0100 */
[----:B------:R-:W-:Y:S02]  /*2e90*/  LOP3.LUT R0, R15, R0, RZ, 0xc0, !PT ;  /* 0x000000000f007212 */ /* 0x000fe400078ec0ff */
[----:B------:R-:W-:Y:S02]  /*2ea0*/  VOTE.ANY R15, PT, P6 ;  /* 0x00000000000f7806 */ /* 0x000fe400030e0100 */
[----:B------:R-:W-:Y:S02]  /*2eb0*/  @!P5 LOP3.LUT R9, RZ, R9, RZ, 0x33, !PT ;  /* 0x00000009ff09d212 */ /* 0x000fe400078e33ff */
[----:B------:R-:W-:-:S02]  /*2ec0*/  VOTE.ANY R19, PT, P0 ;  /* 0x0000000000137806 */ /* 0x000fc400000e0100 */
[----:B------:R-:W-:Y:S02]  /*2ed0*/  @!P6 LOP3.LUT R15, RZ, R15, RZ, 0x33, !PT ;  /* 0x0000000fff0fe212 */ /* 0x000fe400078e33ff */
[----:B------:R-:W-:Y:S02]  /*2ee0*/  LOP3.LUT R0, R9, R0, RZ, 0xc0, !PT ;  /* 0x0000000009007212 */ /* 0x000fe400078ec0ff */
[----:B------:R-:W-:Y:S02]  /*2ef0*/  @!P0 LOP3.LUT R19, RZ, R19, RZ, 0x33, !PT ;  /* 0x00000013ff138212 */ /* 0x000fe400078e33ff */
[----:B------:R-:W-:Y:S02]  /*2f00*/  LOP3.LUT R0, R15, R0, RZ, 0xc0, !PT ;  /* 0x000000000f007212 */ /* 0x000fe400078ec0ff */
[----:B------:R-:W-:Y:S02]  /*2f10*/  SHF.R.U32.HI R15, RZ, UR6, R41 ;  /* 0x00000006ff0f7c19 */ /* 0x000fe40008011629 */
[----:B------:R-:W-:Y:S01]  /*2f20*/  LOP3.LUT R4, R19, R0, RZ, 0xc0, !PT ;  /* 0x0000000013047212 */ /* 0x000fe200078ec0ff */
[----:B------:R-:W-:Y:S01]  /*2f30*/  IMAD.MOV.U32 R0, RZ, RZ, RZ ;  /* 0x000000ffff007224 */ /* 0x000fe200078e00ff */
[----:B------:R-:W-:-:S02]  /*2f40*/  LOP3.LUT R15, R15, UR5, RZ, 0x30, !PT ;  /* 0x000000050f0f7c12 */ /* 0x000fc4000f8e30ff */
[----:B------:R-:W4:Y:S01]  /*2f50*/  FLO.U32 R51, R4 ;  /* 0x0000000400337300 */ /* 0x000f2200000e0000 */
[----:B------:R-:W-:-:S07]  /*2f60*/  LOP3.LUT R10, R23, R4, RZ, 0xc0, !PT ;  /* 0x00000004170a7212 */ /* 0x000fce00078ec0ff */
[----:B------:R-:W0:Y:S01]  /*2f70*/  POPC R10, R10 ;  /* 0x0000000a000a7309 */ /* 0x000e220000000000 */
[----:B----4-:R-:W-:-:S13]  /*2f80*/  ISETP.NE.AND P0, PT, R46, R51, PT ;  /* 0x000000332e00720c */ /* 0x010fda0003f05270 */
[----:B0-23--:R-:W-:Y:S05]  /*2f90*/  @P0 BRA `(.L_x_34) ;  /* 0x0000000000080947 */ /* 0x00dfea0003800000 */
[----:B------:R-:W-:-:S05]  /*2fa0*/  IMAD R17, R17, 0x4, R22 ;  /* 0x0000000411117824 */ /* 0x000fca00078e0216 */
[----:B------:R0:W2:Y:S02]  /*2fb0*/  ATOMS.ADD R0, [R17], R10 ;  /* 0x0000000a1100738c */ /* 0x0000a40000000000 */
.L_x_34:
[----:B------:R-:W-:Y:S05]  /*2fc0*/  BSYNC.RECONVERGENT B0 ;  /* 0x0000000000007941 */ /* 0x000fea0003800200 */
.L_x_33:
        /* <DEDUP_REMOVED lines=21> */
[----:B0-----:R-:W-:-:S02]  /*3120*/  VOTE.ANY R17, PT, P0 ;  /* 0x0000000000117806 */ /* 0x001fc400000e0100 */
[----:B------:R-:W-:Y:S02]  /*3130*/  @!P6 LOP3.LUT R9, RZ, R9, RZ, 0x33, !PT ;  /* 0x00000009ff09e212 */ /* 0x000fe400078e33ff */
[----:B------:R-:W-:Y:S02]  /*3140*/  LOP3.LUT R4, R5, R4, RZ, 0xc0, !PT ;  /* 0x0000000405047212 */ /* 0x000fe400078ec0ff */
[----:B------:R-:W-:Y:S02]  /*3150*/  @!P0 LOP3.LUT R17, RZ, R17, RZ, 0x33, !PT ;  /* 0x00000011ff118212 */ /* 0x000fe400078e33ff */
[----:B------:R-:W-:-:S04]  /*3160*/  LOP3.LUT R4, R9, R4, RZ, 0xc0, !PT ;  /* 0x0000000409047212 */ /* 0x000fc800078ec0ff */
[----:B------:R-:W-:Y:S01]  /*3170*/  LOP3.LUT R6, R17, R4, RZ, 0xc0, !PT ;  /* 0x0000000411067212 */ /* 0x000fe200078ec0ff */
[----:B------:R-:W-:Y:S01]  /*3180*/  IMAD.MOV.U32 R4, RZ, RZ, RZ ;  /* 0x000000ffff047224 */ /* 0x000fe200078e00ff */
[----:B------:R-:W-:Y:S02]  /*3190*/  SHF.R.U32.HI R17, RZ, UR6, R40 ;  /* 0x00000006ff117c19 */ /* 0x000fe40008011628 */
[----:B------:R-:W0:Y:S01]  /*31a0*/  FLO.U32 R45, R6 ;  /* 0x00000006002d7300 */ /* 0x000e2200000e0000 */
[----:B------:R-:W-:Y:S02]  /*31b0*/  LOP3.LUT R9, R23, R6, RZ, 0xc0, !PT ;  /* 0x0000000617097212 */ /* 0x000fe400078ec0ff */
[----:B------:R-:W-:-:S05]  /*31c0*/  LOP3.LUT R17, R17, UR5, RZ, 0x30, !PT ;  /* 0x0000000511117c12 */ /* 0x000fca000f8e30ff */
[----:B------:R-:W4:Y:S01]  /*31d0*/  POPC R9, R9 ;  /* 0x0000000900097309 */ /* 0x000f220000000000 */
[----:B0-----:R-:W-:-:S13]  /*31e0*/  ISETP.NE.AND P0, PT, R46, R45, PT ;  /* 0x0000002d2e00720c */ /* 0x001fda0003f05270 */
[----:B--234-:R-:W-:Y:S05]  /*31f0*/  @P0 BRA `(.L_x_36) ;  /* 0x0000000000080947 */ /* 0x01cfea0003800000 */
[----:B------:R-:W-:-:S06]  /*3200*/  IMAD R4, R15, 0x4, R22 ;  /* 0x000000040f047824 */ /* 0x000fcc00078e0216 */
[----:B------:R0:W2:Y:S02]  /*3210*/  ATOMS.ADD R4, [R4], R9 ;  /* 0x000000090404738c */ /* 0x0000a40000000000 */
.L_x_36:
[----:B------:R-:W-:Y:S05]  /*3220*/  BSYNC.RECONVERGENT B0 ;  /* 0x0000000000007941 */ /* 0x000fea0003800200 */
.L_x_35:
[----:B------:R-:W-:Y:S01]  /*3230*/  R2P PR, R17, 0x7f ;  /* 0x0000007f11007804 */ /* 0x000fe20000000000 */
[----:B--2---:R2:W3:Y:S01]  /*3240*/  SHFL.IDX PT, R45, R4, R45, 0x1f ;  /* 0x00001f2d042d7589 */ /* 0x0044e200000e0000 */
[----:B------:R-:W-:Y:S01]  /*3250*/  BSSY.RECONVERGENT B0, `(.L_x_37) ;  /* 0x0000023000007945 */ /* 0x000fe20003800200 */
[----:B------:R-:W-:-:S10]  /*3260*/  IMAD.MOV.U32 R6, RZ, RZ, RZ ;  /* 0x000000ffff067224 */ /* 0x000fd400078e00ff */
[----:B------:R-:W-:Y:S02]  /*3270*/  VOTE.ANY R0, PT, P0 ;  /* 0x0000000000007806 */ /* 0x000fe400000e0100 */
[----:B------:R-:W-:Y:S02]  /*3280*/  VOTE.ANY R5, PT, P1 ;  /* 0x0000000000057806 */ /* 0x000fe400008e0100 */
        /* <DEDUP_REMOVED lines=20> */
[----:B------:R-:W-:Y:S02]  /*33d0*/  LOP3.LUT R0, R15, R0, RZ, 0xc0, !PT ;  /* 0x000000000f007212 */ /* 0x000fe400078ec0ff */
[----:B------:R-:W-:-:S02]  /*33e0*/  SHF.R.U32.HI R15, RZ, UR6, R39 ;  /* 0x00000006ff0f7c19 */ /* 0x000fc40008011627 */
[----:B------:R-:W-:Y:S02]  /*33f0*/  LOP3.LUT R0, R19, R0, RZ, 0xc0, !PT ;  /* 0x0000000013007212 */ /* 0x000fe400078ec0ff */
[----:B------:R-:W-:Y:S02]  /*3400*/  LOP3.LUT R15, R15, UR5, RZ, 0x30, !PT ;  /* 0x000000050f0f7c12 */ /* 0x000fe4000f8e30ff */
[----:B------:R-:W4:Y:S01]  /*3410*/  FLO.U32 R19, R0 ;  /* 0x0000000000137300 */ /* 0x000f2200000e0000 */
[----:B------:R-:W-:-:S07]  /*3420*/  LOP3.LUT R5, R23, R0, RZ, 0xc0, !PT ;  /* 0x0000000017057212 */ /* 0x000fce00078ec0ff */
[----:B------:R-:W0:Y:S01]  /*3430*/  POPC R5, R5 ;  /* 0x0000000500057309 */ /* 0x000e220000000000 */
[----:B----4-:R-:W-:-:S13]  /*3440*/  ISETP.NE.AND P0, PT, R46, R19, PT ;  /* 0x000000132e00720c */ /* 0x010fda0003f05270 */
[----:B0-23--:R-:W-:Y:S05]  /*3450*/  @P0 BRA `(.L_x_38) ;  /* 0x0000000000080947 */ /* 0x00dfea0003800000 */
[----:B------:R-:W-:-:S06]  /*3460*/  IMAD R6, R17, 0x4, R22 ;  /* 0x0000000411067824 */ /* 0x000fcc00078e0216 */
[----:B------:R0:W2:Y:S02]  /*3470*/  ATOMS.ADD R6, [R6], R5 ;  /* 0x000000050606738c */ /* 0x0000a40000000000 */
.L_x_38:
[----:B------:R-:W-:Y:S05]  /*3480*/  BSYNC.RECONVERGENT B0 ;  /* 0x0000000000007941 */ /* 0x000fea0003800200 */
.L_x_37:
        /* <DEDUP_REMOVED lines=37> */
.L_x_40:
[----:B------:R-:W-:Y:S05]  /*36e0*/  BSYNC.RECONVERGENT B0 ;  /* 0x0000000000007941 */ /* 0x000fea0003800200 */
.L_x_39:
[----:B------:R-:W-:Y:S01]  /*36f0*/  R2P PR, R17, 0x7f ;  /* 0x0000007f11007804 */ /* 0x000fe20000000000 */
[----:B--2---:R2:W3:Y:S01]  /*3700*/  SHFL.IDX PT, R47, R0, R47, 0x1f ;  /* 0x00001f2f002f7589 */ /* 0x0044e200000e0000 */
[----:B------:R-:W-:Y:S11]  /*3710*/  BSSY.RECONVERGENT B0, `(.L_x_41) ;  /* 0x0000021000007945 */ /* 0x000ff60003800200 */
[----:B0-----:R-:W-:-:S02]  /*3720*/  VOTE.ANY R15, PT, P0 ;  /* 0x00000000000f7806 */ /* 0x001fc400000e0100 */
        /* <DEDUP_REMOVED lines=19> */
[----:B------:R-:W-:Y:S01]  /*3860*/  LOP3.LUT R15, R16, R15, RZ, 0xc0, !PT ;  /* 0x0000000f100f7212 */ /* 0x000fe200078ec0ff */
[----:B------:R-:W-:Y:S01]  /*3870*/  IMAD.MOV.U32 R16, RZ, RZ, RZ ;  /* 0x000000ffff107224 */ /* 0x000fe200078e00ff */
[----:B------:R-:W-:Y:S02]  /*3880*/  @!P0 LOP3.LUT R20, RZ, R20, RZ, 0x33, !PT ;  /* 0x00000014ff148212 */ /* 0x000fe400078e33ff */
[----:B------:R-:W-:-:S04]  /*3890*/  LOP3.LUT R15, R18, R15, RZ, 0xc0, !PT ;  /* 0x0000000f120f7212 */ /* 0x000fc800078ec0ff */
[----:B------:R-:W-:-:S04]  /*38a0*/  LOP3.LUT R20, R20, R15, RZ, 0xc0, !PT ;  /* 0x0000000f14147212 */ /* 0x000fc800078ec0ff */
[----:B------:R-:W0:Y:S01]  /*38b0*/  FLO.U32 R49, R20 ;  /* 0x0000001400317300 */ /* 0x000e2200000e0000 */
[----:B------:R-:W-:-:S07]  /*38c0*/  LOP3.LUT R50, R23, R20, RZ, 0xc0, !PT ;  /* 0x0000001417327212 */ /* 0x000fce00078ec0ff */
[----:B------:R-:W4:Y:S01]  /*38d0*/  POPC R50, R50 ;  /* 0x0000003200327309 */ /* 0x000f220000000000 */
[----:B0-----:R-:W-:-:S13]  /*38e0*/  ISETP.NE.AND P0, PT, R46, R49, PT ;  /* 0x000000312e00720c */ /* 0x001fda0003f05270 */
[----:B--234-:R-:W-:Y:S05]  /*38f0*/  @P0 BRA `(.L_x_42) ;  /* 0x0000000000080947 */ /* 0x01cfea0003800000 */
[----:B------:R-:W-:-:S05]  /*3900*/  IMAD R17, R17, 0x4, R22 ;  /* 0x0000000411117824 */ /* 0x000fca00078e0216 */
[----:B------:R0:W2:Y:S02]  /*3910*/  ATOMS.ADD R16, [R17], R50 ;  /* 0x000000321110738c */ /* 0x0000a40000000000 */
.L_x_42:
[----:B------:R-:W-:Y:S05]  /*3920*/  BSYNC.RECONVERGENT B0 ;  /* 0x0000000000007941 */ /* 0x000fea0003800200 */
.L_x_41:
[----:B------:R-:W-:Y:S01]  /*3930*/  R2P PR, R11, 0x7f ;  /* 0x0000007f0b007804 */ /* 0x000fe20000000000 */
[----:B--2---:R2:W3:Y:S01]  /*3940*/  SHFL.IDX PT, R49, R16, R49, 0x1f ;  /* 0x00001f3110317589 */ /* 0x0044e200000e0000 */
[----:B------:R-:W-:Y:S01]  /*3950*/  BSSY.RECONVERGENT B0, `(.L_x_43) ;  /* 0x0000021000007945 */ /* 0x000fe20003800200 */
[----:B------:R-:W-:-:S10]  /*3960*/  IMAD.MOV.U32 R20, RZ, RZ, RZ ;  /* 0x000000ffff147224 */ /* 0x000fd400078e00ff */
[----:B------:R-:W-:Y:S02]  /*3970*/  VOTE.ANY R0, PT, P0 ;  /* 0x0000000000007806 */ /* 0x000fe400000e0100 */
[----:B------:R-:W-:Y:S02]  /*3980*/  VOTE.ANY R15, PT, P1 ;  /* 0x00000000000f7806 */ /* 0x000fe400008e0100 */
[----:B------:R-:W-:Y:S02]  /*3990*/  @!P0 LOP3.LUT R0, RZ, R0, RZ, 0x33, !PT ;  /* 0x00000000ff008212 */ /* 0x000fe400078e33ff */
[----:B0-----:R-:W-:Y:S02]  /*39a0*/  VOTE.ANY R17, PT, P2 ;  /* 0x0000000000117806 */ /* 0x001fe400010e0100 */
        /* <DEDUP_REMOVED lines=25> */
[----:B------:R-:W-:-:S06]  /*3b40*/  IMAD R20, R11, 0x4, R22 ;  /* 0x000000040b147824 */ /* 0x000fcc00078e0216 */
[----:B------:R0:W2:Y:S02]  /*3b50*/  ATOMS.ADD R20, [R20], R21 ;  /* 0x000000151414738c */ /* 0x0000a40000000000 */
.L_x_44:
[----:B------:R-:W-:Y:S05]  /*3b60*/  BSYNC.RECONVERGENT B0 ;  /* 0x0000000000007941 */ /* 0x000fea0003800200 */
.L_x_43:
[----:B------:R-:W-:Y:S01]  /*3b70*/  R2P PR, R7, 0x7f ;  /* 0x0000007f07007804 */ /* 0x000fe20000000000 */
[----:B--2---:R2:W3:Y:S01]  /*3b80*/  SHFL.IDX PT, R20, R20, R15, 0x1f ;  /* 0x00001f0f14147589 */ /* 0x0044e200000e0000 */
[----:B------:R-:W-:Y:S01]  /*3b90*/  BSSY.RECONVERGENT B0, `(.L_x_45) ;  /* 0x0000023000007945 */ /* 0x000fe20003800200 */
[----:B------:R-:W-:-:S10]  /*3ba0*/  IMAD.MOV.U32 R16, RZ, RZ, RZ ;  /* 0x000000ffff107224 */ /* 0x000fd400078e00ff */
[----:B------:R-:W-:Y:S02]  /*3bb0*/  VOTE.ANY R0, PT, P0 ;  /* 0x0000000000007806 */ /* 0x000fe400000e0100 */
[----:B------:R-:W-:Y:S02]  /*3bc0*/  VOTE.ANY R11, PT, P1 ;  /* 0x00000000000b7806 */ /* 0x000fe400008e0100 */
[----:B------:R-:W-:Y:S02]  /*3bd0*/  @!P0 LOP3.LUT R0, RZ, R0, RZ, 0x33, !PT ;  /* 0x00000000ff008212 */ /* 0x000fe400078e33ff */
[----:B------:R-:W-:Y:S02]  /*3be0*/  @!P1 LOP3.LUT R11, RZ, R11, RZ, 0x33, !PT ;  /* 0x0000000bff0b9212 */ /* 0x000fe400078e33ff */
[----:B------:R-:W-:Y:S02]  /*3bf0*/  VOTE.ANY R17, PT, P2 ;  /* 0x0000000000117806 */ /* 0x000fe400010e0100 */
[----:B------:R-:W-:-:S02]  /*3c00*/  LOP3.LUT R0, R11, R0, RZ, 0xc0, !PT ;  /* 0x000000000b007212 */ /* 0x000fc400078ec0ff */
[----:B------:R-:W-:Y:S02]  /*3c10*/  VOTE.ANY R11, PT, P3 ;  /* 0x00000000000b7806 */ /* 0x000fe400018e0100 */
[----:B------:R-:W-:Y:S02]  /*3c20*/  @!P2 LOP3.LUT R17, RZ, R17, RZ, 0x33, !PT ;  /* 0x00000011ff11a212 */ /* 0x000fe400078e33ff */
[----:B------:R-:W-:Y:S02]  /*3c30*/  @!P3 LOP3.LUT R11, RZ, R11, RZ, 0x33, !PT ;  /* 0x0000000bff0bb212 */ /* 0x000fe400078e33ff */
[----:B------:R-:W-:Y:S02]  /*3c40*/  LOP3.LUT R0, R17, R0, RZ, 0xc0, !PT ;  /* 0x0000000011007212 */ /* 0x000fe400078ec0ff */
[----:B------:R-:W-:Y:S02]  /*3c50*/  LOP3.LUT P0, RZ, R7, 0x80, RZ, 0xc0, !PT ;  /* 0x0000008007ff7812 */ /* 0x000fe4000780c0ff */
[----:B------:R-:W-:-:S02]  /*3c60*/  VOTE.ANY R17, PT, P4 ;  /* 0x0000000000117806 */ /* 0x000fc400020e0100 */
[----:B------:R-:W-:Y:S02]  /*3c70*/  LOP3.LUT R0, R11, R0, RZ, 0xc0, !PT ;  /* 0x000000000b007212 */ /* 0x000fe400078ec0ff */
[----:B------:R-:W-:Y:S02]  /*3c80*/  VOTE.ANY R11, PT, P5 ;  /* 0x00000000000b7806 */ /* 0x000fe400028e0100 */
[----:B------:R-:W-:Y:S02]  /*3c90*/  @!P4 LOP3.LUT R17, RZ, R17, RZ, 0x33, !PT ;  /* 0x00000011ff11c212 */ /* 0x000fe400078e33ff */
[----:B------:R-:W-:Y:S02]  /*3ca0*/  @!P5 LOP3.LUT R11, RZ, R11, RZ, 0x33, !PT ;  /* 0x0000000bff0bd212 */ /* 0x000fe400078e33ff */
[----:B------:R-:W-:Y:S02]  /*3cb0*/  LOP3.LUT R0, R17, R0, RZ, 0xc0, !PT ;  /* 0x0000000011007212 */ /* 0x000fe400078ec0ff */
[----:B------:R-:W-:-:S02]  /*3cc0*/  VOTE.ANY R17, PT, P6 ;  /* 0x0000000000117806 */ /* 0x000fc400030e0100 */
[----:B------:R-:W-:Y:S02]  /*3cd0*/  LOP3.LUT R0, R11, R0, RZ, 0xc0, !PT ;  /* 0x000000000b007212 */ /* 0x000fe400078ec0ff */
[----:B------:R-:W-:Y:S02]  /*3ce0*/  VOTE.ANY R11, PT, P0 ;  /* 0x00000000000b7806 */ /* 0x000fe400000e0100 */
[----:B------:R-:W-:Y:S02]  /*3cf0*/  @!P6 LOP3.LUT R17, RZ, R17, RZ, 0x33, !PT ;  /* 0x00000011ff11e212 */ /* 0x000fe400078e33ff */
[----:B------:R-:W-:Y:S02]  /*3d00*/  @!P0 LOP3.LUT R11, RZ, R11, RZ, 0x33, !PT ;  /* 0x0000000bff0b8212 */ /* 0x000fe400078e33ff */
[----:B------:R-:W-:-:S04]  /*3d10*/  LOP3.LUT R0, R17, R0, RZ, 0xc0, !PT ;  /* 0x0000000011007212 */ /* 0x000fc800078ec0ff */
[----:B------:R-:W-:Y:S02]  /*3d20*/  LOP3.LUT R48, R11, R0, RZ, 0xc0, !PT ;  /* 0x000000000b307212 */ /* 0x000fe400078ec0ff */
[----:B------:R-:W-:Y:S02]  /*3d30*/  SHF.R.U32.HI R0, RZ, UR6, R36 ;  /* 0x00000006ff007c19 */ /* 0x000fe40008011624 */
[----:B------:R-:W4:Y:S01]  /*3d40*/  FLO.U32 R18, R48 ;  /* 0x0000003000127300 */ /* 0x000f2200000e0000 */
[----:B------:R-:W-:Y:S02]  /*3d50*/  LOP3.LUT R19, R23, R48, RZ, 0xc0, !PT ;  /* 0x0000003017137212 */ /* 0x000fe400078ec0ff */
[----:B------:R-:W-:-:S05]  /*3d60*/  LOP3.LUT R0, R0, UR5, RZ, 0x30, !PT ;  /* 0x0000000500007c12 */ /* 0x000fca000f8e30ff */
[----:B------:R-:W0:Y:S01]  /*3d70*/  POPC R19, R19 ;  /* 0x0000001300137309 */ /* 0x000e220000000000 */
[----:B----4-:R-:W-:-:S13]  /*3d80*/  ISETP.NE.AND P0, PT, R46, R18, PT ;  /* 0x000000122e00720c */ /* 0x010fda0003f05270 */
[----:B0-23--:R-:W-:Y:S05]  /*3d90*/  @P0 BRA `(.L_x_46) ;  /* 0x0000000000080947 */ /* 0x00dfea0003800000 */
[----:B------:R-:W-:-:S06]  /*3da0*/  IMAD R16, R7, 0x4, R22 ;  /* 0x0000000407107824 */ /* 0x000fcc00078e0216 */
[----:B------:R0:W2:Y:S02]  /*3db0*/  ATOMS.ADD R16, [R16], R19 ;  /* 0x000000131010738c */ /* 0x0000a40000000000 */
.L_x_46:
[----:B------:R-:W-:Y:S05]  /*3dc0*/  BSYNC.RECONVERGENT B0 ;  /* 0x0000000000007941 */ /* 0x000fea0003800200 */
.L_x_45:
[----:B------:R-:W-:Y:S01]  /*3dd0*/  R2P PR, R0, 0x7f ;  /* 0x0000007f00007804 */ /* 0x000fe20000000000 */
[----:B--2---:R2:W3:Y:S01]  /*3de0*/  SHFL.IDX PT, R18, R16, R18, 0x1f ;  /* 0x00001f1210127589 */ /* 0x0044e200000e0000 */
[----:B------:R-:W-:Y:S01]  /*3df0*/  SHF.R.U32.HI R11, RZ, UR6, R35 ;  /* 0x00000006ff0b7c19 */ /* 0x000fe20008011623 */
[----:B------:R-:W-:Y:S01]  /*3e00*/  BSSY.RECONVERGENT B0, `(.L_x_47) ;  /* 0x0000022000007945 */ /* 0x000fe20003800200 */
[----:B------:R-:W-:Y:S02]  /*3e10*/  IMAD.MOV.U32 R15, RZ, RZ, RZ ;  /* 0x000000ffff0f7224 */ /* 0x000fe400078e00ff */
[----:B------:R-:W-:-:S07]  /*3e20*/  LOP3.LUT R11, R11, UR5, RZ, 0x30, !PT ;  /* 0x000000050b0b7c12 */ /* 0x000fce000f8e30ff */
[----:B------:R-:W-:Y:S02]  /*3e30*/  VOTE.ANY R7, PT, P0 ;  /* 0x0000000000077806 */ /* 0x000fe400000e0100 */
[----:B------:R-:W-:Y:S02]  /*3e40*/  VOTE.ANY R48, PT, P1 ;  /* 0x0000000000307806 */ /* 0x000fe400008e0100 */
[----:B------:R-:W-:Y:S02]  /*3e50*/  @!P0 LOP3.LUT R7, RZ, R7, RZ, 0x33, !PT ;  /* 0x00000007ff078212 */ /* 0x000fe400078e33ff */
[----:B------:R-:W-:Y:S02]  /*3e60*/  @!P1 LOP3.LUT R48, RZ, R48, RZ, 0x33, !PT ;  /* 0x00000030ff309212 */ /* 0x000fe400078e33ff */
[----:B------:R-:W-:Y:S02]  /*3e70*/  LOP3.LUT P0, RZ, R0, 0x80, RZ, 0xc0, !PT ;  /* 0x0000008000ff7812 */ /* 0x000fe4000780c0ff */
[----:B------:R-:W-:-:S02]  /*3e80*/  LOP3.LUT R7, R48, R7, RZ, 0xc0, !PT ;  /* 0x0000000730077212 */ /* 0x000fc400078ec0ff */
[----:B------:R-:W-:-:S04]  /*3e90*/  VOTE.ANY R48, PT, P2 ;  /* 0x0000000000307806 */ /* 0x000fc800010e0100 */
[----:B------:R-:W-:-:S04]  /*3ea0*/  @!P2 LOP3.LUT R48, RZ, R48, RZ, 0x33, !PT ;  /* 0x00000030ff30a212 */ /* 0x000fc800078e33ff */
[----:B------:R-:W-:Y:S02]  /*3eb0*/  LOP3.LUT R7, R48, R7, RZ, 0xc0, !PT ;  /* 0x0000000730077212 */ /* 0x000fe400078ec0ff */
        /* <DEDUP_REMOVED lines=14> */
[----:B------:R-:W-:-:S04]  /*3fa0*/  LOP3.LUT R48, R48, R7, RZ, 0xc0, !PT ;  /* 0x0000000730307212 */ /* 0x000fc800078ec0ff */
[----:B------:R-:W4:Y:S01]  /*3fb0*/  FLO.U32 R52, R48 ;  /* 0x0000003000347300 */ /* 0x000f2200000e0000 */
[----:B------:R-:W-:-:S07]  /*3fc0*/  LOP3.LUT R17, R23, R48, RZ, 0xc0, !PT ;  /* 0x0000003017117212 */ /* 0x000fce00078ec0ff */
[----:B------:R-:W0:Y:S01]  /*3fd0*/  POPC R17, R17 ;  /* 0x0000001100117309 */ /* 0x000e220000000000 */
[----:B----4-:R-:W-:-:S13]  /*3fe0*/  ISETP.NE.AND P0, PT, R46, R52, PT ;  /* 0x000000342e00720c */ /* 0x010fda0003f05270 */
[----:B0-23--:R-:W-:Y:S05]  /*3ff0*/  @P0 BRA `(.L_x_48) ;  /* 0x0000000000080947 */ /* 0x00dfea0003800000 */
[----:B------:R-:W-:-:S05]  /*4000*/  IMAD R0, R0, 0x4, R22 ;  /* 0x0000000400007824 */ /* 0x000fca00078e0216 */
[----:B------:R0:W2:Y:S02]  /*4010*/  ATOMS.ADD R15, [R0], R17 ;  /* 0x00000011000f738c */ /* 0x0000a40000000000 */
.L_x_48:
[----:B------:R-:W-:Y:S05]  /*4020*/  BSYNC.RECONVERGENT B0 ;  /* 0x0000000000007941 */ /* 0x000fea0003800200 */
.L_x_47:
[----:B------:R-:W-:Y:S01]  /*4030*/  R2P PR, R11, 0x7f ;  /* 0x0000007f0b007804 */ /* 0x000fe20000000000 */
[----:B--2---:R2:W3:Y:S01]  /*4040*/  SHFL.IDX PT, R16, R15, R52, 0x1f ;  /* 0x00001f340f107589 */ /* 0x0044e200000e0000 */
[----:B------:R-:W-:Y:S11]  /*4050*/  BSSY.RECONVERGENT B0, `(.L_x_49) ;  /* 0x0000023000007945 */ /* 0x000ff60003800200 */
[----:B0-----:R-:W-:-:S02]  /*4060*/  VOTE.ANY R0, PT, P0 ;  /* 0x0000000000007806 */ /* 0x001fc400000e0100 */
[----:B------:R-:W-:Y:S02]  /*4070*/  VOTE.ANY R7, PT, P1 ;  /* 0x0000000000077806 */ /* 0x000fe400008e0100 */
[----:B------:R-:W-:Y:S02]  /*4080*/  @!P0 LOP3.LUT R0, RZ, R0, RZ, 0x33, !PT ;  /* 0x00000000ff008212 */ /* 0x000fe400078e33ff */
[----:B------:R-:W-:Y:S02]  /*4090*/  @!P1 LOP3.LUT R7, RZ, R7, RZ, 0x33, !PT ;  /* 0x00000007ff079212 */ /* 0x000fe400078e33ff */
[----:B------:R-:W-:Y:S02]  /*40a0*/  LOP3.LUT P0, RZ, R11, 0x80, RZ, 0xc0, !PT ;  /* 0x000000800bff7812 */ /* 0x000fe4000780c0ff */
        /* <DEDUP_REMOVED lines=19> */
[----:B------:R0:W4:Y:S01]  /*41e0*/  FLO.U32 R7, R0 ;  /* 0x0000000000077300 */ /* 0x00012200000e0000 */
[----:B------:R-:W-:-:S07]  /*41f0*/  LOP3.LUT R48, R23, R0, RZ, 0xc0, !PT ;  /* 0x0000000017307212 */ /* 0x000fce00078ec0ff */
[----:B--2---:R2:W1:Y:S01]  /*4200*/  POPC R15, R48 ;  /* 0x00000030000f7309 */ /* 0x0044620000000000 */
[----:B0-----:R-:W-:-:S04]  /*4210*/  SHF.R.U32.HI R0, RZ, UR6, R34 ;  /* 0x00000006ff007c19 */ /* 0x001fc80008011622 */
[----:B------:R-:W-:Y:S02]  /*4220*/  LOP3.LUT R0, R0, UR5, RZ, 0x30, !PT ;  /* 0x0000000500007c12 */ /* 0x000fe4000f8e30ff */
[----:B----4-:R-:W-:Y:S01]  /*4230*/  ISETP.NE.AND P0, PT, R46, R7, PT ;  /* 0x000000072e00720c */ /* 0x010fe20003f05270 */
[----:B--2---:R-:W-:-:S12]  /*4240*/  IMAD.MOV.U32 R48, RZ, RZ, RZ ;  /* 0x000000ffff307224 */ /* 0x004fd800078e00ff */
[----:B-1-3--:R-:W-:Y:S05]  /*4250*/  @P0 BRA `(.L_x_50) ;  /* 0x0000000000080947 */ /* 0x00afea0003800000 */
[----:B------:R-:W-:-:S06]  /*4260*/  IMAD R48, R11, 0x4, R22 ;  /* 0x000000040b307824 */ /* 0x000fcc00078e0216 */
[----:B------:R0:W1:Y:S02]  /*4270*/  ATOMS.ADD R48, [R48], R15 ;  /* 0x0000000f3030738c */ /* 0x0000640000000000 */
.L_x_50:
[----:B------:R-:W-:Y:S05]  /*4280*/  BSYNC.RECONVERGENT B0 ;  /* 0x0000000000007941 */ /* 0x000fea0003800200 */
.L_x_49:
[----:B------:R-:W-:Y:S01]  /*4290*/  R2P PR, R0, 0x7f ;  /* 0x0000007f00007804 */ /* 0x000fe20000000000 */
[----:B------:R-:W-:Y:S01]  /*42a0*/  IMAD.IADD R14, R14, 0x1, R8 ;  /* 0x000000010e0e7824 */ /* 0x000fe200078e0208 */
[----:B------:R-:W-:Y:S01]  /*42b0*/  BSSY.RECONVERGENT B0, `(.L_x_51) ;  /* 0x0000025000007945 */ /* 0x000fe20003800200 */
[----:B------:R-:W-:Y:S02]  /*42c0*/  IMAD.IADD R13, R13, 0x1, R12 ;  /* 0x000000010d0d7824 */ /* 0x000fe400078e020c */
[----:B-1----:R1:W2:Y:S08]  /*42d0*/  SHFL.IDX PT, R12, R48, R7, 0x1f ;  /* 0x00001f07300c7589 */ /* 0x0022b000000e0000 */
[----:B------:R-:W-:-:S02]  /*42e0*/  VOTE.ANY R11, PT, P0 ;  /* 0x00000000000b7806 */ /* 0x000fc400000e0100 */
[----:B------:R-:W-:Y:S01]  /*42f0*/  VOTE.ANY R8, PT, P1 ;  /* 0x0000000000087806 */ /* 0x000fe200008e0100 */
[----:B-1----:R-:W-:Y:S01]  /*4300*/  IMAD.MOV.U32 R7, RZ, RZ, RZ ;  /* 0x000000ffff077224 */ /* 0x002fe200078e00ff */
        /* <DEDUP_REMOVED lines=22> */
[----:B------:R1:W3:Y:S01]  /*4470*/  FLO.U32 R8, R52 ;  /* 0x0000003400087300 */ /* 0x0002e200000e0000 */
[----:B------:R-:W-:-:S07]  /*4480*/  LOP3.LUT R11, R23, R52, RZ, 0xc0, !PT ;  /* 0x00000034170b7212 */ /* 0x000fce00078ec0ff */
[----:B------:R-:W4:Y:S01]  /*4490*/  POPC R11, R11 ;  /* 0x0000000b000b7309 */ /* 0x000f220000000000 */
[----:B-1----:R-:W-:-:S04]  /*44a0*/  SHF.R.U32.HI R52, RZ, UR6, R26 ;  /* 0x00000006ff347c19 */ /* 0x002fc8000801161a */
[----:B------:R-:W-:Y:S02]  /*44b0*/  LOP3.LUT R48, R52, UR5, RZ, 0x30, !PT ;  /* 0x0000000534307c12 */ /* 0x000fe4000f8e30ff */
[----:B---3--:R-:W-:-:S13]  /*44c0*/  ISETP.NE.AND P0, PT, R46, R8, PT ;  /* 0x000000082e00720c */ /* 0x008fda0003f05270 */
[----:B--2-4-:R-:W-:Y:S05]  /*44d0*/  @P0 BRA `(.L_x_52) ;  /* 0x0000000000080947 */ /* 0x014fea0003800000 */
[----:B------:R-:W-:-:S05]  /*44e0*/  IMAD R0, R0, 0x4, R22 ;  /* 0x0000000400007824 */ /* 0x000fca00078e0216 */
[----:B------:R1:W2:Y:S02]  /*44f0*/  ATOMS.ADD R7, [R0], R11 ;  /* 0x0000000b0007738c */ /* 0x0002a40000000000 */
.L_x_52:
[----:B------:R-:W-:Y:S05]  /*4500*/  BSYNC.RECONVERGENT B0 ;  /* 0x0000000000007941 */ /* 0x000fea0003800200 */
.L_x_51:
[----:B------:R-:W-:Y:S01]  /*4510*/  R2P PR, R48, 0x7f ;  /* 0x0000007f30007804 */ /* 0x000fe20000000000 */
[----:B------:R-:W-:Y:S01]  /*4520*/  IMAD.IADD R10, R10, 0x1, R51 ;  /* 0x000000010a0a7824 */ /* 0x000fe200078e0233 */
[----:B--2---:R2:W3:Y:S01]  /*4530*/  SHFL.IDX PT, R8, R7, R8, 0x1f ;  /* 0x00001f0807087589 */ /* 0x0044e200000e0000 */
[----:B------:R-:W-:Y:S01]  /*4540*/  BSSY.RECONVERGENT B0, `(.L_x_53) ;  /* 0x0000024000007945 */ /* 0x000fe20003800200 */
[----:B------:R-:W-:Y:S02]  /*4550*/  IMAD.IADD R9, R9, 0x1, R45 ;  /* 0x0000000109097824 */ /* 0x000fe400078e022d */
[----:B------:R-:W-:-:S07]  /*4560*/  IMAD.MOV.U32 R45, RZ, RZ, RZ ;  /* 0x000000ffff2d7224 */ /* 0x000fce00078e00ff */
[----:B-1----:R-:W-:Y:S02]  /*4570*/  VOTE.ANY R0, PT, P0 ;  /* 0x0000000000007806 */ /* 0x002fe400000e0100 */
        /* <DEDUP_REMOVED lines=23> */
[----:B------:R-:W-:Y:S02]  /*46f0*/  SHF.R.U32.HI R51, RZ, UR6, R33 ;  /* 0x00000006ff337c19 */ /* 0x000fe40008011621 */
[----:B------:R1:W4:Y:S02]  /*4700*/  FLO.U32 R0, R52 ;  /* 0x0000003400007300 */ /* 0x00032400000e0000 */
[----:B------:R-:W-:Y:S02]  /*4710*/  LOP3.LUT R51, R51, UR5, RZ, 0x30, !PT ;  /* 0x0000000533337c12 */ /* 0x000fe4000f8e30ff */
[----:B-1----:R-:W-:-:S04]  /*4720*/  LOP3.LUT R52, R23, R52, RZ, 0xc0, !PT ;  /* 0x0000003417347212 */ /* 0x002fc800078ec0ff */
[----:B--2---:R1:W2:Y:S01]  /*4730*/  POPC R7, R52 ;  /* 0x0000003400077309 */ /* 0x0042a20000000000 */
[----:B----4-:R-:W-:-:S13]  /*4740*/  ISETP.NE.AND P0, PT, R46, R0, PT ;  /* 0x000000002e00720c */ /* 0x010fda0003f05270 */
[----:B-123--:R-:W-:Y:S05]  /*4750*/  @P0 BRA `(.L_x_54) ;  /* 0x0000000000080947 */ /* 0x00efea0003800000 */
[----:B------:R-:W-:-:S05]  /*4760*/  IMAD R48, R48, 0x4, R22 ;  /* 0x0000000430307824 */ /* 0x000fca00078e0216 */
[----:B------:R1:W2:Y:S02]  /*4770*/  ATOMS.ADD R45, [R48], R7 ;  /* 0x00000007302d738c */ /* 0x0002a40000000000 */
.L_x_54:
[----:B------:R-:W-:Y:S05]  /*4780*/  BSYNC.RECONVERGENT B0 ;  /* 0x0000000000007941 */ /* 0x000fea0003800200 */
.L_x_53:
[----:B------:R-:W-:Y:S01]  /*4790*/  R2P PR, R51, 0x7f ;  /* 0x0000007f33007804 */ /* 0x000fe20000000000 */
[----:B------:R-:W-:Y:S01]  /*47a0*/  IMAD.IADD R6, R5, 0x1, R6 ;  /* 0x0000000105067824 */ /* 0x000fe200078e0206 */
[----:B--2---:R2:W3:Y:S01]  /*47b0*/  SHFL.IDX PT, R0, R45, R0, 0x1f ;  /* 0x00001f002d007589 */ /* 0x0044e200000e0000 */
[----:B------:R-:W-:Y:S01]  /*47c0*/  IMAD.IADD R4, R4, 0x1, R47 ;  /* 0x0000000104047824 */ /* 0x000fe200078e022f */
[----:B------:R-:W-:Y:S01]  /*47d0*/  SHF.R.U32.HI R47, RZ, UR6, R32 ;  /* 0x00000006ff2f7c19 */ /* 0x000fe20008011620 */
[----:B------:R-:W-:Y:S03]  /*47e0*/  BSSY.RECONVERGENT B0, `(.L_x_55) ;  /* 0x0000022000007945 */ /* 0x000fe60003800200 */
[----:B------:R-:W-:-:S05]  /*47f0*/  LOP3.LUT R47, R47, UR5, RZ, 0x30, !PT ;  /* 0x000000052f2f7c12 */ /* 0x000fca000f8e30ff */
        /* <DEDUP_REMOVED lines=9> */
[----:B------:R-:W-:Y:S02]  /*4890*/  VOTE.ANY R48, PT, P3 ;  /* 0x0000000000307806 */ /* 0x000fe400018e0100 */
[----:B------:R-:W-:Y:S02]  /*48a0*/  VOTE.ANY R52, PT, P0 ;  /* 0x0000000000347806 */ /* 0x000fe400000e0100 */
[----:B------:R-:W-:Y:S02]  /*48b0*/  @!P3 LOP3.LUT R48, RZ, R48, RZ, 0x33, !PT ;  /* 0x00000030ff30b212 */ /* 0x000fe400078e33ff */
[----:B------:R-:W-:Y:S02]  /*48c0*/  @!P0 LOP3.LUT R52, RZ, R52, RZ, 0x33, !PT ;  /* 0x00000034ff348212 */ /* 0x000fe400078e33ff */
        /* <DEDUP_REMOVED lines=9> */
[----:B------:R-:W-:Y:S01]  /*4960*/  LOP3.LUT R5, R48, R5, RZ, 0xc0, !PT ;  /* 0x0000000530057212 */ /* 0x000fe200078ec0ff */
[----:B------:R-:W-:-:S03]  /*4970*/  IMAD.MOV.U32 R48, RZ, RZ, RZ ;  /* 0x000000ffff307224 */ /* 0x000fc600078e00ff */
[----:B------:R-:W-:-:S04]  /*4980*/  LOP3.LUT R52, R52, R5, RZ, 0xc0, !PT ;  /* 0x0000000534347212 */ /* 0x000fc800078ec0ff */
[----:B------:R1:W4:Y:S02]  /*4990*/  FLO.U32 R5, R52 ;  /* 0x0000003400057300 */ /* 0x00032400000e0000 */
[----:B-1----:R-:W-:-:S06]  /*49a0*/  LOP3.LUT R52, R23, R52, RZ, 0xc0, !PT ;  /* 0x0000003417347212 */ /* 0x002fcc00078ec0ff */
[----:B--2---:R1:W2:Y:S01]  /*49b0*/  POPC R45, R52 ;  /* 0x00000034002d7309 */ /* 0x0042a20000000000 */
[----:B----4-:R-:W-:-:S13]  /*49c0*/  ISETP.NE.AND P0, PT, R46, R5, PT ;  /* 0x000000052e00720c */ /* 0x010fda0003f05270 */
[----:B-1-3--:R-:W-:Y:S05]  /*49d0*/  @P0 BRA `(.L_x_56) ;  /* 0x0000000000080947 */ /* 0x00afea0003800000 */
[----:B------:R-:W-:-:S06]  /*49e0*/  IMAD R48, R51, 0x4, R22 ;  /* 0x0000000433307824 */ /* 0x000fcc00078e0216 */
[----:B--2---:R1:W3:Y:S02]  /*49f0*/  ATOMS.ADD R48, [R48], R45 ;  /* 0x0000002d3030738c */ /* 0x0042e40000000000 */
.L_x_56:
[----:B------:R-:W-:Y:S05]  /*4a00*/  BSYNC.RECONVERGENT B0 ;  /* 0x0000000000007941 */ /* 0x000fea0003800200 */
.L_x_55:
[----:B------:R-:W-:Y:S01]  /*4a10*/  R2P PR, R47, 0x7f ;  /* 0x0000007f2f007804 */ /* 0x000fe20000000000 */
[----:B------:R-:W-:Y:S01]  /*4a20*/  IMAD.IADD R50, R50, 0x1, R49 ;  /* 0x0000000132327824 */ /* 0x000fe200078e0231 */
[----:B---3--:R3:W4:Y:S01]  /*4a30*/  SHFL.IDX PT, R48, R48, R5, 0x1f ;  /* 0x00001f0530307589 */ /* 0x00872200000e0000 */
[----:B------:R-:W-:Y:S01]  /*4a40*/  IMAD.IADD R20, R21, 0x1, R20 ;  /* 0x0000000115147824 */ /* 0x000fe200078e0214 */
[----:B------:R-:W-:Y:S01]  /*4a50*/  SHF.R.U32.HI R21, RZ, UR6, R31 ;  /* 0x00000006ff157c19 */ /* 0x000fe2000801161f */
[----:B------:R-:W-:Y:S03]  /*4a60*/  BSSY.RECONVERGENT B0, `(.L_x_57) ;  /* 0x0000022000007945 */ /* 0x000fe60003800200 */
[----:B---3--:R-:W-:Y:S01]  /*4a70*/  LOP3.LUT R5, R21, UR5, RZ, 0x30, !PT ;  /* 0x0000000515057c12 */ /* 0x008fe2000f8e30ff */
[----:B------:R-:W-:-:S04]  /*4a80*/  IMAD.MOV.U32 R21, RZ, RZ, RZ ;  /* 0x000000ffff157224 */ /* 0x000fc800078e00ff */
        /* <DEDUP_REMOVED lines=23> */
[----:B------:R-:W-:-:S04]  /*4c00*/  LOP3.LUT R52, R49, R52, RZ, 0xc0, !PT ;  /* 0x0000003431347212 */ /* 0x000fc800078ec0ff */
[----:B------:R-:W3:Y:S01]  /*4c10*/  FLO.U32 R49, R52 ;  /* 0x0000003400317300 */ /* 0x000ee200000e0000 */
[----:B------:R-:W-:-:S07]  /*4c20*/  LOP3.LUT R51, R23, R52, RZ, 0xc0, !PT ;  /* 0x0000003417337212 */ /* 0x000fce00078ec0ff */
[----:B------:R-:W0:Y:S01]  /*4c30*/  POPC R51, R51 ;  /* 0x0000003300337309 */ /* 0x000e220000000000 */
[----:B---3--:R-:W-:-:S13]  /*4c40*/  ISETP.NE.AND P0, PT, R46, R49, PT ;  /* 0x000000312e00720c */ /* 0x008fda0003f05270 */
[----:B0---4-:R-:W-:Y:S05]  /*4c50*/  @P0 BRA `(.L_x_58) ;  /* 0x0000000000080947 */ /* 0x011fea0003800000 */
[----:B------:R-:W-:-:S05]  /*4c60*/  IMAD R52, R47, 0x4, R22 ;  /* 0x000000042f347824 */ /* 0x000fca00078e0216 */
[----:B------:R0:W3:Y:S02]  /*4c70*/  ATOMS.ADD R21, [R52], R51 ;  /* 0x000000333415738c */ /* 0x0000e40000000000 */
.L_x_58:
[----:B------:R-:W-:Y:S05]  /*4c80*/  BSYNC.RECONVERGENT B0 ;  /* 0x0000000000007941 */ /* 0x000fea0003800200 */
.L_x_57:
        /* <DEDUP_REMOVED lines=9> */
[----:B0-----:R-:W-:Y:S02]  /*4d20*/  VOTE.ANY R52, PT, P1 ;  /* 0x0000000000347806 */ /* 0x001fe400008e0100 */
        /* <DEDUP_REMOVED lines=22> */
[----:B------:R-:W0:Y:S01]  /*4e90*/  FLO.U32 R19, R52 ;  /* 0x0000003400137300 */ /* 0x000e2200000e0000 */
[----:B------:R-:W-:-:S07]  /*4ea0*/  LOP3.LUT R47, R23, R52, RZ, 0xc0, !PT ;  /* 0x00000034172f7212 */ /* 0x000fce00078ec0ff */
[----:B------:R-:W3:Y:S01]  /*4eb0*/  POPC R47, R47 ;  /* 0x0000002f002f7309 */ /* 0x000ee20000000000 */
[----:B0-----:R-:W-:-:S13]  /*4ec0*/  ISETP.NE.AND P0, PT, R46, R19, PT ;  /* 0x000000132e00720c */ /* 0x001fda0003f05270 */
[----:B---34-:R-:W-:Y:S05]  /*4ed0*/  @P0 BRA `(.L_x_60) ;  /* 0x0000000000080947 */ /* 0x018fea0003800000 */
[----:B------:R-:W-:-:S05]  /*4ee0*/  IMAD R52, R5, 0x4, R22 ;  /* 0x0000000405347824 */ /* 0x000fca00078e0216 */
[----:B------:R0:W3:Y:S02]  /*4ef0*/  ATOMS.ADD R17, [R52], R47 ;  /* 0x0000002f3411738c */ /* 0x0000e40000000000 */
.L_x_60:
[----:B------:R-:W-:Y:S05]  /*4f00*/  BSYNC.RECONVERGENT B0 ;  /* 0x0000000000007941 */ /* 0x000fea0003800200 */
.L_x_59:
        /* <DEDUP_REMOVED lines=39> */
.L_x_62:
[----:B------:R-:W-:Y:S05]  /*5180*/  BSYNC.RECONVERGENT B0 ;  /* 0x0000000000007941 */ /* 0x000fea0003800200 */
.L_x_61:
[----:B------:R-:W-:Y:S01]  /*5190*/  R2P PR, R19, 0x7f ;  /* 0x0000007f13007804 */ /* 0x000fe20000000000 */
[----:B------:R-:W-:Y:S01]  /*51a0*/  IMAD.IADD R0, R7, 0x1, R0 ;  /* 0x0000000107007824 */ /* 0x000fe200078e0200 */
[----:B---3--:R3:W4:Y:S01]  /*51b0*/  SHFL.IDX PT, R11, R11, R5, 0x1f ;  /* 0x00001f050b0b7589 */ /* 0x00872200000e0000 */
[----:B--2---:R-:W-:Y:S01]  /*51c0*/  IMAD.IADD R48, R45, 0x1, R48 ;  /* 0x000000012d307824 */ /* 0x004fe200078e0230 */
[----:B-1----:R-:W-:Y:S01]  /*51d0*/  SHF.R.U32.HI R45, RZ, UR6, R28 ;  /* 0x00000006ff2d7c19 */ /* 0x002fe2000801161c */
[----:B------:R-:W-:Y:S03]  /*51e0*/  BSSY.RECONVERGENT B0, `(.L_x_63) ;  /* 0x0000022000007945 */ /* 0x000fe60003800200 */
[----:B------:R-:W-:-:S05]  /*51f0*/  LOP3.LUT R45, R45, UR5, RZ, 0x30, !PT ;  /* 0x000000052d2d7c12 */ /* 0x000fca000f8e30ff */
        /* <DEDUP_REMOVED lines=24> */
[----:B------:R0:W1:Y:S01]  /*5380*/  FLO.U32 R7, R52 ;  /* 0x0000003400077300 */ /* 0x00006200000e0000 */
[----:B------:R-:W-:-:S07]  /*5390*/  LOP3.LUT R49, R23, R52, RZ, 0xc0, !PT ;  /* 0x0000003417317212 */ /* 0x000fce00078ec0ff */
[----:B------:R-:W2:Y:S01]  /*53a0*/  POPC R49, R49 ;  /* 0x0000003100317309 */ /* 0x000ea20000000000 */
[----:B0-----:R-:W-:Y:S01]  /*53b0*/  IMAD.MOV.U32 R52, RZ, RZ, RZ ;  /* 0x000000ffff347224 */ /* 0x001fe200078e00ff */
[----:B-1----:R-:W-:-:S13]  /*53c0*/  ISETP.NE.AND P0, PT, R46, R7, PT ;  /* 0x000000072e00720c */ /* 0x002fda0003f05270 */
[----:B--234-:R-:W-:Y:S05]  /*53d0*/  @P0 BRA `(.L_x_64) ;  /* 0x0000000000080947 */ /* 0x01cfea0003800000 */
[----:B------:R-:W-:-:S06]  /*53e0*/  IMAD R52, R19, 0x4, R22 ;  /* 0x0000000413347824 */ /* 0x000fcc00078e0216 */
[----:B------:R0:W1:Y:S02]  /*53f0*/  ATOMS.ADD R52, [R52], R49 ;  /* 0x000000313434738c */ /* 0x0000640000000000 */
.L_x_64:
[----:B------:R-:W-:Y:S05]  /*5400*/  BSYNC.RECONVERGENT B0 ;  /* 0x0000000000007941 */ /* 0x000fea0003800200 */
.L_x_63:
[----:B------:R-:W-:Y:S01]  /*5410*/  R2P PR, R45, 0x7f ;  /* 0x0000007f2d007804 */ /* 0x000fe20000000000 */
[----:B-1----:R1:W2:Y:S01]  /*5420*/  SHFL.IDX PT, R52, R52, R7, 0x1f ;  /* 0x00001f0734347589 */ /* 0x0022a200000e0000 */
[----:B------:R-:W-:Y:S11]  /*5430*/  BSSY.RECONVERGENT B0, `(.L_x_65) ;  /* 0x0000021000007945 */ /* 0x000ff60003800200 */
[----:B------:R-:W-:-:S02]  /*5440*/  VOTE.ANY R5, PT, P0 ;  /* 0x0000000000057806 */ /* 0x000fc400000e0100 */
[----:B------:R-:W-:Y:S02]  /*5450*/  VOTE.ANY R19, PT, P1 ;  /* 0x0000000000137806 */ /* 0x000fe400008e0100 */
[----:B------:R-:W-:Y:S02]  /*5460*/  @!P0 LOP3.LUT R5, RZ, R5, RZ, 0x33, !PT ;  /* 0x00000005ff058212 */ /* 0x000fe400078e33ff */
[----:B------:R-:W-:Y:S02]  /*5470*/  @!P1 LOP3.LUT R19, RZ, R19, RZ, 0x33, !PT ;  /* 0x00000013ff139212 */ /* 0x000fe400078e33ff */
[----:B-1----:R-:W-:Y:S02]  /*5480*/  VOTE.ANY R7, PT, P5 ;  /* 0x0000000000077806 */ /* 0x002fe400028e0100 */
[----:B------:R-:W-:Y:S02]  /*5490*/  LOP3.LUT R5, R19, R5, RZ, 0xc0, !PT ;  /* 0x0000000513057212 */ /* 0x000fe400078ec0ff */
[----:B------:R-:W-:-:S02]  /*54a0*/  VOTE.ANY R19, PT, P2 ;  /* 0x0000000000137806 */ /* 0x000fc400010e0100 */
        /* <DEDUP_REMOVED lines=9> */
[----:B------:R-:W-:-:S04]  /*5540*/  LOP3.LUT R5, R19, R5, RZ, 0xc0, !PT ;  /* 0x0000000513057212 */ /* 0x000fc800078ec0ff */
[----:B------:R-:W-:Y:S02]  /*5550*/  LOP3.LUT R5, R7, R5, RZ, 0xc0, !PT ;  /* 0x0000000507057212 */ /* 0x000fe400078ec0ff */
[----:B------:R-:W-:-:S04]  /*5560*/  VOTE.ANY R7, PT, P6 ;  /* 0x0000000000077806 */ /* 0x000fc800030e0100 */
[----:B------:R-:W-:-:S04]  /*5570*/  @!P6 LOP3.LUT R7, RZ, R7, RZ, 0x33, !PT ;  /* 0x00000007ff07e212 */ /* 0x000fc800078e33ff */
[----:B------:R-:W-:Y:S02]  /*5580*/  LOP3.LUT R5, R7, R5, RZ, 0xc0, !PT ;  /* 0x0000000507057212 */ /* 0x000fe400078ec0ff */
[----:B------:R-:W-:-:S04]  /*5590*/  VOTE.ANY R7, PT, P0 ;  /* 0x0000000000077806 */ /* 0x000fc800000e0100 */
[----:B------:R-:W-:-:S04]  /*55a0*/  @!P0 LOP3.LUT R7, RZ, R7, RZ, 0x33, !PT ;  /* 0x00000007ff078212 */ /* 0x000fc800078e33ff */
[----:B------:R-:W-:-:S04]  /*55b0*/  LOP3.LUT R19, R7, R5, RZ, 0xc0, !PT ;  /* 0x0000000507137212 */ /* 0x000fc800078ec0ff */
[----:B------:R-:W1:Y:S01]  /*55c0*/  FLO.U32 R7, R19 ;  /* 0x0000001300077300 */ /* 0x000e6200000e0000 */
[----:B------:R-:W-:-:S07]  /*55d0*/  LOP3.LUT R5, R23, R19, RZ, 0xc0, !PT ;  /* 0x0000001317057212 */ /* 0x000fce00078ec0ff */
[----:B------:R-:W3:Y:S01]  /*55e0*/  POPC R5, R5 ;  /* 0x0000000500057309 */ /* 0x000ee20000000000 */
[----:B-1----:R-:W-:Y:S01]  /*55f0*/  ISETP.NE.AND P0, PT, R46, R7, PT ;  /* 0x000000072e00720c */ /* 0x002fe20003f05270 */
[----:B------:R-:W-:-:S12]  /*5600*/  IMAD.MOV.U32 R46, RZ, RZ, RZ ;  /* 0x000000ffff2e7224 */ /* 0x000fd800078e00ff */
[----:B--23--:R-:W-:Y:S05]  /*5610*/  @P0 BRA `(.L_x_66) ;  /* 0x0000000000080947 */ /* 0x00cfea0003800000 */
[----:B------:R-:W-:-:S05]  /*5620*/  IMAD R22, R45, 0x4, R22 ;  /* 0x000000042d167824 */ /* 0x000fca00078e0216 */
[----:B------:R1:W2:Y:S02]  /*5630*/  ATOMS.ADD R46, [R22], R5 ;  /* 0x00000005162e738c */ /* 0x0002a40000000000 */
.L_x_66:
[----:B------:R-:W-:Y:S05]  /*5640*/  BSYNC.RECONVERGENT B0 ;  /* 0x0000000000007941 */ /* 0x000fea0003800200 */
.L_x_65:
[----:B-12---:R1:W2:Y:S01]  /*5650*/  SHFL.IDX PT, R22, R46, R7, 0x1f ;  /* 0x00001f072e167589 */ /* 0x0062a200000e0000 */
[----:B------:R-:W-:Y:S01]  /*5660*/  LOP3.LUT R19, R44, 0x80000000, RZ, 0x3c, !PT ;  /* 0x800000002c137812 */ /* 0x000fe200078e3cff */
[----:B------:R-:W-:Y:S01]  /*5670*/  IMAD.IADD R11, R15, 0x1, R11 ;  /* 0x000000010f0b7824 */ /* 0x000fe200078e020b */
[----:B------:R-:W-:Y:S01]  /*5680*/  LEA R14, R14, UR4, 0x2 ;  /* 0x000000040e0e7c11 */ /* 0x000fe2000f8e10ff */
[----:B------:R-:W-:Y:S01]  /*5690*/  BAR.SYNC.DEFER_BLOCKING 0x0 ;  /* 0x0000000000007b1d */ /* 0x000fe20000010000 */
[----:B------:R-:W-:Y:S01]  /*56a0*/  LOP3.LUT R43, R43, 0x80000000, RZ, 0x3c, !PT ;  /* 0x800000002b2b7812 */ /* 0x000fe200078e3cff */
[----:B------:R-:W-:Y:S01]  /*56b0*/  IMAD.IADD R21, R51, 0x1, R21 ;  /* 0x0000000133157824 */ /* 0x000fe200078e0215 */
[----:B------:R-:W-:Y:S01]  /*56c0*/  LEA R13, R13, UR4, 0x2 ;  /* 0x000000040d0d7c11 */ /* 0x000fe2000f8e10ff */
[----:B------:R-:W-:Y:S01]  /*56d0*/  IMAD.IADD R17, R47, 0x1, R17 ;  /* 0x000000012f117824 */ /* 0x000fe200078e0211 */
[----:B------:R-:W-:Y:S01]  /*56e0*/  LOP3.LUT R15, R42, 0x80000000, RZ, 0x3c, !PT ;  /* 0x800000002a0f7812 */ /* 0x000fe200078e3cff */
[----:B------:R-:W-:Y:S01]  /*56f0*/  IMAD.IADD R52, R49, 0x1, R52 ;  /* 0x0000000131347824 */ /* 0x000fe200078e0234 */
[----:B------:R-:W-:Y:S01]  /*5700*/  LEA R10, R10, UR4, 0x2 ;  /* 0x000000040a0a7c11 */ /* 0x000fe2000f8e10ff */
[----:B------:R-:W-:Y:S01]  /*5710*/  BSSY B1, `(.L_x_67) ;  /* 0x0000058000017945 */ /* 0x000fe20003800000 */
[----:B------:R-:W-:-:S02]  /*5720*/  LEA R42, R9, UR4, 0x2 ;  /* 0x00000004092a7c11 */ /* 0x000fc4000f8e10ff */
[----:B------:R-:W-:Y:S02]  /*5730*/  LEA R4, R4, UR4, 0x2 ;  /* 0x0000000404047c11 */ /* 0x000fe4000f8e10ff */
[----:B------:R-:W-:Y:S02]  /*5740*/  LEA R50, R50, UR4, 0x2 ;  /* 0x0000000432327c11 */ /* 0x000fe4000f8e10ff */
[----:B-1----:R-:W-:Y:S02]  /*5750*/  LEA R7, R20, UR4, 0x2 ;  /* 0x0000000414077c11 */ /* 0x002fe4000f8e10ff */
[----:B------:R-:W-:Y:S02]  /*5760*/  LEA R18, R18, UR4, 0x2 ;  /* 0x0000000412127c11 */ /* 0x000fe4000f8e10ff */
[----:B------:R-:W-:Y:S01]  /*5770*/  LEA R9, R16, UR4, 0x2 ;  /* 0x0000000410097c11 */ /* 0x000fe2000f8e10ff */
[----:B--2---:R-:W-:Y:S01]  /*5780*/  IMAD.IADD R22, R5, 0x1, R22 ;  /* 0x0000000105167824 */ /* 0x004fe200078e0216 */
[----:B------:R-:W-:-:S02]  /*5790*/  LEA R5, R6, UR4, 0x2 ;  /* 0x0000000406057c11 */ /* 0x000fc4000f8e10ff */
[----:B------:R-:W-:Y:S01]  /*57a0*/  LEA R12, R12, UR4, 0x2 ;  /* 0x000000040c0c7c11 */ /* 0x000fe2000f8e10ff */
[----:B------:R-:W-:Y:S01]  /*57b0*/  STS [R14+-0x4], R19 ;  /* 0xfffffc130e007388 */ /* 0x000fe20000000800 */
[----:B------:R-:W-:Y:S02]  /*57c0*/  LEA R48, R48, UR4, 0x2 ;  /* 0x0000000430307c11 */ /* 0x000fe4000f8e10ff */
[----:B------:R-:W-:Y:S01]  /*57d0*/  LEA R21, R21, UR4, 0x2 ;  /* 0x0000000415157c11 */ /* 0x000fe2000f8e10ff */
[----:B------:R1:W-:Y:S01]  /*57e0*/  STS [R13+-0x4], R43 ;  /* 0xfffffc2b0d007388 */ /* 0x0003e20000000800 */
[----:B------:R-:W-:Y:S02]  /*57f0*/  LEA R11, R11, UR4, 0x2 ;  /* 0x000000040b0b7c11 */ /* 0x000fe4000f8e10ff */
[----:B------:R-:W-:Y:S01]  /*5800*/  LEA R52, R52, UR4, 0x2 ;  /* 0x0000000434347c11 */ /* 0x000fe2000f8e10ff */
[----:B------:R2:W-:Y:S01]  /*5810*/  STS [R10+-0x4], R15 ;  /* 0xfffffc0f0a007388 */ /* 0x0005e20000000800 */
[----:B------:R-:W-:-:S03]  /*5820*/  ISETP.NE.AND P0, PT, R53, RZ, PT ;  /* 0x000000ff3500720c */ /* 0x000fc60003f05270 */
[----:B------:R-:W-:Y:S01]  /*5830*/  STS [R42+-0x4], R41 ;  /* 0xfffffc292a007388 */ /* 0x000fe20000000800 */
[----:B-1----:R-:W-:-:S03]  /*5840*/  LEA R13, R8, UR4, 0x2 ;  /* 0x00000004080d7c11 */ /* 0x002fc6000f8e10ff */
[----:B------:R1:W-:Y:S01]  /*5850*/  STS [R5+-0x4], R40 ;  /* 0xfffffc2805007388 */ /* 0x0003e20000000800 */
[----:B--2---:R-:W-:-:S03]  /*5860*/  LEA R15, R0, UR4, 0x2 ;  /* 0x00000004000f7c11 */ /* 0x004fc6000f8e10ff */
[----:B------:R-:W-:Y:S01]  /*5870*/  STS [R4+-0x4], R39 ;  /* 0xfffffc2704007388 */ /* 0x000fe20000000800 */
[----:B------:R-:W-:-:S03]  /*5880*/  LEA R0, R17, UR4, 0x2 ;  /* 0x0000000411007c11 */ /* 0x000fc6000f8e10ff */
[----:B------:R-:W-:Y:S01]  /*5890*/  STS [R50+-0x4], R25 ;  /* 0xfffffc1932007388 */ /* 0x000fe20000000800 */
[----:B-1----:R-:W-:-:S03]  /*58a0*/  LEA R5, R22, UR4, 0x2 ;  /* 0x0000000416057c11 */ /* 0x002fc6000f8e10ff */
[----:B------:R-:W-:Y:S04]  /*58b0*/  STS [R7+-0x4], R38 ;  /* 0xfffffc2607007388 */ /* 0x000fe80000000800 */
[----:B------:R-:W-:Y:S04]  /*58c0*/  STS [R18+-0x4], R37 ;  /* 0xfffffc2512007388 */ /* 0x000fe80000000800 */
[----:B------:R-:W-:Y:S04]  /*58d0*/  STS [R9+-0x4], R36 ;  /* 0xfffffc2409007388 */ /* 0x000fe80000000800 */
[----:B------:R-:W-:Y:S04]  /*58e0*/  STS [R12+-0x4], R35 ;  /* 0xfffffc230c007388 */ /* 0x000fe80000000800 */
[----:B------:R1:W-:Y:S04]  /*58f0*/  STS [R13+-0x4], R34 ;  /* 0xfffffc220d007388 */ /* 0x0003e80000000800 */
[----:B------:R2:W-:Y:S04]  /*5900*/  STS [R15+-0x4], R26 ;  /* 0xfffffc1a0f007388 */ /* 0x0005e80000000800 */
[----:B------:R2:W-:Y:S01]  /*5910*/  STS [R48+-0x4], R33 ;  /* 0xfffffc2130007388 */ /* 0x0005e20000000800 */
[----:B-1----:R-:W-:-:S03]  /*5920*/  LEA R13, R3, UR4, 0x3 ;  /* 0x00000004030d7c11 */ /* 0x002fc6000f8e18ff */
[----:B------:R2:W-:Y:S04]  /*5930*/  STS [R21+-0x4], R32 ;  /* 0xfffffc2015007388 */ /* 0x0005e80000000800 */
[----:B------:R2:W-:Y:S04]  /*5940*/  STS [R0+-0x4], R31 ;  /* 0xfffffc1f00007388 */ /* 0x0005e80000000800 */
[----:B------:R2:W-:Y:S04]  /*5950*/  STS [R11+-0x4], R30 ;  /* 0xfffffc1e0b007388 */ /* 0x0005e80000000800 */
[----:B------:R2:W-:Y:S04]  /*5960*/  STS [R52+-0x4], R29 ;  /* 0xfffffc1d34007388 */ /* 0x0005e80000000800 */
[----:B------:R2:W-:Y:S01]  /*5970*/  STS [R5+-0x4], R28 ;  /* 0xfffffc1c05007388 */ /* 0x0005e20000000800 */
[----:B------:R-:W-:Y:S05]  /*5980*/  @P0 BRA `(.L_x_68) ;  /* 0x0000000000c00947 */ /* 0x000fea0003800000 */
[----:B------:R-:W1:Y:S02]  /*5990*/  LDCU.64 UR10, c[0x0][0x398] ;  /* 0x00007300ff0a77ac */ /* 0x000e640008000a00 */
[----:B-1----:R-:W-:-:S04]  /*59a0*/  LEA R6, P0, R3, UR10, 0x3 ;  /* 0x0000000a03067c11 */ /* 0x002fc8000f8018ff */
[----:B------:R-:W-:-:S05]  /*59b0*/  LEA.HI.X R7, R3, UR11, RZ, 0x3, P0 ;  /* 0x0000000b03077c11 */ /* 0x000fca00080f1cff */
[----:B--2---:R-:W2:Y:S01]  /*59c0*/  LDG.E.64 R4, desc[UR8][R6.64] ;  /* 0x0000000806047981 */ /* 0x004ea2000c1e1b00 */
[----:B------:R-:W-:Y:S01]  /*59d0*/  SHF.R.S32.HI R9, RZ, 0x1f, R24 ;  /* 0x0000001fff097819 */ /* 0x000fe20000011418 */
[----:B------:R-:W-:Y:S01]  /*59e0*/  UISETP.GE.AND UP0, UPT, UR7, 0x1, UPT ;  /* 0x000000010700788c */ /* 0x000fe2000bf06270 */
[----:B------:R-:W-:Y:S01]  /*59f0*/  IMAD.MOV.U32 R0, RZ, RZ, R27 ;  /* 0x000000ffff007224 */ /* 0x000fe200078e001b */
[----:B--2---:R-:W-:-:S05]  /*5a00*/  IADD3 R4, P0, PT, -R24, R4, RZ ;  /* 0x0000000418047210 */ /* 0x004fca0007f1e1ff */
[----:B------:R-:W-:-:S05]  /*5a10*/  IMAD.X R5, R5, 0x1, ~R9, P0 ;  /* 0x0000000105057824 */ /* 0x000fca00000e0e09 */
[----:B------:R1:W-:Y:S01]  /*5a20*/  STS.64 [R13+0x7200], R4 ;  /* 0x007200040d007388 */ /* 0x0003e20000000a00 */
[----:B------:R-:W-:Y:S05]  /*5a30*/  BRA.U !UP0, `(.L_x_69) ;  /* 0x00000001086c7547 */ /* 0x000fea000b800000 */
[----:B------:R-:W-:Y:S01]  /*5a40*/  BSSY B0, `(.L_x_70) ;  /* 0x0000019000007945 */ /* 0x000fe20003800000 */
[----:B------:R-:W-:Y:S02]  /*5a50*/  IMAD.MOV.U32 R6, RZ, RZ, -0x1 ;  /* 0xffffffffff067424 */ /* 0x000fe400078e00ff */
[----:B------:R-:W-:Y:S02]  /*5a60*/  IMAD.U32 R7, RZ, RZ, UR7 ;  /* 0x00000007ff077e24 */ /* 0x000fe4000f8e00ff */
[----:B------:R-:W-:-:S07]  /*5a70*/  IMAD.MOV.U32 R0, RZ, RZ, R27 ;  /* 0x000000ffff007224 */ /* 0x000fce00078e001b */
.L_x_74:
[----:B-1----:R-:W1:Y:S01]  /*5a80*/  LDC.64 R4, c[0x0][0x380] ;  /* 0x0000e000ff047b82 */ /* 0x002e620000000a00 */
[----:B------:R-:W-:Y:S01]  /*5a90*/  VIADD R11, R7, 0xffffffff ;  /* 0xffffffff070b7836 */ /* 0x000fe20000000000 */
[----:B------:R-:W-:Y:S03]  /*5aa0*/  BSSY B2, `(.L_x_71) ;  /* 0x0000008000027945 */ /* 0x000fe60003800000 */
[----:B------:R-:W-:-:S04]  /*5ab0*/  IMAD R9, R11, 0x100, R3 ;  /* 0x000001000b097824 */ /* 0x000fc800078e0203 */
[----:B-1----:R-:W-:-:S07]  /*5ac0*/  IMAD.WIDE R4, R9, 0x4, R4 ;  /* 0x0000000409047825 */ /* 0x002fce00078e0204 */
.L_x_72:
[----:B------:R-:W-:Y:S05]  /*5ad0*/  YIELD ;  /* 0x0000000000007946 */ /* 0x000fea0003800000 */
[----:B------:R1:W-:Y:S06]  /*5ae0*/  MEMBAR.SC.CTA ;  /* 0x0000000000007992 */ /* 0x0003ec0000000000 */
[----:B-1----:R-:W2:Y:S02]  /*5af0*/  LDG.E.STRONG.SYS R8, desc[UR8][R4.64] ;  /* 0x0000000804087981 */ /* 0x002ea4000c1f5900 */
[----:B--2---:R-:W-:-:S13]  /*5b00*/  ISETP.NE.AND P0, PT, R8, RZ, PT ;  /* 0x000000ff0800720c */ /* 0x004fda0003f05270 */
[----:B------:R-:W-:Y:S05]  /*5b10*/  @!P0 BRA `(.L_x_72) ;  /* 0xfffffffc00ec8947 */ /* 0x000fea000383ffff */
[----:B------:R-:W-:Y:S05]  /*5b20*/  BSYNC B2 ;  /* 0x0000000000027941 */ /* 0x000fea0003800000 */
.L_x_71:
[----:B------:R-:W-:Y:S01]  /*5b30*/  BSSY.RECONVERGENT B2, `(.L_x_73) ;  /* 0x0000006000027945 */ /* 0x000fe20003800200 */
[C---:B------:R-:W-:Y:S02]  /*5b40*/  ISETP.GT.AND P0, PT, R8.reuse, -0x1, PT ;  /* 0xffffffff0800780c */ /* 0x040fe40003f04270 */
[----:B------:R-:W-:Y:S01]  /*5b50*/  LOP3.LUT R5, R8, 0x3fffffff, RZ, 0xc0, !PT ;  /* 0x3fffffff08057812 */ /* 0x000fe200078ec0ff */
[----:B------:R-:W-:Y:S05]  /*5b60*/  WARPSYNC.EXCLUSIVE R6 ;  /* 0x0000000006007348 */ /* 0x000fea0003a00000 */
[----:B------:R-:W-:-:S05]  /*5b70*/  IMAD.IADD R0, R5, 0x1, R0 ;  /* 0x0000000105007824 */ /* 0x000fca00078e0200 */
[----:B------:R-:W-:-:S07]  /*5b80*/  VOTE.ANY R6, PT, P0 ;  /* 0x0000000000067806 */ /* 0x000fce00000e0100 */
[----:B------:R-:W-:Y:S05]  /*5b90*/  BSYNC.RECONVERGENT B2 ;  /* 0x0000000000027941 */ /* 0x000fea0003800200 */
.L_x_73:
[----:B------:R-:W-:Y:S01]  /*5ba0*/  ISETP.GT.U32.AND P1, PT, R7, 0x1, PT ;  /* 0x000000010700780c */ /* 0x000fe20003f24070 */
[----:B------:R-:W-:-:S12]  /*5bb0*/  IMAD.MOV.U32 R7, RZ, RZ, R11 ;  /* 0x000000ffff077224 */ /* 0x000fd800078e000b */
[----:B------:R-:W-:Y:S05]  /*5bc0*/  @P0 BRA P1, `(.L_x_74) ;  /* 0xfffffffc00ac0947 */ /* 0x000fea000083ffff */
[----:B------:R-:W-:Y:S05]  /*5bd0*/  BSYNC B0 ;  /* 0x0000000000007941 */ /* 0x000fea0003800000 */
.L_x_70:
[----:B------:R2:W3:Y:S02]  /*5be0*/  LDS.64 R4, [R13+0x7200] ;  /* 0x007200000d047984 */ /* 0x0004e40000000a00 */
.L_x_69:
[----:B------:R-:W4:Y:S01]  /*5bf0*/  LDC.64 R6, c[0x0][0x380] ;  /* 0x0000e000ff067b82 */ /* 0x000f220000000a00 */
[C---:B------:R-:W-:Y:S01]  /*5c00*/  IMAD.IADD R11, R0.reuse, 0x1, -R27 ;  /* 0x00000001000b7824 */ /* 0x040fe200078e0a1b */
[----:B------:R-:W-:Y:S01]  /*5c10*/  LOP3.LUT R9, R0, 0x80000000, RZ, 0xfc, !PT ;  /* 0x8000000000097812 */ /* 0x000fe200078efcff */
[----:B------:R-:W-:-:S03]  /*5c20*/  IMAD.U32 R15, RZ, RZ, UR7 ;  /* 0x00000007ff0f7e24 */ /* 0x000fc6000f8e00ff */
[----:B-1-3--:R-:W-:Y:S01]  /*5c30*/  IADD3 R4, P0, PT, R11, R4, RZ ;  /* 0x000000040b047210 */ /* 0x00afe20007f1e0ff */
[----:B------:R-:W-:-:S03]  /*5c40*/  IMAD R15, R15, 0x100, R3 ;  /* 0x000001000f0f7824 */ /* 0x000fc600078e0203 */
[----:B------:R-:W-:-:S05]  /*5c50*/  LEA.HI.X.SX32 R5, R11, R5, 0x1, P0 ;  /* 0x000000050b057211 */ /* 0x000fca00000f0eff */
[----:B------:R1:W-:Y:S01]  /*5c60*/  STS.64 [R13+0x7200], R4 ;  /* 0x007200040d007388 */ /* 0x0003e20000000a00 */
[----:B----4-:R-:W-:-:S05]  /*5c70*/  IMAD.WIDE R6, R15, 0x4, R6 ;  /* 0x000000040f067825 */ /* 0x010fca00078e0206 */
[----:B------:R1:W-:Y:S02]  /*5c80*/  STG.E.STRONG.SYS desc[UR8][R6.64], R9 ;  /* 0x0000000906007986 */ /* 0x0003e4000c115908 */
.L_x_68:
[----:B------:R-:W-:Y:S05]  /*5c90*/  BSYNC B1 ;  /* 0x0000000000017941 */ /* 0x000fea0003800000 */
.L_x_67:
[----:B-1----:R-:W1:Y:S01]  /*5ca0*/  LDC.64 R6, c[0x0][0x390] ;  /* 0x0000e400ff067b82 */ /* 0x002e620000000a00 */
[----:B------:R-:W-:-:S06]  /*5cb0*/  UIMAD UR6, UR7, 0x1c80, URZ ;  /* 0x00001c80070678a4 */ /* 0x000fcc000f8e02ff */
[----:B--2---:R-:W-:Y:S01]  /*5cc0*/  IMAD.U32 R0, RZ, RZ, UR6 ;  /* 0x00000006ff007e24 */ /* 0x004fe2000f8e00ff */
[----:B------:R-:W2:Y:S03]  /*5cd0*/  LDC R9, c[0x0][0x3c0] ;  /* 0x0000f000ff097b82 */ /* 0x000ea60000000800 */
[----:B------:R-:W-:Y:S01]  /*5ce0*/  VIADD R0, R0, 0x1c80 ;  /* 0x00001c8000007836 */ /* 0x000fe20000000000 */
[----:B-1----:R-:W-:-:S04]  /*5cf0*/  ISETP.EQ.U32.AND P1, PT, R6, RZ, PT ;  /* 0x000000ff0600720c */ /* 0x002fc80003f22070 */
[CC--:B--2---:R-:W-:Y:S02]  /*5d00*/  ISETP.GE.AND P0, PT, R0.reuse, R9.reuse, PT ;  /* 0x000000090000720c */ /* 0x0c4fe40003f06270 */
[----:B------:R-:W-:Y:S02]  /*5d10*/  ISETP.GT.AND P3, PT, R0, R9, PT ;  /* 0x000000090000720c */ /* 0x000fe40003f64270 */
[----:B------:R-:W-:Y:S02]  /*5d20*/  ISETP.EQ.OR.EX P0, PT, R7, RZ, !P0, P1 ;  /* 0x000000ff0700720c */ /* 0x000fe40004702710 */
[C---:B------:R-:W-:Y:S02]  /*5d30*/  LEA R0, R3.reuse, UR4, 0x2 ;  /* 0x0000000403007c11 */ /* 0x040fe4000f8e10ff */
[----:B------:R-:W-:-:S13]  /*5d40*/  ISETP.GT.U32.OR P0, PT, R3, 0xff, P0 ;  /* 0x000000ff0300780c */ /* 0x000fda0000704470 */
[----:B------:R-:W-:Y:S05]  /*5d50*/  @P0 BRA `(.L_x_75) ;  /* 0x0000000000200947 */ /* 0x000fea0003800000 */
[----:B------:R-:W1:Y:S01]  /*5d60*/  LDS.64 R4, [R13+0x7200] ;  /* 0x007200000d047984 */ /* 0x000e620000000a00 */
[C---:B------:R-:W-:Y:S02]  /*5d70*/  LEA R6, P2, R3.reuse, R6, 0x3 ;  /* 0x0000000603067211 */ /* 0x040fe400078418ff */
[--C-:B------:R-:W-:Y:S02]  /*5d80*/  SHF.R.S32.HI R11, RZ, 0x1f, R27.reuse ;  /* 0x0000001fff0b7819 */ /* 0x100fe4000001141b */
[----:B------:R-:W-:Y:S02]  /*5d90*/  LEA.HI.X R7, R3, R7, RZ, 0x3, P2 ;  /* 0x0000000703077211 */ /* 0x000fe400010f1cff */
[----:B-1----:R-:W-:Y:S02]  /*5da0*/  IADD3 R4, P0, P1, R4, R24, R27 ;  /* 0x0000001804047210 */ /* 0x002fe4000791e01b */
[----:B------:R-:W-:-:S04]  /*5db0*/  SHF.R.S32.HI R24, RZ, 0x1f, R24 ;  /* 0x0000001fff187819 */ /* 0x000fc80000011418 */
[----:B------:R-:W-:-:S05]  /*5dc0*/  IADD3.X R5, PT, PT, R5, R24, R11, P0, P1 ;  /* 0x0000001805057210 */ /* 0x000fca00007e240b */
[----:B------:R1:W-:Y:S02]  /*5dd0*/  STG.E.64 desc[UR8][R6.64], R4 ;  /* 0x0000000406007986 */ /* 0x0003e4000c101b08 */
.L_x_75:
[----:B------:R-:W-:Y:S05]  /*5de0*/  WARPSYNC.ALL ;  /* 0x0000000000007948 */ /* 0x000fea0003800000 */
[----:B------:R-:W-:Y:S06]  /*5df0*/  BAR.SYNC.DEFER_BLOCKING 0x0 ;  /* 0x0000000000007b1d */ /* 0x000fec0000010000 */
[----:B------:R-:W-:Y:S05]  /*5e00*/  @P3 BRA `(.L_x_76) ;  /* 0x0000000c009c3947 */ /* 0x000fea0003800000 */
[----:B------:R-:W1:Y:S01]  /*5e10*/  LDS R2, [R0] ;  /* 0x0000000000027984 */ /* 0x000e620000000800 */
[----:B------:R-:W1:Y:S01]  /*5e20*/  LDCU UR6, c[0x0][0x3c4] ;  /* 0x00007880ff0677ac */ /* 0x000e620008000800 */
[----:B------:R-:W2:Y:S01]  /*5e30*/  LDCU.64 UR10, c[0x0][0x3a0] ;  /* 0x00007400ff0a77ac */ /* 0x000ea20008000a00 */
[----:B-1----:R-:W-:Y:S02]  /*5e40*/  SHF.R.U32.HI R4, RZ, UR6, R2 ;  /* 0x00000006ff047c19 */ /* 0x002fe40008011602 */
[----:B------:R-:W-:Y:S02]  /*5e50*/  LOP3.LUT R11, R2, 0x80000000, RZ, 0x3c, !PT ;  /* 0x80000000020b7812 */ /* 0x000fe400078e3cff */
[----:B------:R-:W-:-:S04]  /*5e60*/  LOP3.LUT R4, R4, UR5, RZ, 0x30, !PT ;  /* 0x0000000504047c12 */ /* 0x000fc8000f8e30ff */
[----:B------:R-:W-:-:S06]  /*5e70*/  LEA R5, R4, UR4, 0x3 ;  /* 0x0000000404057c11 */ /* 0x000fcc000f8e18ff */
[----:B------:R-:W1:Y:S02]  /*5e80*/  LDS.64 R4, [R5+0x7200] ;  /* 0x0072000005047984 */ /* 0x000e640000000a00 */
[----:B-1----:R-:W-:-:S05]  /*5e90*/  IADD3 R4, P0, PT, R4, R3, RZ ;  /* 0x0000000304047210 */ /* 0x002fca0007f1e0ff */
[----:B------:R-:W-:Y:S01]  /*5ea0*/  IMAD.X R7, RZ, RZ, R5, P0 ;  /* 0x000000ffff077224 */ /* 0x000fe200000e0605 */
[----:B--2---:R-:W-:-:S04]  /*5eb0*/  LEA R6, P0, R4, UR10, 0x2 ;  /* 0x0000000a04067c11 */ /* 0x004fc8000f8010ff */
[----:B------:R-:W-:-:S05]  /*5ec0*/  LEA.HI.X R7, R4, UR11, R7, 0x2, P0 ;  /* 0x0000000b04077c11 */ /* 0x000fca00080f1407 */
[----:B------:R-:W-:Y:S01]  /*5ed0*/  STG.E desc[UR8][R6.64], R11 ;  /* 0x0000000b06007986 */ /* 0x000fe2000c101908 */
[----:B------:R-:W-:-:S03]  /*5ee0*/  NOP ;  /* 0x0000000000007918 */ /* 0x000fc60000000000 */
[----:B------:R-:W1:Y:S02]  /*5ef0*/  LDS R2, [R0+0x600] ;  /* 0x0006000000027984 */ /* 0x000e640000000800 */
[----:B-1----:R-:W-:Y:S02]  /*5f00*/  SHF.R.U32.HI R4, RZ, UR6, R2 ;  /* 0x00000006ff047c19 */ /* 0x002fe40008011602 */
[----:B------:R-:W-:Y:S02]  /*5f10*/  LOP3.LUT R11, R2, 0x80000000, RZ, 0x3c, !PT ;  /* 0x80000000020b7812 */ /* 0x000fe400078e3cff */
[----:B------:R-:W-:-:S04]  /*5f20*/  LOP3.LUT R4, R4, UR5, RZ, 0x30, !PT ;  /* 0x0000000504047c12 */ /* 0x000fc8000f8e30ff */
[----:B------:R-:W-:-:S06]  /*5f30*/  LEA R5, R4, UR4, 0x3 ;  /* 0x0000000404057c11 */ /* 0x000fcc000f8e18ff */
[----:B------:R-:W1:Y:S02]  /*5f40*/  LDS.64 R4, [R5+0x7200] ;  /* 0x0072000005047984 */ /* 0x000e640000000a00 */
[----:B-1----:R-:W-:-:S05]  /*5f50*/  IADD3 R4, P0, PT, R4, R3, RZ ;  /* 0x0000000304047210 */ /* 0x002fca0007f1e0ff */
[----:B------:R-:W-:Y:S01]  /*5f60*/  IMAD.X R9, RZ, RZ, R5, P0 ;  /* 0x000000ffff097224 */ /* 0x000fe200000e0605 */
[----:B------:R-:W-:-:S04]  /*5f70*/  LEA R8, P0, R4, UR10, 0x2 ;  /* 0x0000000a04087c11 */ /* 0x000fc8000f8010ff */
        /* <DEDUP_REMOVED lines=196> */
[----:B-1----:R-:W-:-:S04]  /*6bc0*/  SHF.R.U32.HI R2, RZ, UR6, R0 ;  /* 0x00000006ff027c19 */ /* 0x002fc80008011600 */
[----:B------:R-:W-:-:S04]  /*6bd0*/  LOP3.LUT R2, R2, UR5, RZ, 0x30, !PT ;  /* 0x0000000502027c12 */ /* 0x000fc8000f8e30ff */
[----:B------:R-:W-:-:S06]  /*6be0*/  LEA R4, R2, UR4, 0x3 ;  /* 0x0000000402047c11 */ /* 0x000fcc000f8e18ff */
[----:B------:R-:W1:Y:S02]  /*6bf0*/  LDS.64 R4, [R4+0x7200] ;  /* 0x0072000004047984 */ /* 0x000e640000000a00 */
[----:B-1----:R-:W-:-:S05]  /*6c00*/  IADD3 R3, P0, PT, R4, R3, RZ ;  /* 0x0000000304037210 */ /* 0x002fca0007f1e0ff */
[----:B------:R-:W-:Y:S01]  /*6c10*/  IMAD.X R6, RZ, RZ, R5, P0 ;  /* 0x000000ffff067224 */ /* 0x000fe200000e0605 */
[C---:B------:R-:W-:Y:S02]  /*6c20*/  LEA R2, P0, R3.reuse, UR10, 0x2 ;  /* 0x0000000a03027c11 */ /* 0x040fe4000f8010ff */
[----:B------:R-:W-:Y:S02]  /*6c30*/  LOP3.LUT R5, R0, 0x80000000, RZ, 0x3c, !PT ;  /* 0x8000000000057812 */ /* 0x000fe400078e3cff */
[----:B------:R-:W-:-:S05]  /*6c40*/  LEA.HI.X R3, R3, UR11, R6, 0x2, P0 ;  /* 0x0000000b03037c11 */ /* 0x000fca00080f1406 */
[----:B------:R-:W-:Y:S01]  /*6c50*/  STG.E desc[UR8][R2.64+0x6c00], R5 ;  /* 0x006c000502007986 */ /* 0x000fe2000c101908 */
[----:B------:R-:W-:Y:S01]  /*6c60*/  NOP ;  /* 0x0000000000007918 */ /* 0x000fe20000000000 */
[----:B------:R-:W-:Y:S05]  /*6c70*/  EXIT ;  /* 0x000000000000794d */ /* 0x000fea0003800000 */
.L_x_76:
[----:B-1----:R-:W-:Y:S01]  /*6c80*/  IMAD.U32 R4, RZ, RZ, UR7 ;  /* 0x00000007ff047e24 */ /* 0x002fe2000f8e00ff */
[----:B------:R-:W-:Y:S01]  /*6c90*/  BSSY.RECONVERGENT B0, `(.L_x_77) ;  /* 0x000001e000007945 */ /* 0x000fe20003800200 */
[C---:B------:R-:W-:Y:S02]  /*6ca0*/  VIADD R6, R3.reuse, 0x300 ;  /* 0x0000030003067836 */ /* 0x040fe40000000000 */
[----:B------:R-:W-:Y:S02]  /*6cb0*/  IMAD R5, R4, -0x1c80, R9 ;  /* 0xffffe38004057824 */ /* 0x000fe400078e0209 */
[C---:B------:R-:W-:Y:S02]  /*6cc0*/  VIADD R4, R3.reuse, 0x180 ;  /* 0x0000018003047836 */ /* 0x040fe40000000000 */
[C---:B------:R-:W-:Y:S01]  /*6cd0*/  VIADD R8, R3.reuse, 0x480 ;  /* 0x0000048003087836 */ /* 0x040fe20000000000 */
[CC--:B------:R-:W-:Y:S01]  /*6ce0*/  ISETP.GE.AND P1, PT, R3.reuse, R5.reuse, PT ;  /* 0x000000050300720c */ /* 0x0c0fe20003f26270 */
[C---:B------:R-:W-:Y:S01]  /*6cf0*/  VIADD R10, R3.reuse, 0xa80 ;  /* 0x00000a80030a7836 */ /* 0x040fe20000000000 */
[-C--:B------:R-:W-:Y:S01]  /*6d00*/  ISETP.GE.AND P2, PT, R4, R5.reuse, PT ;  /* 0x000000050400720c */ /* 0x080fe20003f46270 */
[C---:B------:R-:W-:Y:S01]  /*6d10*/  VIADD R4, R3.reuse, 0x600 ;  /* 0x0000060003047836 */ /* 0x040fe20000000000 */
[-C--:B------:R-:W-:Y:S01]  /*6d20*/  ISETP.GE.AND P3, PT, R6, R5.reuse, PT ;  /* 0x000000050600720c */ /* 0x080fe20003f66270 */
[C---:B------:R-:W-:Y:S01]  /*6d30*/  VIADD R6, R3.reuse, 0x780 ;  /* 0x0000078003067836 */ /* 0x040fe20000000000 */
[-C--:B------:R-:W-:Y:S01]  /*6d40*/  ISETP.GE.AND P4, PT, R8, R5.reuse, PT ;  /* 0x000000050800720c */ /* 0x080fe20003f86270 */
[----:B------:R-:W-:Y:S01]  /*6d50*/  VIADD R8, R3, 0x900 ;  /* 0x0000090003087836 */ /* 0x000fe20000000000 */
[----:B------:R-:W-:-:S02]  /*6d60*/  ISETP.GE.AND P5, PT, R4, R5, PT ;  /* 0x000000050400720c */ /* 0x000fc40003fa6270 */
[-C--:B------:R-:W-:Y:S02]  /*6d70*/  ISETP.GE.AND P6, PT, R6, R5.reuse, PT ;  /* 0x000000050600720c */ /* 0x080fe40003fc6270 */
[----:B------:R-:W-:Y:S01]  /*6d80*/  ISETP.GE.AND P0, PT, R8, R5, PT ;  /* 0x000000050800720c */ /* 0x000fe20003f06270 */
[----:B------:R-:W-:-:S12]  /*6d90*/  @P1 BRA `(.L_x_78) ;  /* 0x0000000000341947 */ /* 0x000fd80003800000 */
[----:B------:R-:W1:Y:S01]  /*6da0*/  LDS R4, [R0] ;  /* 0x0000000000047984 */ /* 0x000e620000000800 */
[----:B------:R-:W1:Y:S01]  /*6db0*/  LDCU UR6, c[0x0][0x3c4] ;  /* 0x00007880ff0677ac */ /* 0x000e620008000800 */
[----:B------:R-:W2:Y:S01]  /*6dc0*/  LDCU.64 UR10, c[0x0][0x3a0] ;  /* 0x00007400ff0a77ac */ /* 0x000ea20008000a00 */
[----:B-1----:R-:W-:-:S04]  /*6dd0*/  SHF.R.U32.HI R6, RZ, UR6, R4 ;  /* 0x00000006ff067c19 */ /* 0x002fc80008011604 */
[----:B------:R-:W-:-:S04]  /*6de0*/  LOP3.LUT R6, R6, UR5, RZ, 0x30, !PT ;  /* 0x0000000506067c12 */ /* 0x000fc8000f8e30ff */
[----:B------:R-:W-:-:S05]  /*6df0*/  LEA R8, R6, UR4, 0x3 ;  /* 0x0000000406087c11 */ /* 0x000fca000f8e18ff */
[----:B------:R-:W1:Y:S02]  /*6e00*/  LDS.64 R6, [R8+0x7200] ;  /* 0x0072000008067984 */ /* 0x000e640000000a00 */
[----:B-1----:R-:W-:-:S05]  /*6e10*/  IADD3 R9, P1, PT, R6, R3, RZ ;  /* 0x0000000306097210 */ /* 0x002fca0007f3e0ff */
[----:B------:R-:W-:Y:S01]  /*6e20*/  IMAD.X R12, RZ, RZ, R7, P1 ;  /* 0x000000ffff0c7224 */ /* 0x000fe200008e0607 */
[----:B--2---:R-:W-:-:S04]  /*6e30*/  LEA R6, P1, R9, UR10, 0x2 ;  /* 0x0000000a09067c11 */ /* 0x004fc8000f8210ff */
[----:B------:R-:W-:Y:S02]  /*6e40*/  LEA.HI.X R7, R9, UR11, R12, 0x2, P1 ;  /* 0x0000000b09077c11 */ /* 0x000fe400088f140c */
[----:B------:R-:W-:-:S05]  /*6e50*/  LOP3.LUT R9, R4, 0x80000000, RZ, 0x3c, !PT ;  /* 0x8000000004097812 */ /* 0x000fca00078e3cff */
[----:B------:R1:W-:Y:S02]  /*6e60*/  STG.E desc[UR8][R6.64], R9 ;  /* 0x0000000906007986 */ /* 0x0003e4000c101908 */
.L_x_78:
[----:B------:R-:W-:Y:S05]  /*6e70*/  BSYNC.RECONVERGENT B0 ;  /* 0x0000000000007941 */ /* 0x000fea0003800200 */
.L_x_77:
[----:B------:R-:W-:Y:S01]  /*6e80*/  NOP ;  /* 0x0000000000007918 */ /* 0x000fe20000000000 */
[----:B------:R-:W-:Y:S01]  /*6e90*/  BSSY.RECONVERGENT B0, `(.L_x_79) ;  /* 0x0000011000007945 */ /* 0x000fe20003800200 */
[----:B------:R-:W-:Y:S02]  /*6ea0*/  ISETP.GE.AND P1, PT, R10, R5, PT ;  /* 0x000000050a00720c */ /* 0x000fe40003f26270 */
[----:B------:R-:W-:Y:S01]  /*6eb0*/  LOP3.LUT R10, R3, 0xc00, RZ, 0xfc, !PT ;  /* 0x00000c00030a7812 */ /* 0x000fe200078efcff */
[----:B------:R-:W-:Y:S10]  /*6ec0*/  @P2 BRA `(.L_x_80) ;  /* 0x0000000000342947 */ /* 0x000ff40003800000 */
[----:B------:R-:W1:Y:S01]  /*6ed0*/  LDS R4, [R0+0x600] ;  /* 0x0006000000047984 */ /* 0x000e620000000800 */
        /* <DEDUP_REMOVED lines=12> */
.L_x_80:
[----:B------:R-:W-:Y:S05]  /*6fa0*/  BSYNC.RECONVERGENT B0 ;  /* 0x0000000000007941 */ /* 0x000fea0003800200 */
.L_x_79:
[----:B------:R-:W-:Y:S01]  /*6fb0*/  NOP ;  /* 0x0000000000007918 */ /* 0x000fe20000000000 */
[----:B------:R-:W-:Y:S01]  /*6fc0*/  BSSY.RECONVERGENT B0, `(.L_x_81) ;  /* 0x0000011000007945 */ /* 0x000fe20003800200 */
[----:B------:R-:W-:Y:S01]  /*6fd0*/  ISETP.GE.AND P2, PT, R10, R5, PT ;  /* 0x000000050a00720c */ /* 0x000fe20003f46270 */
[----:B------:R-:W-:Y:S02]  /*6fe0*/  VIADD R10, R3, 0xd80 ;  /* 0x00000d80030a7836 */ /* 0x000fe40000000000 */
[----:B------:R-:W-:Y:S10]  /*6ff0*/  @P3 BRA `(.L_x_82) ;  /* 0x0000000000343947 */ /* 0x000ff40003800000 */
[----:B------:R-:W1:Y:S01]  /*7000*/  LDS R4, [R0+0xc00] ;  /* 0x000c000000047984 */ /* 0x000e620000000800 */
[----:B------:R-:W1:Y:S01]  /*7010*/  LDCU UR6, c[0x0][0x3c4] ;  /* 0x00007880ff0677ac */ /* 0x000e620008000800 */
[----:B------:R-:W3:Y:S01]  /*7020*/  LDCU.64 UR10, c[0x0][0x3a0] ;  /* 0x00007400ff0a77ac */ /* 0x000ee20008000a00 */
[----:B-12---:R-:W-:-:S04]  /*7030*/  SHF.R.U32.HI R6, RZ, UR6, R4 ;  /* 0x00000006ff067c19 */ /* 0x006fc80008011604 */
[----:B------:R-:W-:-:S04]  /*7040*/  LOP3.LUT R6, R6, UR5, RZ, 0x30, !PT ;  /* 0x0000000506067c12 */ /* 0x000fc8000f8e30ff */
[----:B------:R-:W-:-:S05]  /*7050*/  LEA R8, R6, UR4, 0x3 ;  /* 0x0000000406087c11 */ /* 0x000fca000f8e18ff */
[----:B------:R-:W1:Y:S02]  /*7060*/  LDS.64 R6, [R8+0x7200] ;  /* 0x0072000008067984 */ /* 0x000e640000000a00 */
[----:B-1----:R-:W-:-:S05]  /*7070*/  IADD3 R9, P3, PT, R6, R3, RZ ;  /* 0x0000000306097210 */ /* 0x002fca0007f7e0ff */
[----:B------:R-:W-:Y:S01]  /*7080*/  IMAD.X R12, RZ, RZ, R7, P3 ;  /* 0x000000ffff0c7224 */ /* 0x000fe200018e0607 */
[----:B---3--:R-:W-:-:S04]  /*7090*/  LEA R6, P3, R9, UR10, 0x2 ;  /* 0x0000000a09067c11 */ /* 0x008fc8000f8610ff */
[----:B------:R-:W-:Y:S02]  /*70a0*/  LEA.HI.X R7, R9, UR11, R12, 0x2, P3 ;  /* 0x0000000b09077c11 */ /* 0x000fe400098f140c */
[----:B------:R-:W-:-:S05]  /*70b0*/  LOP3.LUT R9, R4, 0x80000000, RZ, 0x3c, !PT ;  /* 0x8000000004097812 */ /* 0x000fca00078e3cff */
[----:B------:R3:W-:Y:S02]  /*70c0*/  STG.E desc[UR8][R6.64+0xc00], R9 ;  /* 0x000c000906007986 */ /* 0x0007e4000c101908 */
.L_x_82:
[----:B------:R-:W-:Y:S05]  /*70d0*/  BSYNC.RECONVERGENT B0 ;  /* 0x0000000000007941 */ /* 0x000fea0003800200 */
.L_x_81:
[----:B------:R-:W-:Y:S01]  /*70e0*/  NOP ;  /* 0x0000000000007918 */ /* 0x000fe20000000000 */
[----:B------:R-:W-:Y:S01]  /*70f0*/  BSSY.RECONVERGENT B0, `(.L_x_83) ;  /* 0x0000011000007945 */ /* 0x000fe20003800200 */
[----:B------:R-:W-:Y:S01]  /*7100*/  ISETP.GE.AND P3, PT, R10, R5, PT ;  /* 0x000000050a00720c */ /* 0x000fe20003f66270 */
[----:B------:R-:W-:Y:S02]  /*7110*/  VIADD R10, R3, 0xf00 ;  /* 0x00000f00030a7836 */ /* 0x000fe40000000000 */
[----:B------:R-:W-:Y:S10]  /*7120*/  @P4 BRA `(.L_x_84) ;  /* 0x0000000000344947 */ /* 0x000ff40003800000 */
[----:B------:R-:W1:Y:S01]  /*7130*/  LDS R4, [R0+0x1200] ;  /* 0x0012000000047984 */ /* 0x000e620000000800 */
[----:B------:R-:W1:Y:S01]  /*7140*/  LDCU UR6, c[0x0][0x3c4] ;  /* 0x00007880ff0677ac */ /* 0x000e620008000800 */
[----:B------:R-:W4:Y:S01]  /*7150*/  LDCU.64 UR10, c[0x0][0x3a0] ;  /* 0x00007400ff0a77ac */ /* 0x000f220008000a00 */
[----:B-123--:R-:W-:-:S04]  /*7160*/  SHF.R.U32.HI R6, RZ, UR6, R4 ;  /* 0x00000006ff067c19 */ /* 0x00efc80008011604 */
[----:B------:R-:W-:-:S04]  /*7170*/  LOP3.LUT R6, R6, UR5, RZ, 0x30, !PT ;  /* 0x0000000506067c12 */ /* 0x000fc8000f8e30ff */
[----:B------:R-:W-:-:S05]  /*7180*/  LEA R8, R6, UR4, 0x3 ;  /* 0x0000000406087c11 */ /* 0x000fca000f8e18ff */
[----:B------:R-:W1:Y:S02]  /*7190*/  LDS.64 R6, [R8+0x7200] ;  /* 0x0072000008067984 */ /* 0x000e640000000a00 */
[----:B-1----:R-:W-:-:S05]  /*71a0*/  IADD3 R9, P4, PT, R6, R3, RZ ;  /* 0x0000000306097210 */ /* 0x002fca0007f9e0ff */
[----:B------:R-:W-:Y:S01]  /*71b0*/  IMAD.X R12, RZ, RZ, R7, P4 ;  /* 0x000000ffff0c7224 */ /* 0x000fe200020e0607 */
[----:B----4-:R-:W-:-:S04]  /*71c0*/  LEA R6, P4, R9, UR10, 0x2 ;  /* 0x0000000a09067c11 */ /* 0x010fc8000f8810ff */
[----:B------:R-:W-:Y:S02]  /*71d0*/  LEA.HI.X R7, R9, UR11, R12, 0x2, P4 ;  /* 0x0000000b09077c11 */ /* 0x000fe4000a0f140c */
[----:B------:R-:W-:-:S05]  /*71e0*/  LOP3.LUT R9, R4, 0x80000000, RZ, 0x3c, !PT ;  /* 0x8000000004097812 */ /* 0x000fca00078e3cff */
[----:B------:R4:W-:Y:S02]  /*71f0*/  STG.E desc[UR8][R6.64+0x1200], R9 ;  /* 0x0012000906007986 */ /* 0x0009e4000c101908 */
.L_x_84:
[----:B------:R-:W-:Y:S05]  /*7200*/  BSYNC.RECONVERGENT B0 ;  /* 0x0000000000007941 */ /* 0x000fea0003800200 */
.L_x_83:
[----:B------:R-:W-:Y:S01]  /*7210*/  NOP ;  /* 0x0000000000007918 */ /* 0x000fe20000000000 */
[----:B------:R-:W-:Y:S01]  /*7220*/  BSSY.RECONVERGENT B0, `(.L_x_85) ;  /* 0x0000011000007945 */ /* 0x000fe20003800200 */
[----:B------:R-:W-:Y:S01]  /*7230*/  ISETP.GE.AND P4, PT, R10, R5, PT ;  /* 0x000000050a00720c */ /* 0x000fe20003f86270 */
[----:B------:R-:W-:Y:S02]  /*7240*/  VIADD R10, R3, 0x1080 ;  /* 0x00001080030a7836 */ /* 0x000fe40000000000 */
[----:B------:R-:W-:Y:S10]  /*7250*/  @P5 BRA `(.L_x_86) ;  /* 0x0000000000345947 */ /* 0x000ff40003800000 */
[----:B------:R-:W1:Y:S01]  /*7260*/  LDS R4, [R0+0x1800] ;  /* 0x0018000000047984 */ /* 0x000e620000000800 */
[----:B------:R-:W1:Y:S01]  /*7270*/  LDCU UR6, c[0x0][0x3c4] ;  /* 0x00007880ff0677ac */ /* 0x000e620008000800 */
[----:B------:R-:W5:Y:S01]  /*7280*/  LDCU.64 UR10, c[0x0][0x3a0] ;  /* 0x00007400ff0a77ac */ /* 0x000f620008000a00 */
[----:B-1234-:R-:W-:-:S04]  /*7290*/  SHF.R.U32.HI R6, RZ, UR6, R4 ;  /* 0x00000006ff067c19 */ /* 0x01efc80008011604 */
[----:B------:R-:W-:-:S04]  /*72a0*/  LOP3.LUT R6, R6, UR5, RZ, 0x30, !PT ;  /* 0x0000000506067c12 */ /* 0x000fc8000f8e30ff */
[----:B------:R-:W-:-:S05]  /*72b0*/  LEA R8, R6, UR4, 0x3 ;  /* 0x0000000406087c11 */ /* 0x000fca000f8e18ff */
[----:B------:R-:W1:Y:S02]  /*72c0*/  LDS.64 R6, [R8+0x7200] ;  /* 0x0072000008067984 */ /* 0x000e640000000a00 */
[----:B-1----:R-:W-:-:S05]  /*72d0*/  IADD3 R9, P5, PT, R6, R3, RZ ;  /* 0x0000000306097210 */ /* 0x002fca0007fbe0ff */
[----:B------:R-:W-:Y:S01]  /*72e0*/  IMAD.X R12, RZ, RZ, R7, P5 ;  /* 0x000000ffff0c7224 */ /* 0x000fe200028e0607 */
[----:B-----5:R-:W-:-:S04]  /*72f0*/  LEA R6, P5, R9, UR10, 0x2 ;  /* 0x0000000a09067c11 */ /* 0x020fc8000f8a10ff */
[----:B------:R-:W-:Y:S02]  /*7300*/  LEA.HI.X R7, R9, UR11, R12, 0x2, P5 ;  /* 0x0000000b09077c11 */ /* 0x000fe4000a8f140c */
[----:B------:R-:W-:-:S05]  /*7310*/  LOP3.LUT R9, R4, 0x80000000, RZ, 0x3c, !PT ;  /* 0x8000000004097812 */ /* 0x000fca00078e3cff */
[----:B------:R1:W-:Y:S02]  /*7320*/  STG.E desc[UR8][R6.64+0x1800], R9 ;  /* 0x0018000906007986 */ /* 0x0003e4000c101908 */
.L_x_86:
[----:B------:R-:W-:Y:S05]  /*7330*/  BSYNC.RECONVERGENT B0 ;  /* 0x0000000000007941 */ /* 0x000fea0003800200 */
.L_x_85:
        /* <DEDUP_REMOVED lines=18> */
.L_x_88:
[----:B------:R-:W-:Y:S05]  /*7460*/  BSYNC.RECONVERGENT B0 ;  /* 0x0000000000007941 */ /* 0x000fea0003800200 */
.L_x_87:
        /* <DEDUP_REMOVED lines=18> */
.L_x_90:
[----:B------:R-:W-:Y:S05]  /*7590*/  BSYNC.RECONVERGENT B0 ;  /* 0x0000000000007941 */ /* 0x000fea0003800200 */
.L_x_89:
        /* <DEDUP_REMOVED lines=18> */
.L_x_92:
[----:B------:R-:W-:Y:S05]  /*76c0*/  BSYNC.RECONVERGENT B0 ;  /* 0x0000000000007941 */ /* 0x000fea0003800200 */
.L_x_91:
        /* <DEDUP_REMOVED lines=18> */
.L_x_94:
[----:B------:R-:W-:Y:S05]  /*77f0*/  BSYNC.RECONVERGENT B0 ;  /* 0x0000000000007941 */ /* 0x000fea0003800200 */
.L_x_93:
[----:B------:R-:W-:Y:S01]  /*7800*/  NOP ;  /* 0x0000000000007918 */ /* 0x000fe20000000000 */
[----:B------:R-:W-:Y:S01]  /*7810*/  BSSY.RECONVERGENT B0, `(.L_x_95) ;  /* 0x0000011000007945 */ /* 0x000fe20003800200 */
[----:B------:R-:W-:Y:S02]  /*7820*/  ISETP.GE.AND P2, PT, R10, R5, PT ;  /* 0x000000050a00720c */ /* 0x000fe40003f46270 */
[----:B------:R-:W-:Y:S01]  /*7830*/  LOP3.LUT R10, R3, 0x1800, RZ, 0xfc, !PT ;  /* 0x00001800030a7812 */ /* 0x000fe200078efcff */
        /* <DEDUP_REMOVED lines=14> */
.L_x_96:
[----:B------:R-:W-:Y:S05]  /*7920*/  BSYNC.RECONVERGENT B0 ;  /* 0x0000000000007941 */ /* 0x000fea0003800200 */
.L_x_95:
        /* <DEDUP_REMOVED lines=18> */
.L_x_98:
[----:B------:R-:W-:Y:S05]  /*7a50*/  BSYNC.RECONVERGENT B0 ;  /* 0x0000000000007941 */ /* 0x000fea0003800200 */
.L_x_97:
[----:B------:R-:W-:Y:S01]  /*7a60*/  NOP ;  /* 0x0000000000007918 */ /* 0x000fe20000000000 */
[----:B------:R-:W-:Y:S01]  /*7a70*/  BSSY.RECONVERGENT B0, `(.L_x_99) ;  /* 0x0000010000007945 */ /* 0x000fe20003800200 */
[----:B------:R-:W-:-:S03]  /*7a80*/  ISETP.GE.AND P4, PT, R10, R5, PT ;  /* 0x000000050a00720c */ /* 0x000fc60003f86270 */
        /* <DEDUP_REMOVED lines=14> */
.L_x_100:
[----:B------:R-:W-:Y:S05]  /*7b70*/  BSYNC.RECONVERGENT B0 ;  /* 0x0000000000007941 */ /* 0x000fea0003800200 */
.L_x_99:
[----:B------:R-:W-:Y:S01]  /*7b80*/  NOP ;  /* 0x0000000000007918 */ /* 0x000fe20000000000 */
[----:B------:R-:W-:Y:S04]  /*7b90*/  BSSY.RECONVERGENT B0, `(.L_x_101) ;  /* 0x000000f000007945 */ /* 0x000fe80003800200 */
[----:B------:R-:W-:Y:S05]  /*7ba0*/  @P6 BRA `(.L_x_102) ;  /* 0x0000000000346947 */ /* 0x000fea0003800000 */
        /* <DEDUP_REMOVED lines=13> */
.L_x_102:
[----:B------:R-:W-:Y:S05]  /*7c80*/  BSYNC.RECONVERGENT B0 ;  /* 0x0000000000007941 */ /* 0x000fea0003800200 */
.L_x_101:
        /* <DEDUP_REMOVED lines=16> */
.L_x_104:
[----:B------:R-:W-:Y:S05]  /*7d90*/  BSYNC.RECONVERGENT B0 ;  /* 0x0000000000007941 */ /* 0x000fea0003800200 */
.L_x_103:
        /* <DEDUP_REMOVED lines=16> */
.L_x_106:
[----:B------:R-:W-:Y:S05]  /*7ea0*/  BSYNC.RECONVERGENT B0 ;  /* 0x0000000000007941 */ /* 0x000fea0003800200 */
.L_x_105:
        /* <DEDUP_REMOVED lines=16> */
.L_x_108:
[----:B------:R-:W-:Y:S05]  /*7fb0*/  BSYNC.RECONVERGENT B0 ;  /* 0x0000000000007941 */ /* 0x000fea0003800200 */
.L_x_107:
        /* <DEDUP_REMOVED lines=16> */
.L_x_110:
[----:B------:R-:W-:Y:S05]  /*80c0*/  BSYNC.RECONVERGENT B0 ;  /* 0x0000000000007941 */ /* 0x000fea0003800200 */
.L_x_109:
        /* <DEDUP_REMOVED lines=16> */
.L_x_112:
[----:B------:R-:W-:Y:S05]  /*81d0*/  BSYNC.RECONVERGENT B0 ;  /* 0x0000000000007941 */ /* 0x000fea0003800200 */
.L_x_111:
[----:B------:R-:W-:Y:S01]  /*81e0*/  NOP ;  /* 0x0000000000007918 */ /* 0x000fe20000000000 */
[----:B------:R-:W5:Y:S01]  /*81f0*/  LDS R0, [R0+0x6c00] ;  /* 0x006c000000007984 */ /* 0x000f620000000800 */
[----:B------:R-:W5:Y:S02]  /*8200*/  LDCU UR6, c[0x0][0x3c4] ;  /* 0x00007880ff0677ac */ /* 0x000f640008000800 */
[----:B-----5:R-:W-:-:S04]  /*8210*/  SHF.R.U32.HI R2, RZ, UR6, R0 ;  /* 0x00000006ff027c19 */ /* 0x020fc80008011600 */
[----:B------:R-:W-:-:S04]  /*8220*/  LOP3.LUT R2, R2, UR5, RZ, 0x30, !PT ;  /* 0x0000000502027c12 */ /* 0x000fc8000f8e30ff */
[----:B-1234-:R-:W-:Y:S01]  /*8230*/  LEA R6, R2, UR4, 0x3 ;  /* 0x0000000402067c11 */ /* 0x01efe2000f8e18ff */
[----:B------:R-:W-:-:S05]  /*8240*/  VIADD R2, R3, 0x1b00 ;  /* 0x00001b0003027836 */ /* 0x000fca0000000000 */
[----:B------:R-:W1:Y:S01]  /*8250*/  LDS.64 R6, [R6+0x7200] ;  /* 0x0072000006067984 */ /* 0x000e620000000a00 */
[----:B------:R-:W-:-:S13]  /*8260*/  ISETP.GE.AND P0, PT, R2, R5, PT ;  /* 0x000000050200720c */ /* 0x000fda0003f06270 */
[----:B------:R-:W2:Y:S01]  /*8270*/  @!P0 LDC.64 R8, c[0x0][0x3a0] ;  /* 0x0000e800ff088b82 */ /* 0x000ea20000000a00 */
[----:B------:R-:W-:Y:S02]  /*8280*/  @!P0 LOP3.LUT R5, R0, 0x80000000, RZ, 0x3c, !PT ;  /* 0x8000000000058812 */ /* 0x000fe400078e3cff */
[----:B-1----:R-:W-:-:S05]  /*8290*/  IADD3 R3, P1, PT, R6, R3, RZ ;  /* 0x0000000306037210 */ /* 0x002fca0007f3e0ff */
[----:B------:R-:W-:Y:S01]  /*82a0*/  IMAD.X R4, RZ, RZ, R7, P1 ;  /* 0x000000ffff047224 */ /* 0x000fe200008e0607 */
[----:B--2---:R-:W-:-:S04]  /*82b0*/  @!P0 LEA R2, P1, R3, R8, 0x2 ;  /* 0x0000000803028211 */ /* 0x004fc800078210ff */
[----:B------:R-:W-:-:S05]  /*82c0*/  @!P0 LEA.HI.X R3, R3, R9, R4, 0x2, P1 ;  /* 0x0000000903038211 */ /* 0x000fca00008f1404 */
[----:B------:R-:W-:Y:S01]  /*82d0*/  @!P0 STG.E desc[UR8][R2.64+0x6c00], R5 ;  /* 0x006c000502008986 */ /* 0x000fe2000c101908 */
[----:B------:R-:W-:Y:S01]  /*82e0*/  NOP ;  /* 0x0000000000007918 */ /* 0x000fe20000000000 */
[----:B------:R-:W-:Y:S05]  /*82f0*/  EXIT ;  /* 0x000000000000794d */ /* 0x000fea0003800000 */
.L_x_26:
[----:B------:R-:W-:Y:S02]  /*8300*/  IMAD.MOV.U32 R50, RZ, RZ, R19 ;  /* 0x000000ffff327224 */ /* 0x000fe400078e0013 */
[----:B------:R-:W-:Y:S02]  /*8310*/  IMAD.MOV.U32 R49, RZ, RZ, 0x1 ;  /* 0x00000001ff317424 */ /* 0x000fe400078e00ff */
[----:B------:R-:W-:Y:S02]  /*8320*/  IMAD.MOV.U32 R52, RZ, RZ, RZ ;  /* 0x000000ffff347224 */ /* 0x000fe400078e00ff */
[----:B------:R-:W-:-:S07]  /*8330*/  IMAD.MOV.U32 R47, RZ, RZ, -0x1 ;  /* 0xffffffffff2f7424 */ /* 0x000fce00078e00ff */
[----:B------:R-:W-:Y:S05]  /*8340*/  WARPSYNC.COLLECTIVE R47, `(.L_x_113) ;  /* 0x000000002f087348 */ /* 0x000fea0003c00000 */
[----:B------:R0:W1:Y:S02]  /*8350*/  SHFL.UP P0, R48, R50, R49, R52 ;  /* 0x0400003132307389 */ /* 0x0000640000000034 */
[----:B01----:R-:W-:Y:S05]  /*8360*/  ENDCOLLECTIVE ;  /* 0x000000000000791b */ /* 0x003fea0003800000 */
.L_x_113:
[----:B------:R-:W-:Y:S02]  /*8370*/  IMAD.MOV.U32 R49, RZ, RZ, 0x2 ;  /* 0x00000002ff317424 */ /* 0x000fe400078e00ff */
[----:B------:R-:W-:-:S04]  /*8380*/  IMAD.MOV.U32 R20, RZ, RZ, R48 ;  /* 0x000000ffff147224 */ /* 0x000fc800078e0030 */
[----:B------:R-:W-:-:S04]  /*8390*/  @P0 IMAD.IADD R20, R19, 0x1, R20 ;  /* 0x0000000113140824 */ /* 0x000fc800078e0214 */
[----:B------:R-:W-:-:S07]  /*83a0*/  IMAD.MOV.U32 R50, RZ, RZ, R20 ;  /* 0x000000ffff327224 */ /* 0x000fce00078e0014 */
[----:B------:R-:W-:Y:S05]  /*83b0*/  WARPSYNC.COLLECTIVE R47, `(.L_x_114) ;  /* 0x000000002f087348 */ /* 0x000fea0003c00000 */
[----:B------:R0:W1:Y:S02]  /*83c0*/  SHFL.UP P0, R48, R50, R49, R52 ;  /* 0x0400003132307389 */ /* 0x0000640000000034 */
[----:B01----:R-:W-:Y:S05]  /*83d0*/  ENDCOLLECTIVE ;  /* 0x000000000000791b */ /* 0x003fea0003800000 */
.L_x_114:
[----:B------:R-:W-:Y:S02]  /*83e0*/  IMAD.MOV.U32 R49, RZ, RZ, 0x4 ;  /* 0x00000004ff317424 */ /* 0x000fe400078e00ff */
[----:B------:R-:W-:-:S04]  /*83f0*/  IMAD.MOV.U32 R21, RZ, RZ, R48 ;  /* 0x000000ffff157224 */ /* 0x000fc800078e0030 */
[----:B------:R-:W-:-:S04]  /*8400*/  @P0 IMAD.IADD R21, R20, 0x1, R21 ;  /* 0x0000000114150824 */ /* 0x000fc800078e0215 */
[----:B------:R-:W-:-:S07]  /*8410*/  IMAD.MOV.U32 R50, RZ, RZ, R21 ;  /* 0x000000ffff327224 */ /* 0x000fce00078e0015 */
[----:B------:R-:W-:Y:S05]  /*8420*/  WARPSYNC.COLLECTIVE R47, `(.L_x_115) ;  /* 0x000000002f087348 */ /* 0x000fea0003c00000 */
[----:B------:R0:W1:Y:S02]  /*8430*/  SHFL.UP P0, R48, R50, R49, R52 ;  /* 0x0400003132307389 */ /* 0x0000640000000034 */
[----:B01----:R-:W-:Y:S05]  /*8440*/  ENDCOLLECTIVE ;  /* 0x000000000000791b */ /* 0x003fea0003800000 */
.L_x_115:
[----:B------:R-:W-:Y:S02]  /*8450*/  IMAD.MOV.U32 R49, RZ, RZ, 0x8 ;  /* 0x00000008ff317424 */ /* 0x000fe400078e00ff */
[----:B------:R-:W-:-:S04]  /*8460*/  IMAD.MOV.U32 R22, RZ, RZ, R48 ;  /* 0x000000ffff167224 */ /* 0x000fc800078e0030 */
[----:B------:R-:W-:-:S04]  /*8470*/  @P0 IMAD.IADD R22, R21, 0x1, R22 ;  /* 0x0000000115160824 */ /* 0x000fc800078e0216 */
[----:B------:R-:W-:-:S07]  /*8480*/  IMAD.MOV.U32 R50, RZ, RZ, R22 ;  /* 0x000000ffff327224 */ /* 0x000fce00078e0016 */
[----:B------:R-:W-:Y:S05]  /*8490*/  WARPSYNC.COLLECTIVE R47, `(.L_x_116) ;  /* 0x000000002f087348 */ /* 0x000fea0003c00000 */
[----:B------:R0:W1:Y:S02]  /*84a0*/  SHFL.UP P0, R48, R50, R49, R52 ;  /* 0x0400003132307389 */ /* 0x0000640000000034 */
[----:B01----:R-:W-:Y:S05]  /*84b0*/  ENDCOLLECTIVE ;  /* 0x000000000000791b */ /* 0x003fea0003800000 */
.L_x_116:
[----:B------:R-:W-:Y:S02]  /*84c0*/  IMAD.MOV.U32 R49, RZ, RZ, 0x10 ;  /* 0x00000010ff317424 */ /* 0x000fe400078e00ff */
[----:B------:R-:W-:-:S04]  /*84d0*/  IMAD.MOV.U32 R23, RZ, RZ, R48 ;  /* 0x000000ffff177224 */ /* 0x000fc800078e0030 */
[----:B------:R-:W-:-:S04]  /*84e0*/  @P0 IMAD.IADD R23, R22, 0x1, R23 ;  /* 0x0000000116170824 */ /* 0x000fc800078e0217 */
[----:B------:R-:W-:-:S07]  /*84f0*/  IMAD.MOV.U32 R50, RZ, RZ, R23 ;  /* 0x000000ffff327224 */ /* 0x000fce00078e0017 */
[----:B------:R-:W-:Y:S05]  /*8500*/  WARPSYNC.COLLECTIVE R47, `(.L_x_117) ;  /* 0x000000002f087348 */ /* 0x000fea0003c00000 */
[----:B------:R0:W1:Y:S02]  /*8510*/  SHFL.UP P0, R48, R50, R49, R52 ;  /* 0x0400003132307389 */ /* 0x0000640000000034 */
[----:B01----:R-:W-:Y:S05]  /*8520*/  ENDCOLLECTIVE ;  /* 0x000000000000791b */ /* 0x003fea0003800000 */
.L_x_117:
[----:B------:R-:W-:Y:S05]  /*8530*/  BRA `(.L_x_118) ;  /* 0xffffff9c00b07947 */ /* 0x000fea000383ffff */
.L_x_119:
[----:B------:R-:W-:-:S00]  /*8540*/  BRA `(.L_x_119) ;  /* 0xfffffffc00fc7947 */ /* 0x000fc0000383ffff */
[----:B------:R-:W-:-:S00]  /*8550*/  NOP ;  /* 0x0000000000007918 */ /* 0x000fc00000000000 */
        /* <DEDUP_REMOVED lines=10> */
.L_x_458:


//--------------------- .text._ZN3cub18CUB_300001_SM_10006detail10radix_sort33DeviceRadixSortExclusiveSumKernelINS1_5radix10policy_hubIiNS0_8NullTypeEyE10Policy1000EyEEvPT0_ --------------------------
	.section	.text._ZN3cub18CUB_300001_SM_10006detail10radix_sort33DeviceRadixSortExclusiveSumKernelINS1_5radix10policy_hubIiNS0_8NullTypeEyE10Policy1000EyEEvPT0_,"ax",@progbits
	.align	128
        .global         _ZN3cub18CUB_300001_SM_10006detail10radix_sort33DeviceRadixSortExclusiveSumKernelINS1_5radix10policy_hubIiNS0_8NullTypeEyE10Policy1000EyEEvPT0_
        .type           _ZN3cub18CUB_300001_SM_10006detail10radix_sort33DeviceRadixSortExclusiveSumKernelINS1_5radix10policy_hubIiNS0_8NullTypeEyE10Policy1000EyEEvPT0_,@function
        .size           _ZN3cub18CUB_300001_SM_10006detail10radix_sort33DeviceRadixSortExclusiveSumKernelINS1_5radix10policy_hubIiNS0_8NullTypeEyE10Policy1000EyEEvPT0_,(.L_x_459 - _ZN3cub18CUB_300001_SM_10006detail10radix_sort33DeviceRadixSortExclusiveSumKernelINS1_5radix10policy_hubIiNS0_8NullTypeEyE10Policy1000EyEEvPT0_)
        .other          _ZN3cub18CUB_300001_SM_10006detail10radix_sort33DeviceRadixSortExclusiveSumKernelINS1_5radix10policy_hubIiNS0_8NullTypeEyE10Policy1000EyEEvPT0_,@"STO_CUDA_ENTRY STV_DEFAULT"
_ZN3cub18CUB_300001_SM_10006detail10radix_sort33DeviceRadixSortExclusiveSumKernelINS1_5radix10policy_hubIiNS0_8NullTypeEyE10Policy1000EyEEvPT0_:
.text._ZN3cub18CUB_300001_SM_10006detail10radix_sort33DeviceRadixSortExclusiveSumKernelINS1_5radix10policy_hubIiNS0_8NullTypeEyE10Policy1000EyEEvPT0_:
[----:B------:R-:W-:Y:S01]  /*0000*/  LDC R1, c[0x0][0x37c] ;  /* 0x0000df00ff017b82 */ /* 0x000fe20000000800 */
[----:B------:R-:W0:Y:S07]  /*0010*/  S2R R18, SR_TID.X ;  /* 0x0000000000127919 */ /* 0x000e2e0000002100 */
[----:B------:R-:W1:Y:S01]  /*0020*/  LDC.64 R16, c[0x0][0x380] ;  /* 0x0000e000ff107b82 */ /* 0x000e620000000a00 */
[----:B------:R-:W2:Y:S01]  /*0030*/  LDCU.64 UR4, c[0x0][0x358] ;  /* 0x00006b00ff0477ac */ /* 0x000ea20008000a00 */
[----:B------:R-:W3:Y:S01]  /*0040*/  S2R R5, SR_CTAID.X ;  /* 0x0000000000057919 */ /* 0x000ee20000002500 */
[----:B0-----:R-:W-:Y:S01]  /*0050*/  ISETP.GT.U32.AND P1, PT, R18, 0xff, PT ;  /* 0x000000ff1200780c */ /* 0x001fe20003f24070 */
[----:B---3--:R-:W-:-:S04]  /*0060*/  IMAD R5, R5, 0x100, R18 ;  /* 0x0000010005057824 */ /* 0x008fc800078e0212 */
[----:B-1----:R-:W-:-:S08]  /*0070*/  IMAD.WIDE R16, R5, 0x8, R16 ;  /* 0x0000000805107825 */ /* 0x002fd000078e0210 */
[----:B--2---:R-:W2:Y:S01]  /*0080*/  @!P1 LDG.E.64 R2, desc[UR4][R16.64] ;  /* 0x0000000410029981 */ /* 0x004ea2000c1e1b00 */
[----:B------:R-:W-:Y:S02]  /*0090*/  MOV R0, 0x400 ;  /* 0x0000040000007802 */ /* 0x000fe40000000f00 */
[C---:B------:R-:W-:Y:S01]  /*00a0*/  ISETP.GT.U32.AND P0, PT, R18.reuse, 0x1f, PT ;  /* 0x0000001f1200780c */ /* 0x040fe20003f04070 */
[----:B------:R-:W0:Y:S02]  /*00b0*/  S2R R5, SR_CgaCtaId ;  /* 0x0000000000057919 */ /* 0x000e240000008800 */
[----:B0-----:R-:W-:Y:S02]  /*00c0*/  LEA R5, R5, R0, 0x18 ;  /* 0x0000000005057211 */ /* 0x001fe400078ec0ff */
[----:B------:R-:W-:-:S05]  /*00d0*/  LEA.HI R0, R18, R18, RZ, 0x1d ;  /* 0x0000001212007211 */ /* 0x000fca00078fe8ff */
[----:B------:R-:W-:-:S05]  /*00e0*/  IMAD R0, R0, 0x8, R5 ;  /* 0x0000000800007824 */ /* 0x000fca00078e0205 */
[----:B--2---:R0:W-:Y:S01]  /*00f0*/  STS.64 [R0+0x10], R2 ;  /* 0x0000100200007388 */ /* 0x0041e20000000a00 */
[----:B------:R-:W-:Y:S06]  /*0100*/  BAR.SYNC.DEFER_BLOCKING 0x0 ;  /* 0x0000000000007b1d */ /* 0x000fec0000010000 */
[----:B------:R-:W-:Y:S05]  /*0110*/  @P0 BRA `(.L_x_120) ;  /* 0x0000000400240947 */ /* 0x000fea0003800000 */
[----:B------:R-:W-:Y:S01]  /*0120*/  IMAD R18, R18, 0x48, R5 ;  /* 0x0000004812127824 */ /* 0x000fe200078e0205 */
[----:B------:R-:W-:-:S04]  /*0130*/  UMOV UR6, 0xffffffff ;  /* 0xffffffff00067882 */ /* 0x000fc80000000000 */
[----:B------:R-:W-:Y:S04]  /*0140*/  LDS.64 R14, [R18+0x10] ;  /* 0x00001000120e7984 */ /* 0x000fe80000000a00 */
[----:B------:R-:W-:Y:S04]  /*0150*/  LDS.64 R12, [R18+0x18] ;  /* 0x00001800120c7984 */ /* 0x000fe80000000a00 */
[----:B------:R-:W1:Y:S04]  /*0160*/  LDS.64 R10, [R18+0x20] ;  /* 0x00002000120a7984 */ /* 0x000e680000000a00 */
[----:B------:R-:W-:Y:S04]  /*0170*/  LDS.64 R8, [R18+0x28] ;  /* 0x0000280012087984 */ /* 0x000fe80000000a00 */
[----:B------:R-:W2:Y:S04]  /*0180*/  LDS.64 R6, [R18+0x30] ;  /* 0x0000300012067984 */ /* 0x000ea80000000a00 */
[----:B------:R-:W-:Y:S04]  /*0190*/  LDS.64 R4, [R18+0x38] ;  /* 0x0000380012047984 */ /* 0x000fe80000000a00 */
[----:B0-----:R-:W0:Y:S04]  /*01a0*/  LDS.64 R2, [R18+0x40] ;  /* 0x0000400012027984 */ /* 0x001e280000000a00 */
[----:B------:R-:W3:Y:S01]  /*01b0*/  LDS.64 R20, [R18+0x48] ;  /* 0x0000480012147984 */ /* 0x000ee20000000a00 */
[----:B-1----:R-:W-:-:S04]  /*01c0*/  IADD3 R19, P3, P4, R10, R12, R14 ;  /* 0x0000000c0a137210 */ /* 0x002fc80007c7e00e */
[----:B------:R-:W-:Y:S02]  /*01d0*/  IADD3.X R23, PT, PT, R11, R13, R15, P3, P4 ;  /* 0x0000000d0b177210 */ /* 0x000fe40001fe840f */
[----:B--2---:R-:W-:-:S04]  /*01e0*/  IADD3 R19, P0, P2, R6, R19, R8 ;  /* 0x0000001306137210 */ /* 0x004fc80007a1e008 */
[----:B------:R-:W-:Y:S02]  /*01f0*/  IADD3.X R23, PT, PT, R7, R23, R9, P0, P2 ;  /* 0x0000001707177210 */ /* 0x000fe400007e4409 */
[----:B0-----:R-:W-:-:S04]  /*0200*/  IADD3 R19, P3, P4, R2, R19, R4 ;  /* 0x0000001302137210 */ /* 0x001fc80007c7e004 */
[----:B---3--:R-:W-:Y:S02]  /*0210*/  IADD3 R20, P0, PT, R20, R19, RZ ;  /* 0x0000001314147210 */ /* 0x008fe40007f1e0ff */
[----:B------:R-:W-:-:S05]  /*0220*/  IADD3.X R19, PT, PT, R3, R23, R5, P3, P4 ;  /* 0x0000001703137210 */ /* 0x000fca0001fe8405 */
[----:B------:R-:W-:Y:S01]  /*0230*/  IMAD.X R19, R21, 0x1, R19, P0 ;  /* 0x0000000115137824 */ /* 0x000fe200000e0613 */
[----:B------:R-:W-:Y:S06]  /*0240*/  BRA.DIV UR6, `(.L_x_121) ;  /* 0x0000000206f07947 */ /* 0x000fec000b800000 */
[----:B------:R-:W0:Y:S04]  /*0250*/  SHFL.UP PT, R27, R20, 0x1, RZ ;  /* 0x04200000141b7989 */ /* 0x000e2800000e00ff */
[----:B------:R-:W1:Y:S01]  /*0260*/  SHFL.UP P0, R25, R19, 0x1, RZ ;  /* 0x0420000013197989 */ /* 0x000e6200000000ff */
[----:B0-----:R-:W-:-:S04]  /*0270*/  IADD3 R22, P2, PT, R27, R20, RZ ;  /* 0x000000141b167210 */ /* 0x001fc80007f5e0ff */
[----:B-1----:R-:W-:Y:S01]  /*0280*/  SEL R27, R22, R27, P0 ;  /* 0x0000001b161b7207 */ /* 0x002fe20000000000 */
[----:B------:R-:W-:-:S04]  /*0290*/  IMAD.X R26, R25, 0x1, R19, P2 ;  /* 0x00000001191a7824 */ /* 0x000fc800010e0613 */
[----:B------:R-:W0:Y:S01]  /*02a0*/  SHFL.UP PT, R28, R27, 0x2, RZ ;  /* 0x044000001b1c7989 */ /* 0x000e2200000e00ff */
[----:B------:R-:W-:-:S05]  /*02b0*/  SEL R26, R26, R25, P0 ;  /* 0x000000191a1a7207 */ /* 0x000fca0000000000 */
[----:B------:R-:W1:Y:S01]  /*02c0*/  SHFL.UP P0, R25, R26, 0x2, RZ ;  /* 0x044000001a197989 */ /* 0x000e6200000000ff */
[----:B0-----:R-:W-:-:S05]  /*02d0*/  IADD3 R21, P2, PT, R28, R27, RZ ;  /* 0x0000001b1c157210 */ /* 0x001fca0007f5e0ff */
[----:B-1----:R-:W-:Y:S01]  /*02e0*/  IMAD.X R22, R25, 0x1, R26, P2 ;  /* 0x0000000119167824 */ /* 0x002fe200010e061a */
[----:B------:R-:W-:-:S04]  /*02f0*/  SEL R28, R21, R28, P0 ;  /* 0x0000001c151c7207 */ /* 0x000fc80000000000 */
[----:B------:R-:W-:Y:S01]  /*0300*/  SEL R29, R22, R25, P0 ;  /* 0x00000019161d7207 */ /* 0x000fe20000000000 */
        /* <DEDUP_REMOVED lines=12> */
[----:B------:R0:W1:Y:S04]  /*03d0*/  SHFL.UP PT, R28, R27, 0x10, RZ ;  /* 0x060000001b1c7989 */ /* 0x00006800000e00ff */
[----:B------:R0:W2:Y:S02]  /*03e0*/  SHFL.UP P0, R25, R26, 0x10, RZ ;  /* 0x060000001a197989 */ /* 0x0000a400000000ff */
.L_x_132:
[----:B-1----:R-:W-:-:S04]  /*03f0*/  IADD3 R21, P2, PT, R28, R27, RZ ;  /* 0x0000001b1c157210 */ /* 0x002fc80007f5e0ff */
[----:B--2---:R-:W-:Y:S01]  /*0400*/  SEL R21, R21, R28, P0 ;  /* 0x0000001c15157207 */ /* 0x004fe20000000000 */
[----:B------:R-:W-:-:S05]  /*0410*/  IMAD.X R22, R25, 0x1, R26, P2 ;  /* 0x0000000119167824 */ /* 0x000fca00010e061a */
[----:B------:R-:W-:Y:S02]  /*0420*/  SEL R22, R22, R25, P0 ;  /* 0x0000001916167207 */ /* 0x000fe40000000000 */
[----:B------:R-:W-:-:S05]  /*0430*/  IADD3 R20, P0, PT, R21, -R20, RZ ;  /* 0x8000001415147210 */ /* 0x000fca0007f1e0ff */
[----:B------:R-:W-:Y:S01]  /*0440*/  IMAD.X R21, R22, 0x1, ~R19, P0 ;  /* 0x0000000116157824 */ /* 0x000fe200000e0e13 */
[----:B------:R-:W-:-:S04]  /*0450*/  IADD3 R14, P0, PT, R14, R20, RZ ;  /* 0x000000140e0e7210 */ /* 0x000fc80007f1e0ff */
[----:B------:R1:W-:Y:S01]  /*0460*/  STS.64 [R18+0x10], R20 ;  /* 0x0000101412007388 */ /* 0x0003e20000000a00 */
[----:B------:R-:W-:Y:S01]  /*0470*/  IMAD.X R15, R15, 0x1, R21, P0 ;  /* 0x000000010f0f7824 */ /* 0x000fe200000e0615 */
        /* <DEDUP_REMOVED lines=17> */
[----:B------:R-:W-:-:S05]  /*0590*/  IMAD.X R3, R3, 0x1, R5, P0 ;  /* 0x0000000103037824 */ /* 0x000fca00000e0605 */
[----:B------:R1:W-:Y:S03]  /*05a0*/  STS.64 [R18+0x48], R2 ;  /* 0x0000480212007388 */ /* 0x0003e60000000a00 */
.L_x_120:
[----:B------:R-:W-:Y:S05]  /*05b0*/  WARPSYNC.ALL ;  /* 0x0000000000007948 */ /* 0x000fea0003800000 */
[----:B------:R-:W-:Y:S06]  /*05c0*/  BAR.SYNC.DEFER_BLOCKING 0x0 ;  /* 0x0000000000007b1d */ /* 0x000fec0000010000 */
[----:B------:R-:W-:Y:S05]  /*05d0*/  @P1 EXIT ;  /* 0x000000000000194d */ /* 0x000fea0003800000 */
[----:B01----:R-:W0:Y:S04]  /*05e0*/  LDS.64 R2, [R0+0x10] ;  /* 0x0000100000027984 */ /* 0x003e280000000a00 */
[----:B0-----:R-:W-:Y:S01]  /*05f0*/  STG.E.64 desc[UR4][R16.64], R2 ;  /* 0x0000000210007986 */ /* 0x001fe2000c101b04 */
[----:B------:R-:W-:Y:S05]  /*0600*/  EXIT ;  /* 0x000000000000794d */ /* 0x000fea0003800000 */
.L_x_121:
[----:B------:R-:W-:Y:S02]  /*0610*/  IMAD.MOV.U32 R24, RZ, RZ, R20 ;  /* 0x000000ffff187224 */ /* 0x000fe400078e0014 */
[----:B------:R-:W-:Y:S02]  /*0620*/  IMAD.MOV.U32 R23, RZ, RZ, 0x1 ;  /* 0x00000001ff177424 */ /* 0x000fe400078e00ff */
[----:B------:R-:W-:Y:S02]  /*0630*/  IMAD.MOV.U32 R22, RZ, RZ, RZ ;  /* 0x000000ffff167224 */ /* 0x000fe400078e00ff */
[----:B------:R-:W-:-:S07]  /*0640*/  IMAD.MOV.U32 R21, RZ, RZ, -0x1 ;  /* 0xffffffffff157424 */ /* 0x000fce00078e00ff */
[----:B------:R-:W-:Y:S05]  /*0650*/  WARPSYNC.COLLECTIVE R21, `(.L_x_122) ;  /* 0x0000000015087348 */ /* 0x000fea0003c00000 */
[----:B------:R0:W1:Y:S02]  /*0660*/  SHFL.UP P0, R25, R24, R23, R22 ;  /* 0x0400001718197389 */ /* 0x0000640000000016 */
[----:B01----:R-:W-:Y:S05]  /*0670*/  ENDCOLLECTIVE ;  /* 0x000000000000791b */ /* 0x003fea0003800000 */
.L_x_122:
[----:B------:R-:W-:Y:S02]  /*0680*/  IMAD.MOV.U32 R24, RZ, RZ, R19 ;  /* 0x000000ffff187224 */ /* 0x000fe400078e0013 */
[----:B------:R-:W-:-:S07]  /*0690*/  IMAD.MOV.U32 R27, RZ, RZ, R25 ;  /* 0x000000ffff1b7224 */ /* 0x000fce00078e0019 */
[----:B------:R-:W-:Y:S05]  /*06a0*/  WARPSYNC.COLLECTIVE R21, `(.L_x_123) ;  /* 0x0000000015087348 */ /* 0x000fea0003c00000 */
[----:B------:R0:W1:Y:S02]  /*06b0*/  SHFL.UP P0, R25, R24, R23, R22 ;  /* 0x0400001718197389 */ /* 0x0000640000000016 */
[----:B01----:R-:W-:Y:S05]  /*06c0*/  ENDCOLLECTIVE ;  /* 0x000000000000791b */ /* 0x003fea0003800000 */
.L_x_123:
[----:B------:R-:W-:Y:S01]  /*06d0*/  IADD3 R26, P2, PT, R27, R20, RZ ;  /* 0x000000141b1a7210 */ /* 0x000fe20007f5e0ff */
[----:B------:R-:W-:-:S03]  /*06e0*/  IMAD.MOV.U32 R23, RZ, RZ, 0x2 ;  /* 0x00000002ff177424 */ /* 0x000fc600078e00ff */
[----:B------:R-:W-:Y:S01]  /*06f0*/  SEL R27, R26, R27, P0 ;  /* 0x0000001b1a1b7207 */ /* 0x000fe20000000000 */
[----:B------:R-:W-:-:S04]  /*0700*/  IMAD.X R26, R25, 0x1, R19, P2 ;  /* 0x00000001191a7824 */ /* 0x000fc800010e0613 */
[----:B------:R-:W-:Y:S01]  /*0710*/  IMAD.MOV.U32 R24, RZ, RZ, R27 ;  /* 0x000000ffff187224 */ /* 0x000fe200078e001b */
[----:B------:R-:W-:-:S07]  /*0720*/  SEL R26, R26, R25, P0 ;  /* 0x000000191a1a7207 */ /* 0x000fce0000000000 */
[----:B------:R-:W-:Y:S05]  /*0730*/  WARPSYNC.COLLECTIVE R21, `(.L_x_124) ;  /* 0x0000000015087348 */ /* 0x000fea0003c00000 */
[----:B------:R0:W1:Y:S02]  /*0740*/  SHFL.UP P0, R25, R24, R23, R22 ;  /* 0x0400001718197389 */ /* 0x0000640000000016 */
[----:B01----:R-:W-:Y:S05]  /*0750*/  ENDCOLLECTIVE ;  /* 0x000000000000791b */ /* 0x003fea0003800000 */
.L_x_124:
[----:B------:R-:W-:Y:S02]  /*0760*/  IMAD.MOV.U32 R24, RZ, RZ, R26 ;  /* 0x000000ffff187224 */ /* 0x000fe400078e001a */
[----:B------:R-:W-:-:S07]  /*0770*/  IMAD.MOV.U32 R28, RZ, RZ, R25 ;  /* 0x000000ffff1c7224 */ /* 0x000fce00078e0019 */
[----:B------:R-:W-:Y:S05]  /*0780*/  WARPSYNC.COLLECTIVE R21, `(.L_x_125) ;  /* 0x0000000015087348 */ /* 0x000fea0003c00000 */
[----:B------:R0:W1:Y:S02]  /*0790*/  SHFL.UP P0, R25, R24, R23, R22 ;  /* 0x0400001718197389 */ /* 0x0000640000000016 */
[----:B01----:R-:W-:Y:S05]  /*07a0*/  ENDCOLLECTIVE ;  /* 0x000000000000791b */ /* 0x003fea0003800000 */
.L_x_125:
        /* <DEDUP_REMOVED lines=9> */
.L_x_126:
[----:B------:R-:W-:Y:S02]  /*0840*/  IMAD.MOV.U32 R24, RZ, RZ, R29 ;  /* 0x000000ffff187224 */ /* 0x000fe400078e001d */
[----:B------:R-:W-:-:S07]  /*0850*/  IMAD.MOV.U32 R27, RZ, RZ, R25 ;  /* 0x000000ffff1b7224 */ /* 0x000fce00078e0019 */
[----:B------:R-:W-:Y:S05]  /*0860*/  WARPSYNC.COLLECTIVE R21, `(.L_x_127) ;  /* 0x0000000015087348 */ /* 0x000fea0003c00000 */
[----:B------:R0:W1:Y:S02]  /*0870*/  SHFL.UP P0, R25, R24, R23, R22 ;  /* 0x0400001718197389 */ /* 0x0000640000000016 */
[----:B01----:R-:W-:Y:S05]  /*0880*/  ENDCOLLECTIVE ;  /* 0x000000000000791b */ /* 0x003fea0003800000 */
.L_x_127:
        /* <DEDUP_REMOVED lines=9> */
.L_x_128:
[----:B------:R-:W-:Y:S02]  /*0920*/  IMAD.MOV.U32 R24, RZ, RZ, R29 ;  /* 0x000000ffff187224 */ /* 0x000fe400078e001d */
[----:B------:R-:W-:-:S07]  /*0930*/  IMAD.MOV.U32 R27, RZ, RZ, R25 ;  /* 0x000000ffff1b7224 */ /* 0x000fce00078e0019 */
[----:B------:R-:W-:Y:S05]  /*0940*/  WARPSYNC.COLLECTIVE R21, `(.L_x_129) ;  /* 0x0000000015087348 */ /* 0x000fea0003c00000 */
[----:B------:R0:W1:Y:S02]  /*0950*/  SHFL.UP P0, R25, R24, R23, R22 ;  /* 0x0400001718197389 */ /* 0x0000640000000016 */
[----:B01----:R-:W-:Y:S05]  /*0960*/  ENDCOLLECTIVE ;  /* 0x000000000000791b */ /* 0x003fea0003800000 */
.L_x_129:
        /* <DEDUP_REMOVED lines=9> */
.L_x_130:
[----:B------:R-:W-:Y:S02]  /*0a00*/  IMAD.MOV.U32 R24, RZ, RZ, R26 ;  /* 0x000000ffff187224 */ /* 0x000fe400078e001a */
[----:B------:R-:W-:-:S07]  /*0a10*/  IMAD.MOV.U32 R28, RZ, RZ, R25 ;  /* 0x000000ffff1c7224 */ /* 0x000fce00078e0019 */
[----:B------:R-:W-:Y:S05]  /*0a20*/  WARPSYNC.COLLECTIVE R21, `(.L_x_131) ;  /* 0x0000000015087348 */ /* 0x000fea0003c00000 */
[----:B------:R0:W1:Y:S02]  /*0a30*/  SHFL.UP P0, R25, R24, R23, R22 ;  /* 0x0400001718197389 */ /* 0x0000640000000016 */
[----:B01----:R-:W-:Y:S05]  /*0a40*/  ENDCOLLECTIVE ;  /* 0x000000000000791b */ /* 0x003fea0003800000 */
.L_x_131:
[----:B------:R-:W-:Y:S05]  /*0a50*/  BRA `(.L_x_132) ;  /* 0xfffffff800647947 */ /* 0x000fea000383ffff */
.L_x_133:
        /* <DEDUP_REMOVED lines=10> */
.L_x_459:


//--------------------- .text._ZN3cub18CUB_300001_SM_10006detail10radix_sort30DeviceRadixSortHistogramKernelINS1_5radix10policy_hubIiNS0_8NullTypeEyE10Policy1000ELNS0_9SortOrderE0EiyNS1_21identity_decomposer_tEEEvPT2_PKT1_SB_iiT3_ --------------------------
	.section	.text._ZN3cub18CUB_300001_SM_10006detail10radix_sort30DeviceRadixSortHistogramKernelINS1_5radix10policy_hubIiNS0_8NullTypeEyE10Policy1000ELNS0_9SortOrderE0EiyNS1_21identity_decomposer_tEEEvPT2_PKT1_SB_iiT3_,"ax",@progbits
	.align	128
        .global         _ZN3cub18CUB_300001_SM_10006detail10radix_sort30DeviceRadixSortHistogramKernelINS1_5radix10policy_hubIiNS0_8NullTypeEyE10Policy1000ELNS0_9SortOrderE0EiyNS1_21identity_decomposer_tEEEvPT2_PKT1_SB_iiT3_
        .type           _ZN3cub18CUB_300001_SM_10006detail10radix_sort30DeviceRadixSortHistogramKernelINS1_5radix10policy_hubIiNS0_8NullTypeEyE10Policy1000ELNS0_9SortOrderE0EiyNS1_21identity_decomposer_tEEEvPT2_PKT1_SB_iiT3_,@function
        .size           _ZN3cub18CUB_300001_SM_10006detail10radix_sort30DeviceRadixSortHistogramKernelINS1_5radix10policy_hubIiNS0_8NullTypeEyE10Policy1000ELNS0_9SortOrderE0EiyNS1_21identity_decomposer_tEEEvPT2_PKT1_SB_iiT3_,(.L_x_460 - _ZN3cub18CUB_300001_SM_10006detail10radix_sort30DeviceRadixSortHistogramKernelINS1_5radix10policy_hubIiNS0_8NullTypeEyE10Policy1000ELNS0_9SortOrderE0EiyNS1_21identity_decomposer_tEEEvPT2_PKT1_SB_iiT3_)
        .other          _ZN3cub18CUB_300001_SM_10006detail10radix_sort30DeviceRadixSortHistogramKernelINS1_5radix10policy_hubIiNS0_8NullTypeEyE10Policy1000ELNS0_9SortOrderE0EiyNS1_21identity_decomposer_tEEEvPT2_PKT1_SB_iiT3_,@"STO_CUDA_ENTRY STV_DEFAULT"
_ZN3cub18CUB_300001_SM_10006detail10radix_sort30DeviceRadixSortHistogramKernelINS1_5radix10policy_hubIiNS0_8NullTypeEyE10Policy1000ELNS0_9SortOrderE0EiyNS1_21identity_decomposer_tEEEvPT2_PKT1_SB_iiT3_:
.text._ZN3cub18CUB_300001_SM_10006detail10radix_sort30DeviceRadixSortHistogramKernelINS1_5radix10policy_hubIiNS0_8NullTypeEyE10Policy1000ELNS0_9SortOrderE0EiyNS1_21identity_decomposer_tEEEvPT2_PKT1_SB_iiT3_:
[----:B------:R-:W-:Y:S01]  /*0000*/  LDC R1, c[0x0][0x37c] ;  /* 0x0000df00ff017b82 */ /* 0x000fe20000000800 */
[----:B------:R-:W0:Y:S02]  /*0010*/  LDCU.64 UR14, c[0x0][0x390] ;  /* 0x00007200ff0e77ac */ /* 0x000e240008000a00 */
[----:B0-----:R-:W-:-:S04]  /*0020*/  ISETP.NE.U32.AND P0, PT, RZ, UR14, PT ;  /* 0x0000000eff007c0c */ /* 0x001fc8000bf05070 */
[----:B------:R-:W-:-:S13]  /*0030*/  ISETP.NE.AND.EX P0, PT, RZ, UR15, PT, P0 ;  /* 0x0000000fff007c0c */ /* 0x000fda000bf05300 */
[----:B------:R-:W-:Y:S05]  /*0040*/  @!P0 EXIT ;  /* 0x000000000000894d */ /* 0x000fea0003800000 */
[----:B------:R-:W-:Y:S01]  /*0050*/  UIADD3 UR11, UP0, UPT, UR14, -0x1, URZ ;  /* 0xffffffff0e0b7890 */ /* 0x000fe2000ff1e0ff */
[----:B------:R-:W0:Y:S01]  /*0060*/  S2R R4, SR_TID.X ;  /* 0x0000000000047919 */ /* 0x000e220000002100 */
[----:B------:R-:W1:Y:S01]  /*0070*/  LDCU.64 UR4, c[0x0][0x398] ;  /* 0x00007300ff0477ac */ /* 0x000e620008000a00 */
[----:B------:R-:W2:Y:S01]  /*0080*/  S2UR UR7, SR_CgaCtaId ;  /* 0x00000000000779c3 */ /* 0x000ea20000008800 */
[----:B------:R-:W-:Y:S01]  /*0090*/  UIADD3.X UR12, UPT, UPT, UR15, -0x1, URZ, UP0, !UPT ;  /* 0xffffffff0f0c7890 */ /* 0x000fe200087fe4ff */
[----:B------:R-:W-:Y:S01]  /*00a0*/  UMOV UR6, 0x400 ;  /* 0x0000040000067882 */ /* 0x000fe20000000000 */
[----:B------:R-:W3:Y:S05]  /*00b0*/  LDCU.64 UR20, c[0x0][0x358] ;  /* 0x00006b00ff1477ac */ /* 0x000eea0008000a00 */
[----:B------:R-:W4:Y:S01]  /*00c0*/  S2UR UR8, SR_CTAID.X ;  /* 0x00000000000879c3 */ /* 0x000f220000002500 */
[----:B------:R-:W-:Y:S01]  /*00d0*/  USHF.R.U64 UR11, UR11, 0x1e, UR12 ;  /* 0x0000001e0b0b7899 */ /* 0x000fe2000800120c */
[----:B------:R-:W0:Y:S03]  /*00e0*/  LDCU UR28, c[0x0][0x370] ;  /* 0x00006e00ff1c77ac */ /* 0x000e260008000800 */
[----:B------:R-:W-:-:S02]  /*00f0*/  UIADD3 UR11, UP0, UPT, UR11, 0x1, URZ ;  /* 0x000000010b0b7890 */ /* 0x000fc4000ff1e0ff */
[----:B-1----:R-:W-:Y:S02]  /*0100*/  UIADD3 UR4, UPT, UPT, UR5, 0x7, -UR4 ;  /* 0x0000000705047890 */ /* 0x002fe4000fffe804 */
[----:B------:R-:W-:Y:S02]  /*0110*/  ULEA.HI.X UR12, UR12, URZ, URZ, 0x2, UP0 ;  /* 0x000000ff0c0c7291 */ /* 0x000fe400080f14ff */
[----:B------:R-:W-:Y:S02]  /*0120*/  UISETP.LT.U32.AND UP0, UPT, UR11, UR14, UPT ;  /* 0x0000000e0b00728c */ /* 0x000fe4000bf01070 */
[----:B------:R-:W-:Y:S02]  /*0130*/  USHF.R.S32.HI UR5, URZ, 0x1f, UR4 ;  /* 0x0000001fff057899 */ /* 0x000fe40008011404 */
[----:B------:R-:W-:Y:S02]  /*0140*/  UISETP.LT.U32.AND.EX UP0, UPT, UR12, UR15, UPT, UP0 ;  /* 0x0000000f0c00728c */ /* 0x000fe4000bf01100 */
[----:B------:R-:W-:-:S02]  /*0150*/  ULEA.HI UR5, UR5, UR4, URZ, 0x3 ;  /* 0x0000000405057291 */ /* 0x000fc4000f8f18ff */
[----:B------:R-:W-:Y:S01]  /*0160*/  USEL UR11, UR11, UR14, UP0 ;  /* 0x0000000e0b0b7287 */ /* 0x000fe20008000000 */
[C---:B0-----:R-:W-:Y:S01]  /*0170*/  VIADD R21, R4.reuse, 0x780 ;  /* 0x0000078004157836 */ /* 0x041fe20000000000 */
[----:B------:R-:W-:Y:S02]  /*0180*/  USEL UR12, UR12, UR15, UP0 ;  /* 0x0000000f0c0c7287 */ /* 0x000fe40008000000 */
[----:B------:R-:W-:Y:S02]  /*0190*/  UISETP.GE.AND UP0, UPT, UR4, 0x8, UPT ;  /* 0x000000080400788c */ /* 0x000fe4000bf06270 */
[----:B--2---:R-:W-:Y:S02]  /*01a0*/  ULEA UR6, UR7, UR6, 0x18 ;  /* 0x0000000607067291 */ /* 0x004fe4000f8ec0ff */
[----:B------:R-:W-:Y:S02]  /*01b0*/  USHF.R.S32.HI UR5, URZ, 0x3, UR5 ;  /* 0x00000003ff057899 */ /* 0x000fe40008011405 */
[----:B------:R-:W-:Y:S01]  /*01c0*/  PLOP3.LUT P0, PT, PT, PT, UP0, 0x80, 0x8 ;  /* 0x000000000008781c */ /* 0x000fe20003f0f008 */
[----:B----4-:R-:W-:Y:S01]  /*01d0*/  USHF.L.U32 UR8, UR8, 0xb, URZ ;  /* 0x0000000b08087899 */ /* 0x010fe200080006ff */
[C---:B------:R-:W-:Y:S01]  /*01e0*/  LEA R0, R4.reuse, UR6, 0x2 ;  /* 0x0000000604007c11 */ /* 0x040fe2000f8e10ff */
[----:B------:R-:W-:Y:S01]  /*01f0*/  UIADD3 UR22, UPT, UPT, UR5, -0x1, URZ ;  /* 0xffffffff05167890 */ /* 0x000fe2000fffe0ff */
[----:B------:R-:W-:Y:S01]  /*0200*/  ISETP.GT.U32.OR P0, PT, R4, 0xff, !P0 ;  /* 0x000000ff0400780c */ /* 0x000fe20004704470 */
[----:B------:R-:W-:-:S02]  /*0210*/  ULOP3.LUT UR23, UR5, 0xf, URZ, 0xc0, !UPT ;  /* 0x0000000f05177892 */ /* 0x000fc4000f8ec0ff */
[----:B------:R-:W-:Y:S01]  /*0220*/  ULOP3.LUT UR24, UR5, 0x7, URZ, 0xc0, !UPT ;  /* 0x0000000705187892 */ /* 0x000fe2000f8ec0ff */
[----:B------:R-:W-:Y:S01]  /*0230*/  P2R R20, PR, RZ, 0x1 ;  /* 0x00000001ff147803 */ /* 0x000fe20000000000 */
[----:B------:R-:W-:Y:S02]  /*0240*/  ULOP3.LUT UR25, UR5, 0x3, URZ, 0xc0, !UPT ;  /* 0x0000000305197892 */ /* 0x000fe4000f8ec0ff */
[----:B------:R-:W-:Y:S02]  /*0250*/  ULOP3.LUT UR26, UR5, 0xffffff0, URZ, 0xc0, !UPT ;  /* 0x0ffffff0051a7892 */ /* 0x000fe4000f8ec0ff */
[----:B------:R-:W-:Y:S02]  /*0260*/  ULOP3.LUT UR27, UR5, 0xffffff8, URZ, 0xc0, !UPT ;  /* 0x0ffffff8051b7892 */ /* 0x000fe4000f8ec0ff */
[----:B------:R-:W-:Y:S01]  /*0270*/  ULOP3.LUT UR9, UR5, 0x1, URZ, 0xc0, !UPT ;  /* 0x0000000105097892 */ /* 0x000fe2000f8ec0ff */
[----:B------:R-:W-:Y:S01]  /*0280*/  UMOV UR6, URZ ;  /* 0x000000ff00067c82 */ /* 0x000fe20008000000 */
[----:B---3--:R-:W-:-:S10]  /*0290*/  UMOV UR7, URZ ;  /* 0x000000ff00077c82 */ /* 0x008fd40008000000 */
.L_x_217:
[----:B------:R-:W-:Y:S01]  /*02a0*/  ISETP.NE.AND P0, PT, R20, RZ, PT ;  /* 0x000000ff1400720c */ /* 0x000fe20003f05270 */
[----:B------:R-:W-:-:S12]  /*02b0*/  BSSY.RECONVERGENT B0, `(.L_x_134) ;  /* 0x000007c000007945 */ /* 0x000fd80003800200 */
[----:B012345:R-:W-:Y:S05]  /*02c0*/  @P0 BRA `(.L_x_135) ;  /* 0x0000000400e80947 */ /* 0x03ffea0003800000 */
[----:B------:R-:W-:Y:S02]  /*02d0*/  IMAD.U32 R2, RZ, RZ, UR22 ;  /* 0x00000016ff027e24 */ /* 0x000fe4000f8e00ff */
[----:B------:R-:W-:-:S03]  /*02e0*/  IMAD.MOV.U32 R3, RZ, RZ, RZ ;  /* 0x000000ffff037224 */ /* 0x000fc600078e00ff */
[----:B------:R-:W-:-:S13]  /*02f0*/  ISETP.GE.U32.AND P1, PT, R2, 0xf, PT ;  /* 0x0000000f0200780c */ /* 0x000fda0003f26070 */
[----:B------:R-:W-:Y:S05]  /*0300*/  @!P1 BRA `(.L_x_136) ;  /* 0x00000000005c9947 */ /* 0x000fea0003800000 */
[----:B------:R-:W-:Y:S01]  /*0310*/  VIADD R2, R0, 0x2000 ;  /* 0x0000200000027836 */ /* 0x000fe20000000000 */
[----:B------:R-:W-:-:S12]  /*0320*/  UIADD3 UR4, UPT, UPT, -UR26, URZ, URZ ;  /* 0x000000ff1a047290 */ /* 0x000fd8000fffe1ff */
.L_x_137:
[----:B------:R-:W-:Y:S01]  /*0330*/  UIADD3 UR4, UPT, UPT, UR4, 0x10, URZ ;  /* 0x0000001004047890 */ /* 0x000fe2000fffe0ff */
[----:B------:R-:W-:Y:S03]  /*0340*/  STS [R2+-0x2000], RZ ;  /* 0xffe000ff02007388 */ /* 0x000fe60000000800 */
[----:B------:R-:W-:Y:S01]  /*0350*/  UISETP.NE.AND UP0, UPT, UR4, URZ, UPT ;  /* 0x000000ff0400728c */ /* 0x000fe2000bf05270 */
        /* <DEDUP_REMOVED lines=16> */
[----:B------:R-:W-:Y:S06]  /*0460*/  BRA.U UP0, `(.L_x_137) ;  /* 0xfffffffd00b07547 */ /* 0x000fec000b83ffff */
[----:B------:R-:W-:-:S07]  /*0470*/  IMAD.U32 R3, RZ, RZ, UR26 ;  /* 0x0000001aff037e24 */ /* 0x000fce000f8e00ff */
.L_x_136:
[----:B------:R-:W-:Y:S01]  /*0480*/  ISETP.NE.AND P0, PT, RZ, UR23, PT ;  /* 0x00000017ff007c0c */ /* 0x000fe2000bf05270 */
[----:B------:R-:W-:Y:S01]  /*0490*/  IMAD.U32 R6, RZ, RZ, UR24 ;  /* 0x00000018ff067e24 */ /* 0x000fe2000f8e00ff */
[----:B------:R-:W-:-:S03]  /*04a0*/  MOV R2, UR23 ;  /* 0x0000001700027c02 */ /* 0x000fc60008000f00 */
[----:B------:R-:W-:Y:S02]  /*04b0*/  VIADD R6, R6, 0xffffffff ;  /* 0xffffffff06067836 */ /* 0x000fe40000000000 */
[----:B------:R-:W-:-:S06]  /*04c0*/  VIADD R2, R2, 0xffffffff ;  /* 0xffffffff02027836 */ /* 0x000fcc0000000000 */
[----:B------:R-:W-:Y:S05]  /*04d0*/  @!P0 BRA `(.L_x_138) ;  /* 0x00000000007c8947 */ /* 0x000fea0003800000 */
[----:B------:R-:W-:Y:S01]  /*04e0*/  ISETP.GE.U32.AND P2, PT, R2, 0x7, PT ;  /* 0x000000070200780c */ /* 0x000fe20003f46070 */
[----:B------:R-:W-:-:S12]  /*04f0*/  UISETP.NE.AND UP0, UPT, UR24, URZ, UPT ;  /* 0x000000ff1800728c */ /* 0x000fd8000bf05270 */
[----:B------:R-:W-:Y:S05]  /*0500*/  @!P2 BRA `(.L_x_139) ;  /* 0x000000000028a947 */ /* 0x000fea0003800000 */
        /* <DEDUP_REMOVED lines=10> */
.L_x_139:
[----:B------:R-:W-:Y:S05]  /*05b0*/  BRA.U !UP0, `(.L_x_138) ;  /* 0x0000000108447547 */ /* 0x000fea000b800000 */
[----:B------:R-:W-:Y:S01]  /*05c0*/  ISETP.GE.U32.AND P2, PT, R6, 0x3, PT ;  /* 0x000000030600780c */ /* 0x000fe20003f46070 */
[----:B------:R-:W-:-:S12]  /*05d0*/  UISETP.NE.AND UP0, UPT, UR25, URZ, UPT ;  /* 0x000000ff1900728c */ /* 0x000fd8000bf05270 */
[C---:B0-----:R-:W-:Y:S02]  /*05e0*/  @P2 IMAD R5, R3.reuse, 0x400, R0 ;  /* 0x0000040003052824 */ /* 0x041fe400078e0200 */
[----:B------:R-:W-:-:S03]  /*05f0*/  @P2 VIADD R3, R3, 0x4 ;  /* 0x0000000403032836 */ /* 0x000fc60000000000 */
[----:B------:R1:W-:Y:S04]  /*0600*/  @P2 STS [R5], RZ ;  /* 0x000000ff05002388 */ /* 0x0003e80000000800 */
[----:B------:R1:W-:Y:S04]  /*0610*/  @P2 STS [R5+0x400], RZ ;  /* 0x000400ff05002388 */ /* 0x0003e80000000800 */
[----:B------:R1:W-:Y:S04]  /*0620*/  @P2 STS [R5+0x800], RZ ;  /* 0x000800ff05002388 */ /* 0x0003e80000000800 */
[----:B------:R1:W-:Y:S01]  /*0630*/  @P2 STS [R5+0xc00], RZ ;  /* 0x000c00ff05002388 */ /* 0x0003e20000000800 */
[----:B------:R-:W-:Y:S05]  /*0640*/  BRA.U !UP0, `(.L_x_138) ;  /* 0x0000000108207547 */ /* 0x000fea000b800000 */
[----:B------:R-:W-:Y:S01]  /*0650*/  IMAD R3, R3, 0x400, R0 ;  /* 0x0000040003037824 */ /* 0x000fe200078e0200 */
[----:B------:R-:W-:-:S04]  /*0660*/  UISETP.NE.AND UP0, UPT, UR25, 0x1, UPT ;  /* 0x000000011900788c */ /* 0x000fc8000bf05270 */
[----:B------:R2:W-:Y:S05]  /*0670*/  STS [R3], RZ ;  /* 0x000000ff03007388 */ /* 0x0005ea0000000800 */
[----:B------:R-:W-:Y:S05]  /*0680*/  BRA.U !UP0, `(.L_x_138) ;  /* 0x0000000108107547 */ /* 0x000fea000b800000 */
[----:B------:R-:W-:Y:S01]  /*0690*/  UISETP.NE.AND UP0, UPT, UR25, 0x2, UPT ;  /* 0x000000021900788c */ /* 0x000fe2000bf05270 */
[----:B------:R3:W-:Y:S05]  /*06a0*/  STS [R3+0x400], RZ ;  /* 0x000400ff03007388 */ /* 0x0007ea0000000800 */
[----:B------:R-:W-:-:S13]  /*06b0*/  PLOP3.LUT P2, PT, PT, PT, UP0, 0x80, 0x8 ;  /* 0x000000000008781c */ /* 0x000fda0003f4f008 */
[----:B------:R3:W-:Y:S02]  /*06c0*/  @P2 STS [R3+0x800], RZ ;  /* 0x000800ff03002388 */ /* 0x0007e40000000800 */
.L_x_138:
[----:B------:R-:W-:-:S13]  /*06d0*/  ISETP.GT.U32.AND P2, PT, R4, 0x7f, PT ;  /* 0x0000007f0400780c */ /* 0x000fda0003f44070 */
[----:B------:R-:W-:Y:S05]  /*06e0*/  @P2 BRA `(.L_x_135) ;  /* 0x0000000000e02947 */ /* 0x000fea0003800000 */
[----:B--23--:R-:W-:Y:S01]  /*06f0*/  HFMA2 R3, -RZ, RZ, 0, 0 ;  /* 0x00000000ff037431 */ /* 0x00cfe200000001ff */
[----:B------:R-:W-:Y:S06]  /*0700*/  @!P1 BRA `(.L_x_140) ;  /* 0x0000000000589947 */ /* 0x000fec0003800000 */
[----:B------:R-:W-:-:S07]  /*0710*/  IMAD.MOV.U32 R3, RZ, RZ, RZ ;  /* 0x000000ffff037224 */ /* 0x000fce00078e00ff */
.L_x_141:
[C---:B012---:R-:W-:Y:S02]  /*0720*/  IMAD R5, R3.reuse, 0x400, R0 ;  /* 0x0000040003057824 */ /* 0x047fe400078e0200 */
[----:B------:R-:W-:-:S03]  /*0730*/  VIADD R3, R3, 0x10 ;  /* 0x0000001003037836 */ /* 0x000fc60000000000 */
[----:B------:R2:W-:Y:S02]  /*0740*/  STS [R5+0x200], RZ ;  /* 0x000200ff05007388 */ /* 0x0005e40000000800 */
[----:B------:R-:W-:Y:S02]  /*0750*/  ISETP.NE.AND P1, PT, R3, UR26, PT ;  /* 0x0000001a03007c0c */ /* 0x000fe4000bf25270 */
[----:B------:R2:W-:Y:S04]  /*0760*/  STS [R5+0x600], RZ ;  /* 0x000600ff05007388 */ /* 0x0005e80000000800 */
        /* <DEDUP_REMOVED lines=13> */
[----:B------:R2:W-:Y:S01]  /*0840*/  STS [R5+0x3e00], RZ ;  /* 0x003e00ff05007388 */ /* 0x0005e20000000800 */
[----:B------:R-:W-:Y:S05]  /*0850*/  @P1 BRA `(.L_x_141) ;  /* 0xfffffffc00b01947 */ /* 0x000fea000383ffff */
[----:B------:R-:W-:-:S07]  /*0860*/  IMAD.U32 R3, RZ, RZ, UR26 ;  /* 0x0000001aff037e24 */ /* 0x000fce000f8e00ff */
.L_x_140:
[----:B------:R-:W-:Y:S05]  /*0870*/  @!P0 BRA `(.L_x_135) ;  /* 0x00000000007c8947 */ /* 0x000fea0003800000 */
[----:B------:R-:W-:Y:S01]  /*0880*/  ISETP.GE.U32.AND P0, PT, R2, 0x7, PT ;  /* 0x000000070200780c */ /* 0x000fe20003f06070 */
[----:B------:R-:W-:-:S12]  /*0890*/  UISETP.NE.AND UP0, UPT, UR24, URZ, UPT ;  /* 0x000000ff1800728c */ /* 0x000fd8000bf05270 */
[----:B------:R-:W-:Y:S05]  /*08a0*/  @!P0 BRA `(.L_x_142) ;  /* 0x0000000000288947 */ /* 0x000fea0003800000 */
[C---:B------:R-:W-:Y:S02]  /*08b0*/  IMAD R2, R3.reuse, 0x400, R0 ;  /* 0x0000040003027824 */ /* 0x040fe400078e0200 */
[----:B------:R-:W-:-:S03]  /*08c0*/  VIADD R3, R3, 0x8 ;  /* 0x0000000803037836 */ /* 0x000fc60000000000 */
[----:B------:R3:W-:Y:S04]  /*08d0*/  STS [R2+0x200], RZ ;  /* 0x000200ff02007388 */ /* 0x0007e80000000800 */
[----:B------:R3:W-:Y:S04]  /*08e0*/  STS [R2+0x600], RZ ;  /* 0x000600ff02007388 */ /* 0x0007e80000000800 */
[----:B------:R3:W-:Y:S04]  /*08f0*/  STS [R2+0xa00], RZ ;  /* 0x000a00ff02007388 */ /* 0x0007e80000000800 */
[----:B------:R3:W-:Y:S04]  /*0900*/  STS [R2+0xe00], RZ ;  /* 0x000e00ff02007388 */ /* 0x0007e80000000800 */
[----:B------:R3:W-:Y:S04]  /*0910*/  STS [R2+0x1200], RZ ;  /* 0x001200ff02007388 */ /* 0x0007e80000000800 */
[----:B------:R3:W-:Y:S04]  /*0920*/  STS [R2+0x1600], RZ ;  /* 0x001600ff02007388 */ /* 0x0007e80000000800 */
[----:B------:R3:W-:Y:S04]  /*0930*/  STS [R2+0x1a00], RZ ;  /* 0x001a00ff02007388 */ /* 0x0007e80000000800 */
[----:B------:R3:W-:Y:S02]  /*0940*/  STS [R2+0x1e00], RZ ;  /* 0x001e00ff02007388 */ /* 0x0007e40000000800 */
.L_x_142:
[----:B------:R-:W-:Y:S05]  /*0950*/  BRA.U !UP0, `(.L_x_135) ;  /* 0x0000000108447547 */ /* 0x000fea000b800000 */
[----:B------:R-:W-:Y:S01]  /*0960*/  ISETP.GE.U32.AND P0, PT, R6, 0x3, PT ;  /* 0x000000030600780c */ /* 0x000fe20003f06070 */
[----:B------:R-:W-:-:S12]  /*0970*/  UISETP.NE.AND UP0, UPT, UR25, URZ, UPT ;  /* 0x000000ff1900728c */ /* 0x000fd8000bf05270 */
[C---:B---3--:R-:W-:Y:S01]  /*0980*/  @P0 IMAD R2, R3.reuse, 0x400, R0 ;  /* 0x0000040003020824 */ /* 0x048fe200078e0200 */
[----:B------:R-:W-:-:S04]  /*0990*/  @P0 IADD3 R3, PT, PT, R3, 0x4, RZ ;  /* 0x0000000403030810 */ /* 0x000fc80007ffe0ff */
[----:B------:R4:W-:Y:S04]  /*09a0*/  @P0 STS [R2+0x200], RZ ;  /* 0x000200ff02000388 */ /* 0x0009e80000000800 */
[----:B------:R4:W-:Y:S04]  /*09b0*/  @P0 STS [R2+0x600], RZ ;  /* 0x000600ff02000388 */ /* 0x0009e80000000800 */
[----:B------:R4:W-:Y:S04]  /*09c0*/  @P0 STS [R2+0xa00], RZ ;  /* 0x000a00ff02000388 */ /* 0x0009e80000000800 */
[----:B------:R4:W-:Y:S01]  /*09d0*/  @P0 STS [R2+0xe00], RZ ;  /* 0x000e00ff02000388 */ /* 0x0009e20000000800 */
[----:B------:R-:W-:Y:S05]  /*09e0*/  BRA.U !UP0, `(.L_x_135) ;  /* 0x0000000108207547 */ /* 0x000fea000b800000 */
[----:B------:R-:W-:Y:S01]  /*09f0*/  IMAD R3, R3, 0x400, R0 ;  /* 0x0000040003037824 */ /* 0x000fe200078e0200 */
[----:B------:R-:W-:-:S04]  /*0a00*/  UISETP.NE.AND UP0, UPT, UR25, 0x1, UPT ;  /* 0x000000011900788c */ /* 0x000fc8000bf05270 */
[----:B------:R3:W-:Y:S05]  /*0a10*/  STS [R3+0x200], RZ ;  /* 0x000200ff03007388 */ /* 0x0007ea0000000800 */
[----:B------:R-:W-:Y:S05]  /*0a20*/  BRA.U !UP0, `(.L_x_135) ;  /* 0x0000000108107547 */ /* 0x000fea000b800000 */
[----:B------:R-:W-:Y:S01]  /*0a30*/  UISETP.NE.AND UP0, UPT, UR25, 0x2, UPT ;  /* 0x000000021900788c */ /* 0x000fe2000bf05270 */
[----:B------:R0:W-:Y:S05]  /*0a40*/  STS [R3+0x600], RZ ;  /* 0x000600ff03007388 */ /* 0x0001ea0000000800 */
[----:B------:R-:W-:-:S13]  /*0a50*/  PLOP3.LUT P0, PT, PT, PT, UP0, 0x80, 0x8 ;  /* 0x000000000008781c */ /* 0x000fda0003f0f008 */
[----:B------:R0:W-:Y:S02]  /*0a60*/  @P0 STS [R3+0xa00], RZ ;  /* 0x000a00ff03000388 */ /* 0x0001e40000000800 */
.L_x_135:
[----:B------:R-:W-:Y:S05]  /*0a70*/  BSYNC.RECONVERGENT B0 ;  /* 0x0000000000007941 */ /* 0x000fea0003800200 */
.L_x_134:
[----:B------:R-:W5:Y:S01]  /*0a80*/  LDCU.64 UR14, c[0x0][0x390] ;  /* 0x00007200ff0e77ac */ /* 0x000f620008000a00 */
[----:B------:R-:W-:Y:S02]  /*0a90*/  USHF.L.U32 UR4, UR6, 0x1e, URZ ;  /* 0x0000001e06047899 */ /* 0x000fe400080006ff */
[----:B------:R-:W-:Y:S02]  /*0aa0*/  USHF.L.U64.HI UR5, UR6, 0x1e, UR7 ;  /* 0x0000001e06057899 */ /* 0x000fe40008010207 */
[----:B-----5:R-:W-:-:S04]  /*0ab0*/  UIADD3 UR4, UP0, UPT, -UR4, UR14, URZ ;  /* 0x0000000e04047290 */ /* 0x020fc8000ff1e1ff */
[----:B------:R-:W-:Y:S02]  /*0ac0*/  UIADD3.X UR5, UPT, UPT, ~UR5, UR15, URZ, UP0, !UPT ;  /* 0x0000000f05057290 */ /* 0x000fe400087fe5ff */
[----:B------:R-:W-:-:S04]  /*0ad0*/  UISETP.LT.U32.AND UP0, UPT, UR4, 0x40000000, UPT ;  /* 0x400000000400788c */ /* 0x000fc8000bf01070 */
[----:B------:R-:W-:-:S04]  /*0ae0*/  UISETP.LT.U32.AND.EX UP0, UPT, UR5, URZ, UPT, UP0 ;  /* 0x000000ff0500728c */ /* 0x000fc8000bf01100 */
[----:B------:R-:W-:Y:S02]  /*0af0*/  USEL UR13, UR4, 0x40000000, UP0 ;  /* 0x40000000040d7887 */ /* 0x000fe40008000000 */
[----:B------:R-:W-:Y:S02]  /*0b00*/  USEL UR14, UR5, URZ, UP0 ;  /* 0x000000ff050e7287 */ /* 0x000fe40008000000 */
[----:B------:R-:W-:-:S04]  /*0b10*/  UISETP.GT.U32.AND UP0, UPT, UR13, UR8, UPT ;  /* 0x000000080d00728c */ /* 0x000fc8000bf04070 */
[----:B------:R-:W-:Y:S01]  /*0b20*/  UISETP.GT.U32.AND.EX UP0, UPT, UR14, URZ, UPT, UP0 ;  /* 0x000000ff0e00728c */ /* 0x000fe2000bf04100 */
[----:B------:R-:W-:Y:S08]  /*0b30*/  BAR.SYNC.DEFER_BLOCKING 0x0 ;  /* 0x0000000000007b1d */ /* 0x000ff00000010000 */
[----:B------:R-:W-:Y:S06]  /*0b40*/  BAR.SYNC.DEFER_BLOCKING 0x0 ;  /* 0x0000000000007b1d */ /* 0x000fec0000010000 */
[----:B------:R-:W-:Y:S05]  /*0b50*/  BRA.U !UP0, `(.L_x_143) ;  /* 0x0000000d082c7547 */ /* 0x000fea000b800000 */
[----:B------:R-:W-:Y:S01]  /*0b60*/  UMOV UR10, UR8 ;  /* 0x00000008000a7c82 */ /* 0x000fe20008000000 */
[----:B------:R-:W-:-:S05]  /*0b70*/  UMOV UR5, URZ ;  /* 0x000000ff00057c82 */ /* 0x000fca0008000000 */
.L_x_148:
[----:B-----5:R-:W5:Y:S01]  /*0b80*/  LDCU.64 UR18, c[0x0][0x390] ;  /* 0x00007200ff1277ac */ /* 0x020f620008000a00 */
[----:B------:R-:W-:Y:S02]  /*0b90*/  USHF.L.U32 UR15, UR6, 0x1e, URZ ;  /* 0x0000001e060f7899 */ /* 0x000fe400080006ff */
[----:B------:R-:W-:Y:S02]  /*0ba0*/  USHF.L.U64.HI UR16, UR6, 0x1e, UR7 ;  /* 0x0000001e06107899 */ /* 0x000fe40008010207 */
[----:B------:R-:W-:-:S04]  /*0bb0*/  UIADD3 UR15, UP0, UPT, UR10, UR15, URZ ;  /* 0x0000000f0a0f7290 */ /* 0x000fc8000ff1e0ff */
[----:B------:R-:W-:Y:S02]  /*0bc0*/  UIADD3.X UR16, UPT, UPT, UR5, UR16, URZ, UP0, !UPT ;  /* 0x0000001005107290 */ /* 0x000fe400087fe4ff */
[----:B------:R-:W-:Y:S02]  /*0bd0*/  ULEA UR10, UP0, UR28, UR10, 0xb ;  /* 0x0000000a1c0a7291 */ /* 0x000fe4000f8058ff */
[----:B-----5:R-:W-:Y:S02]  /*0be0*/  UIADD3 UR17, UP1, UPT, -UR15, UR18, URZ ;  /* 0x000000120f117290 */ /* 0x020fe4000ff3e1ff */
[----:B------:R-:W-:Y:S02]  /*0bf0*/  UIADD3.X UR5, UPT, UPT, URZ, UR5, URZ, UP0, !UPT ;  /* 0x00000005ff057290 */ /* 0x000fe400087fe4ff */
[----:B------:R-:W-:Y:S02]  /*0c00*/  UIADD3.X UR4, UPT, UPT, ~UR16, UR19, URZ, UP1, !UPT ;  /* 0x0000001310047290 */ /* 0x000fe40008ffe5ff */
[----:B------:R-:W-:-:S02]  /*0c10*/  UISETP.GE.U32.AND UP1, UPT, UR17, 0x800, UPT ;  /* 0x000008001100788c */ /* 0x000fc4000bf26070 */
[----:B------:R-:W-:Y:S02]  /*0c20*/  UISETP.GE.U32.AND UP0, UPT, UR10, UR13, UPT ;  /* 0x0000000d0a00728c */ /* 0x000fe4000bf06070 */
[----:B------:R-:W-:Y:S02]  /*0c30*/  UISETP.GE.U32.AND.EX UP1, UPT, UR4, URZ, UPT, UP1 ;  /* 0x000000ff0400728c */ /* 0x000fe4000bf26110 */
[----:B------:R-:W-:-:S07]  /*0c40*/  UISETP.GE.U32.AND.EX UP0, UPT, UR5, UR14, UPT, UP0 ;  /* 0x0000000e0500728c */ /* 0x000fce000bf06100 */
[----:B0-----:R-:W-:Y:S05]  /*0c50*/  BRA.U !UP1, `(.L_x_144) ;  /* 0x0000000109587547 */ /* 0x001fea000b800000 */
[----:B------:R-:W4:Y:S01]  /*0c60*/  LDCU.64 UR18, c[0x0][0x388] ;  /* 0x00007100ff1277ac */ /* 0x000f220008000a00 */
[----:B0-23--:R-:W-:-:S05]  /*0c70*/  IADD3 R3, P0, PT, R4, UR15, RZ ;  /* 0x0000000f04037c10 */ /* 0x00dfca000ff1e0ff */
[----:B------:R-:W-:Y:S01]  /*0c80*/  IMAD.X R6, RZ, RZ, UR16, P0 ;  /* 0x00000010ff067e24 */ /* 0x000fe200080e06ff */
[----:B----4-:R-:W-:-:S04]  /*0c90*/  LEA R2, P0, R3, UR18, 0x2 ;  /* 0x0000001203027c11 */ /* 0x010fc8000f8010ff */
        /* <DEDUP_REMOVED lines=8> */
[----:B-1----:R0:W5:Y:S04]  /*0d20*/  LDG.E R5, desc[UR20][R2.64+0xe00] ;  /* 0x000e001402057981 */ /* 0x002168000c1e1900 */
        /* <DEDUP_REMOVED lines=9> */
.L_x_144:
[----:B------:R-:W4:Y:S01]  /*0dc0*/  LDCU.64 UR18, c[0x0][0x388] ;  /* 0x00007100ff1277ac */ /* 0x000f220008000a00 */
[C---:B012---:R-:W-:Y:S01]  /*0dd0*/  VIADD R5, R4.reuse, 0x100 ;  /* 0x0000010004057836 */ /* 0x047fe20000000000 */
[C---:B---3--:R-:W-:Y:S01]  /*0de0*/  IADD3 R3, P0, PT, R4.reuse, UR15, RZ ;  /* 0x0000000f04037c10 */ /* 0x048fe2000ff1e0ff */
[C---:B----4-:R-:W-:Y:S01]  /*0df0*/  VIADD R2, R4.reuse, 0x80 ;  /* 0x0000008004027836 */ /* 0x050fe20000000000 */
[C---:B------:R-:W-:Y:S01]  /*0e00*/  ISETP.GE.AND P1, PT, R4.reuse, UR17, PT ;  /* 0x0000001104007c0c */ /* 0x040fe2000bf26270 */
[----:B------:R-:W-:Y:S01]  /*0e10*/  VIADD R7, R4, 0x180 ;  /* 0x0000018004077836 */ /* 0x000fe20000000000 */
[----:B------:R-:W-:Y:S01]  /*0e20*/  ISETP.GE.AND P3, PT, R5, UR17, PT ;  /* 0x0000001105007c0c */ /* 0x000fe2000bf66270 */
[----:B------:R-:W-:Y:S01]  /*0e30*/  IMAD.X R6, RZ, RZ, UR16, P0 ;  /* 0x00000010ff067e24 */ /* 0x000fe200080e06ff */
[----:B------:R-:W-:Y:S01]  /*0e40*/  ISETP.GE.AND P2, PT, R2, UR17, PT ;  /* 0x0000001102007c0c */ /* 0x000fe2000bf46270 */
[----:B------:R-:W-:Y:S01]  /*0e50*/  VIADD R5, R4, 0x200 ;  /* 0x0000020004057836 */ /* 0x000fe20000000000 */
[----:B------:R-:W-:Y:S01]  /*0e60*/  ISETP.GE.AND P4, PT, R7, UR17, PT ;  /* 0x0000001107007c0c */ /* 0x000fe2000bf86270 */
[----:B------:R-:W-:-:S03]  /*0e70*/  IMAD.MOV.U32 R12, RZ, RZ, 0x7fffffff ;  /* 0x7fffffffff0c7424 */ /* 0x000fc600078e00ff */
[----:B------:R-:W-:Y:S01]  /*0e80*/  ISETP.GE.AND P5, PT, R5, UR17, PT ;  /* 0x0000001105007c0c */ /* 0x000fe2000bfa6270 */
[----:B------:R-:W-:Y:S01]  /*0e90*/  VIADD R5, R4, 0x300 ;  /* 0x0000030004057836 */ /* 0x000fe20000000000 */
[----:B------:R-:W-:-:S04]  /*0ea0*/  LEA R2, P0, R3, UR18, 0x2 ;  /* 0x0000001203027c11 */ /* 0x000fc8000f8010ff */
[----:B------:R-:W-:Y:S01]  /*0eb0*/  LEA.HI.X R3, R3, UR19, R6, 0x2, P0 ;  /* 0x0000001303037c11 */ /* 0x000fe200080f1406 */
[----:B------:R-:W-:Y:S01]  /*0ec0*/  IMAD.MOV.U32 R11, RZ, RZ, 0x7fffffff ;  /* 0x7fffffffff0b7424 */ /* 0x000fe200078e00ff */
[----:B------:R-:W-:-:S03]  /*0ed0*/  IADD3 R6, PT, PT, R4, 0x280, RZ ;  /* 0x0000028004067810 */ /* 0x000fc60007ffe0ff */
[----:B------:R1:W5:Y:S01]  /*0ee0*/  @!P1 LDG.E R12, desc[UR20][R2.64] ;  /* 0x00000014020c9981 */ /* 0x000362000c1e1900 */
[----:B------:R-:W-:Y:S01]  /*0ef0*/  ISETP.GE.AND P1, PT, R5, UR17, PT ;  /* 0x0000001105007c0c */ /* 0x000fe2000bf26270 */
[----:B------:R-:W-:Y:S01]  /*0f00*/  VIADD R5, R4, 0x380 ;  /* 0x0000038004057836 */ /* 0x000fe20000000000 */
[----:B------:R-:W-:Y:S01]  /*0f10*/  ISETP.GE.AND P0, PT, R6, UR17, PT ;  /* 0x0000001106007c0c */ /* 0x000fe2000bf06270 */
[----:B------:R-:W-:Y:S01]  /*0f20*/  IMAD.MOV.U32 R9, RZ, RZ, 0x7fffffff ;  /* 0x7fffffffff097424 */ /* 0x000fe200078e00ff */
[----:B------:R1:W5:Y:S02]  /*0f30*/  @!P2 LDG.E R11, desc[UR20][R2.64+0x200] ;  /* 0x00020014020ba981 */ /* 0x000364000c1e1900 */
[----:B------:R-:W-:Y:S01]  /*0f40*/  ISETP.GE.AND P2, PT, R5, UR17, PT ;  /* 0x0000001105007c0c */ /* 0x000fe2000bf46270 */
[----:B------:R-:W-:Y:S02]  /*0f50*/  VIADD R5, R4, 0x480 ;  /* 0x0000048004057836 */ /* 0x000fe40000000000 */
[----:B------:R-:W-:Y:S01]  /*0f60*/  IMAD.MOV.U32 R10, RZ, RZ, 0x7fffffff ;  /* 0x7fffffffff0a7424 */ /* 0x000fe200078e00ff */
[----:B------:R1:W5:Y:S01]  /*0f70*/  @!P4 LDG.E R9, desc[UR20][R2.64+0x600] ;  /* 0x000600140209c981 */ /* 0x000362000c1e1900 */
[----:B------:R-:W-:-:S02]  /*0f80*/  MOV R8, 0x7fffffff ;  /* 0x7fffffff00087802 */ /* 0x000fc40000000f00 */
[C---:B------:R-:W-:Y:S02]  /*0f90*/  LOP3.LUT R6, R4.reuse, 0x400, RZ, 0xfc, !PT ;  /* 0x0000040004067812 */ /* 0x040fe400078efcff */
[----:B------:R-:W-:Y:S01]  /*0fa0*/  ISETP.GE.AND P4, PT, R5, UR17, PT ;  /* 0x0000001105007c0c */ /* 0x000fe2000bf86270 */
[----:B------:R-:W-:Y:S01]  /*0fb0*/  VIADD R5, R4, 0x500 ;  /* 0x0000050004057836 */ /* 0x000fe20000000000 */
[----:B------:R1:W5:Y:S01]  /*0fc0*/  @!P3 LDG.E R10, desc[UR20][R2.64+0x400] ;  /* 0x00040014020ab981 */ /* 0x000362000c1e1900 */
[----:B------:R-:W-:Y:S01]  /*0fd0*/  ISETP.GE.AND P3, PT, R6, UR17, PT ;  /* 0x0000001106007c0c */ /* 0x000fe2000bf66270 */
[----:B------:R-:W-:Y:S02]  /*0fe0*/  IMAD.MOV.U32 R6, RZ, RZ, 0x7fffffff ;  /* 0x7fffffffff067424 */ /* 0x000fe400078e00ff */
[----:B------:R1:W5:Y:S01]  /*0ff0*/  @!P5 LDG.E R8, desc[UR20][R2.64+0x800] ;  /* 0x000800140208d981 */ /* 0x000362000c1e1900 */
[----:B------:R-:W-:Y:S01]  /*1000*/  ISETP.GE.AND P5, PT, R5, UR17, PT ;  /* 0x0000001105007c0c */ /* 0x000fe2000bfa6270 */
[----:B------:R-:W-:-:S02]  /*1010*/  VIADD R5, R4, 0x600 ;  /* 0x0000060004057836 */ /* 0x000fc40000000000 */
[----:B------:R-:W-:Y:S01]  /*1020*/  IMAD.MOV.U32 R7, RZ, RZ, 0x7fffffff ;  /* 0x7fffffffff077424 */ /* 0x000fe200078e00ff */
[----:B------:R1:W5:Y:S01]  /*1030*/  @!P1 LDG.E R6, desc[UR20][R2.64+0xc00] ;  /* 0x000c001402069981 */ /* 0x000362000c1e1900 */
[C---:B------:R-:W-:Y:S01]  /*1040*/  VIADD R13, R4.reuse, 0x580 ;  /* 0x00000580040d7836 */ /* 0x040fe20000000000 */
[----:B------:R-:W-:Y:S01]  /*1050*/  ISETP.GE.AND P1, PT, R5, UR17, PT ;  /* 0x0000001105007c0c */ /* 0x000fe2000bf26270 */
[----:B------:R-:W-:Y:S02]  /*1060*/  IMAD.MOV.U32 R5, RZ, RZ, 0x7fffffff ;  /* 0x7fffffffff057424 */ /* 0x000fe400078e00ff */
[----:B------:R-:W-:Y:S01]  /*1070*/  IMAD.MOV.U32 R19, RZ, RZ, 0x7fffffff ;  /* 0x7fffffffff137424 */ /* 0x000fe200078e00ff */
[----:B------:R1:W5:Y:S01]  /*1080*/  @!P0 LDG.E R7, desc[UR20][R2.64+0xa00] ;  /* 0x000a001402078981 */ /* 0x000362000c1e1900 */
[----:B------:R-:W-:Y:S01]  /*1090*/  IMAD.MOV.U32 R18, RZ, RZ, 0x7fffffff ;  /* 0x7fffffffff127424 */ /* 0x000fe200078e00ff */
[----:B------:R-:W-:Y:S01]  /*10a0*/  ISETP.GE.AND P0, PT, R13, UR17, PT ;  /* 0x000000110d007c0c */ /* 0x000fe2000bf06270 */
[C---:B------:R-:W-:Y:S01]  /*10b0*/  VIADD R14, R4.reuse, 0x700 ;  /* 0x00000700040e7836 */ /* 0x040fe20000000000 */
[----:B------:R-:W-:Y:S01]  /*10c0*/  IADD3 R13, PT, PT, R4, 0x680, RZ ;  /* 0x00000680040d7810 */ /* 0x000fe20007ffe0ff */
[----:B------:R1:W5:Y:S03]  /*10d0*/  @!P2 LDG.E R5, desc[UR20][R2.64+0xe00] ;  /* 0x000e00140205a981 */ /* 0x000366000c1e1900 */
[----:B------:R-:W-:Y:S01]  /*10e0*/  ISETP.GE.AND P2, PT, R13, UR17, PT ;  /* 0x000000110d007c0c */ /* 0x000fe2000bf46270 */
[----:B------:R1:W5:Y:S01]  /*10f0*/  @!P3 LDG.E R19, desc[UR20][R2.64+0x1000] ;  /* 0x001000140213b981 */ /* 0x000362000c1e1900 */
[----:B------:R-:W-:-:S03]  /*1100*/  ISETP.GE.AND P3, PT, R14, UR17, PT ;  /* 0x000000110e007c0c */ /* 0x000fc6000bf66270 */
[----:B------:R1:W5:Y:S01]  /*1110*/  @!P4 LDG.E R18, desc[UR20][R2.64+0x1200] ;  /* 0x001200140212c981 */ /* 0x000362000c1e1900 */
[----:B------:R-:W-:Y:S01]  /*1120*/  ISETP.GE.AND P4, PT, R21, UR17, PT ;  /* 0x0000001115007c0c */ /* 0x000fe2000bf86270 */
[----:B------:R-:W-:Y:S01]  /*1130*/  IMAD.MOV.U32 R17, RZ, RZ, 0x7fffffff ;  /* 0x7fffffffff117424 */ /* 0x000fe200078e00ff */
[----:B------:R-:W-:Y:S01]  /*1140*/  MOV R14, 0x7fffffff ;  /* 0x7fffffff000e7802 */ /* 0x000fe20000000f00 */
[----:B------:R-:W-:Y:S02]  /*1150*/  IMAD.MOV.U32 R16, RZ, RZ, 0x7fffffff ;  /* 0x7fffffffff107424 */ /* 0x000fe400078e00ff */
        /* <DEDUP_REMOVED lines=9> */
.L_x_145:
[----:B01----:R-:W0:Y:S02]  /*11f0*/  LDC.64 R2, c[0x0][0x398] ;  /* 0x0000e600ff027b82 */ /* 0x003e240000000a00 */
[----:B0-----:R-:W-:-:S13]  /*1200*/  ISETP.GT.AND P0, PT, R3, R2, PT ;  /* 0x000000020300720c */ /* 0x001fda0003f04270 */
[----:B------:R-:W-:Y:S05]  /*1210*/  @!P0 BRA `(.L_x_146) ;  /* 0x0000000400788947 */ /* 0x000fea0003800000 */
[----:B------:R-:W0:Y:S01]  /*1220*/  S2UR UR15, SR_CgaCtaId ;  /* 0x00000000000f79c3 */ /* 0x000e220000008800 */
[----:B-----5:R-:W-:Y:S01]  /*1230*/  LOP3.LUT R15, R15, 0x80000000, RZ, 0x3c, !PT ;  /* 0x800000000f0f7812 */ /* 0x020fe200078e3cff */
[----:B------:R-:W-:Y:S01]  /*1240*/  UMOV UR4, 0x400 ;  /* 0x0000040000047882 */ /* 0x000fe20000000000 */
[----:B------:R-:W-:Y:S01]  /*1250*/  LOP3.LUT R14, R14, 0x80000000, RZ, 0x3c, !PT ;  /* 0x800000000e0e7812 */ /* 0x000fe200078e3cff */
[----:B------:R-:W1:Y:S01]  /*1260*/  LDCU UR16, c[0x0][0x398] ;  /* 0x00007300ff1077ac */ /* 0x000e620008000800 */
[----:B------:R-:W-:Y:S02]  /*1270*/  LOP3.LUT R13, R13, 0x80000000, RZ, 0x3c, !PT ;  /* 0x800000000d0d7812 */ /* 0x000fe400078e3cff */
[----:B------:R-:W-:Y:S02]  /*1280*/  LOP3.LUT R2, R22, 0x80000000, RZ, 0x3c, !PT ;  /* 0x8000000016027812 */ /* 0x000fe400078e3cff */
[----:B------:R-:W-:Y:S02]  /*1290*/  LOP3.LUT R16, R16, 0x80000000, RZ, 0x3c, !PT ;  /* 0x8000000010107812 */ /* 0x000fe400078e3cff */
[----:B------:R-:W-:-:S02]  /*12a0*/  LOP3.LUT R17, R17, 0x80000000, RZ, 0x3c, !PT ;  /* 0x8000000011117812 */ /* 0x000fc400078e3cff */
[----:B------:R-:W-:Y:S02]  /*12b0*/  LOP3.LUT R18, R18, 0x80000000, RZ, 0x3c, !PT ;  /* 0x8000000012127812 */ /* 0x000fe400078e3cff */
[----:B------:R-:W-:Y:S02]  /*12c0*/  LOP3.LUT R19, R19, 0x80000000, RZ, 0x3c, !PT ;  /* 0x8000000013137812 */ /* 0x000fe400078e3cff */
[----:B------:R-:W-:Y:S02]  /*12d0*/  LOP3.LUT R5, R5, 0x80000000, RZ, 0x3c, !PT ;  /* 0x8000000005057812 */ /* 0x000fe400078e3cff */
[----:B------:R-:W-:Y:S02]  /*12e0*/  LOP3.LUT R6, R6, 0x80000000, RZ, 0x3c, !PT ;  /* 0x8000000006067812 */ /* 0x000fe400078e3cff */
[----:B------:R-:W-:Y:S02]  /*12f0*/  LOP3.LUT R7, R7, 0x80000000, RZ, 0x3c, !PT ;  /* 0x8000000007077812 */ /* 0x000fe400078e3cff */
[----:B------:R-:W-:Y:S01]  /*1300*/  LOP3.LUT R8, R8, 0x80000000, RZ, 0x3c, !PT ;  /* 0x8000000008087812 */ /* 0x000fe200078e3cff */
[----:B0-----:R-:W-:Y:S01]  /*1310*/  ULEA UR15, UR15, UR4, 0x18 ;  /* 0x000000040f0f7291 */ /* 0x001fe2000f8ec0ff */
[----:B------:R-:W-:-:S02]  /*1320*/  LOP3.LUT R9, R9, 0x80000000, RZ, 0x3c, !PT ;  /* 0x8000000009097812 */ /* 0x000fc400078e3cff */
[----:B------:R-:W-:Y:S01]  /*1330*/  LOP3.LUT R10, R10, 0x80000000, RZ, 0x3c, !PT ;  /* 0x800000000a0a7812 */ /* 0x000fe200078e3cff */
[----:B------:R-:W-:Y:S01]  /*1340*/  UMOV UR4, URZ ;  /* 0x000000ff00047c82 */ /* 0x000fe20008000000 */
[----:B------:R-:W-:Y:S02]  /*1350*/  LOP3.LUT R11, R11, 0x80000000, RZ, 0x3c, !PT ;  /* 0x800000000b0b7812 */ /* 0x000fe400078e3cff */
[----:B-1----:R-:W-:-:S07]  /*1360*/  LOP3.LUT R12, R12, 0x80000000, RZ, 0x3c, !PT ;  /* 0x800000000c0c7812 */ /* 0x002fce00078e3cff */
.L_x_147:
[----:B------:R-:W-:Y:S01]  /*1370*/  IMAD R22, RZ, RZ, -UR16 ;  /* 0x80000010ff167e24 */ /* 0x000fe2000f8e02ff */
[----:B0-----:R-:W-:Y:S01]  /*1380*/  SHF.R.U32.HI R23, RZ, UR16, R12 ;  /* 0x00000010ff177c19 */ /* 0x001fe2000801160c */
[----:B------:R-:W-:Y:S01]  /*1390*/  IMAD.MOV.U32 R25, RZ, RZ, -0x1 ;  /* 0xffffffffff197424 */ /* 0x000fe200078e00ff */
[----:B------:R-:W-:Y:S01]  /*13a0*/  ULEA UR17, UR4, UR15, 0xa ;  /* 0x0000000f04117291 */ /* 0x000fe2000f8e50ff */
[----:B------:R-:W-:Y:S01]  /*13b0*/  SHF.R.U32.HI R27, RZ, UR16, R10 ;  /* 0x00000010ff1b7c19 */ /* 0x000fe2000801160a */
[----:B------:R-:W-:Y:S01]  /*13c0*/  UIADD3 UR4, UPT, UPT, UR4, 0x1, URZ ;  /* 0x0000000104047890 */ /* 0x000fe2000fffe0ff */
[----:B------:R-:W-:Y:S02]  /*13d0*/  VIADDMNMX R22, R22, R3, 0x8, PT ;  /* 0x0000000816167446 */ /* 0x000fe40003800103 */
[----:B------:R-:W-:Y:S02]  /*13e0*/  SHF.R.U32.HI R29, RZ, UR16, R9 ;  /* 0x00000010ff1d7c19 */ /* 0x000fe40008011609 */
[----:B------:R-:W-:-:S02]  /*13f0*/  SHF.L.U32 R22, R25, R22, RZ ;  /* 0x0000001619167219 */ /* 0x000fc400000006ff */
[----:B------:R-:W-:Y:S02]  /*1400*/  SHF.R.U32.HI R25, RZ, UR16, R11 ;  /* 0x00000010ff197c19 */ /* 0x000fe4000801160b */
[-C--:B------:R-:W-:Y:S02]  /*1410*/  LOP3.LUT R23, R23, R22.reuse, RZ, 0x30, !PT ;  /* 0x0000001617177212 */ /* 0x080fe400078e30ff */
[-C--:B------:R-:W-:Y:S02]  /*1420*/  LOP3.LUT R25, R25, R22.reuse, RZ, 0x30, !PT ;  /* 0x0000001619197212 */ /* 0x080fe400078e30ff */
[----:B------:R-:W-:Y:S02]  /*1430*/  LOP3.LUT R27, R27, R22, RZ, 0x30, !PT ;  /* 0x000000161b1b7212 */ /* 0x000fe400078e30ff */
[----:B------:R-:W-:Y:S02]  /*1440*/  LEA R23, R23, UR17, 0x2 ;  /* 0x0000001117177c11 */ /* 0x000fe4000f8e10ff */
[----:B------:R-:W-:-:S02]  /*1450*/  LEA R25, R25, UR17, 0x2 ;  /* 0x0000001119197c11 */ /* 0x000fc4000f8e10ff */
[----:B------:R-:W-:Y:S01]  /*1460*/  LEA R27, R27, UR17, 0x2 ;  /* 0x000000111b1b7c11 */ /* 0x000fe2000f8e10ff */
[----:B------:R0:W-:Y:S01]  /*1470*/  ATOMS.POPC.INC.32 RZ, [R23+URZ] ;  /* 0x0000000017ff7f8c */ /* 0x0001e2000d8000ff */
[----:B------:R-:W-:Y:S02]  /*1480*/  SHF.R.U32.HI R24, RZ, UR16, R8 ;  /* 0x00000010ff187c19 */ /* 0x000fe40008011608 */
[----:B------:R-:W-:Y:S01]  /*1490*/  SHF.R.U32.HI R26, RZ, UR16, R7 ;  /* 0x00000010ff1a7c19 */ /* 0x000fe20008011607 */
[----:B------:R1:W-:Y:S01]  /*14a0*/  ATOMS.POPC.INC.32 RZ, [R25+URZ] ;  /* 0x0000000019ff7f8c */ /* 0x0003e2000d8000ff */
[-C--:B------:R-:W-:Y:S02]  /*14b0*/  LOP3.LUT R29, R29, R22.reuse, RZ, 0x30, !PT ;  /* 0x000000161d1d7212 */ /* 0x080fe400078e30ff */
[----:B------:R-:W-:Y:S01]  /*14c0*/  LOP3.LUT R24, R24, R22, RZ, 0x30, !PT ;  /* 0x0000001618187212 */ /* 0x000fe200078e30ff */
[----:B------:R2:W-:Y:S01]  /*14d0*/  ATOMS.POPC.INC.32 RZ, [R27+URZ] ;  /* 0x000000001bff7f8c */ /* 0x0005e2000d8000ff */
[----:B0-----:R-:W-:-:S02]  /*14e0*/  SHF.R.U32.HI R23, RZ, UR16, R6 ;  /* 0x00000010ff177c19 */ /* 0x001fc40008011606 */
[-C--:B------:R-:W-:Y:S02]  /*14f0*/  LOP3.LUT R26, R26, R22.reuse, RZ, 0x30, !PT ;  /* 0x000000161a1a7212 */ /* 0x080fe400078e30ff */
[----:B-1----:R-:W-:Y:S02]  /*1500*/  SHF.R.U32.HI R25, RZ, UR16, R5 ;  /* 0x00000010ff197c19 */ /* 0x002fe40008011605 */
[-C--:B------:R-:W-:Y:S02]  /*1510*/  LOP3.LUT R23, R23, R22.reuse, RZ, 0x30, !PT ;  /* 0x0000001617177212 */ /* 0x080fe400078e30ff */
[----:B--2---:R-:W-:Y:S02]  /*1520*/  SHF.R.U32.HI R27, RZ, UR16, R19 ;  /* 0x00000010ff1b7c19 */ /* 0x004fe40008011613 */
[----:B------:R-:W-:Y:S02]  /*1530*/  LEA R29, R29, UR17, 0x2 ;  /* 0x000000111d1d7c11 */ /* 0x000fe4000f8e10ff */
[----:B------:R-:W-:-:S02]  /*1540*/  LOP3.LUT R25, R25, R22, RZ, 0x30, !PT ;  /* 0x0000001619197212 */ /* 0x000fc400078e30ff */
[----:B------:R-:W-:Y:S01]  /*1550*/  LEA R24, R24, UR17, 0x2 ;  /* 0x0000001118187c11 */ /* 0x000fe2000f8e10ff */
[----:B------:R0:W-:Y:S01]  /*1560*/  ATOMS.POPC.INC.32 RZ, [R29+URZ] ;  /* 0x000000001dff7f8c */ /* 0x0001e2000d8000ff */
[----:B------:R-:W-:Y:S02]  /*1570*/  LOP3.LUT R27, R27, R22, RZ, 0x30, !PT ;  /* 0x000000161b1b7212 */ /* 0x000fe400078e30ff */
[----:B------:R-:W-:Y:S01]  /*1580*/  LEA R26, R26, UR17, 0x2 ;  /* 0x000000111a1a7c11 */ /* 0x000fe2000f8e10ff */
[----:B------:R1:W-:Y:S01]  /*1590*/  ATOMS.POPC.INC.32 RZ, [R24+URZ] ;  /* 0x0000000018ff7f8c */ /* 0x0003e2000d8000ff */
[----:B------:R-:W-:Y:S02]  /*15a0*/  LEA R23, R23, UR17, 0x2 ;  /* 0x0000001117177c11 */ /* 0x000fe4000f8e10ff */
[----:B------:R-:W-:Y:S01]  /*15b0*/  LEA R25, R25, UR17, 0x2 ;  /* 0x0000001119197c11 */ /* 0x000fe2000f8e10ff */
[----:B------:R2:W-:Y:S01]  /*15c0*/  ATOMS.POPC.INC.32 RZ, [R26+URZ] ;  /* 0x000000001aff7f8c */ /* 0x0005e2000d8000ff */
[----:B------:R-:W-:-:S02]  /*15d0*/  LEA R27, R27, UR17, 0x2 ;  /* 0x000000111b1b7c11 */ /* 0x000fc4000f8e10ff */
[----:B0-----:R-:W-:Y:S01]  /*15e0*/  SHF.R.U32.HI R29, RZ, UR16, R18 ;  /* 0x00000010ff1d7c19 */ /* 0x001fe20008011612 */
[----:B------:R0:W-:Y:S01]  /*15f0*/  ATOMS.POPC.INC.32 RZ, [R23+URZ] ;  /* 0x0000000017ff7f8c */ /* 0x0001e2000d8000ff */
[----:B-1----:R-:W-:Y:S02]  /*1600*/  SHF.R.U32.HI R24, RZ, UR16, R17 ;  /* 0x00000010ff187c19 */ /* 0x002fe40008011611 */
[----:B------:R-:W-:Y:S01]  /*1610*/  SHF.R.U32.HI R28, RZ, UR16, R15 ;  /* 0x00000010ff1c7c19 */ /* 0x000fe2000801160f */
[----:B------:R1:W-:Y:S01]  /*1620*/  ATOMS.POPC.INC.32 RZ, [R25+URZ] ;  /* 0x0000000019ff7f8c */ /* 0x0003e2000d8000ff */
[----:B--2---:R-:W-:Y:S02]  /*1630*/  SHF.R.U32.HI R26, RZ, UR16, R16 ;  /* 0x00000010ff1a7c19 */ /* 0x004fe40008011610 */
[----:B------:R-:W-:Y:S01]  /*1640*/  LOP3.LUT R29, R29, R22, RZ, 0x30, !PT ;  /* 0x000000161d1d7212 */ /* 0x000fe200078e30ff */
[----:B------:R2:W-:Y:S01]  /*1650*/  ATOMS.POPC.INC.32 RZ, [R27+URZ] ;  /* 0x000000001bff7f8c */ /* 0x0005e2000d8000ff */
[----:B0-----:R-:W-:-:S02]  /*1660*/  SHF.R.U32.HI R23, RZ, UR16, R2 ;  /* 0x00000010ff177c19 */ /* 0x001fc40008011602 */
[-C--:B------:R-:W-:Y:S02]  /*1670*/  LOP3.LUT R24, R24, R22.reuse, RZ, 0x30, !PT ;  /* 0x0000001618187212 */ /* 0x080fe400078e30ff */
[----:B-1----:R-:W-:Y:S02]  /*1680*/  SHF.R.U32.HI R25, RZ, UR16, R13 ;  /* 0x00000010ff197c19 */ /* 0x002fe4000801160d */
[-C--:B------:R-:W-:Y:S02]  /*1690*/  LOP3.LUT R26, R26, R22.reuse, RZ, 0x30, !PT ;  /* 0x000000161a1a7212 */ /* 0x080fe400078e30ff */
[----:B--2---:R-:W-:Y:S01]  /*16a0*/  SHF.R.U32.HI R27, RZ, UR16, R14 ;  /* 0x00000010ff1b7c19 */ /* 0x004fe2000801160e */
[----:B------:R-:W-:Y:S01]  /*16b0*/  UIADD3 UR16, UPT, UPT, UR16, 0x8, URZ ;  /* 0x0000000810107890 */ /* 0x000fe2000fffe0ff */
[----:B------:R-:W-:Y:S02]  /*16c0*/  LOP3.LUT R23, R23, R22, RZ, 0x30, !PT ;  /* 0x0000001617177212 */ /* 0x000fe400078e30ff */
[----:B------:R-:W-:-:S02]  /*16d0*/  LEA R29, R29, UR17, 0x2 ;  /* 0x000000111d1d7c11 */ /* 0x000fc4000f8e10ff */
[-C--:B------:R-:W-:Y:S02]  /*16e0*/  LOP3.LUT R25, R25, R22.reuse, RZ, 0x30, !PT ;  /* 0x0000001619197212 */ /* 0x080fe400078e30ff */
[----:B------:R-:W-:Y:S01]  /*16f0*/  ISETP.LE.AND P0, PT, R3, UR16, PT ;  /* 0x0000001003007c0c */ /* 0x000fe2000bf03270 */
[----:B------:R0:W-:Y:S01]  /*1700*/  ATOMS.POPC.INC.32 RZ, [R29+URZ] ;  /* 0x000000001dff7f8c */ /* 0x0001e2000d8000ff */
[----:B------:R-:W-:Y:S02]  /*1710*/  LEA R24, R24, UR17, 0x2 ;  /* 0x0000001118187c11 */ /* 0x000fe4000f8e10ff */
[-C--:B------:R-:W-:Y:S02]  /*1720*/  LOP3.LUT R27, R27, R22.reuse, RZ, 0x30, !PT ;  /* 0x000000161b1b7212 */ /* 0x080fe400078e30ff */
[----:B------:R-:W-:Y:S01]  /*1730*/  LEA R26, R26, UR17, 0x2 ;  /* 0x000000111a1a7c11 */ /* 0x000fe2000f8e10ff */
[----:B------:R0:W-:Y:S01]  /*1740*/  ATOMS.POPC.INC.32 RZ, [R24+URZ] ;  /* 0x0000000018ff7f8c */ /* 0x0001e2000d8000ff */
[----:B------:R-:W-:-:S02]  /*1750*/  LOP3.LUT R28, R28, R22, RZ, 0x30, !PT ;  /* 0x000000161c1c7212 */ /* 0x000fc400078e30ff */
[----:B------:R-:W-:Y:S01]  /*1760*/  LEA R23, R23, UR17, 0x2 ;  /* 0x0000001117177c11 */ /* 0x000fe2000f8e10ff */
[----:B------:R0:W-:Y:S01]  /*1770*/  ATOMS.POPC.INC.32 RZ, [R26+URZ] ;  /* 0x000000001aff7f8c */ /* 0x0001e2000d8000ff */
[----:B------:R-:W-:Y:S02]  /*1780*/  LEA R25, R25, UR17, 0x2 ;  /* 0x0000001119197c11 */ /* 0x000fe4000f8e10ff */
[----:B------:R-:W-:Y:S01]  /*1790*/  LEA R27, R27, UR17, 0x2 ;  /* 0x000000111b1b7c11 */ /* 0x000fe2000f8e10ff */
[----:B------:R0:W-:Y:S01]  /*17a0*/  ATOMS.POPC.INC.32 RZ, [R23+URZ] ;  /* 0x0000000017ff7f8c */ /* 0x0001e2000d8000ff */
[----:B------:R-:W-:-:S03]  /*17b0*/  LEA R28, R28, UR17, 0x2 ;  /* 0x000000111c1c7c11 */ /* 0x000fc6000f8e10ff */
[----:B------:R0:W-:Y:S04]  /*17c0*/  ATOMS.POPC.INC.32 RZ, [R25+URZ] ;  /* 0x0000000019ff7f8c */ /* 0x0001e8000d8000ff */
[----:B------:R0:W-:Y:S04]  /*17d0*/  ATOMS.POPC.INC.32 RZ, [R27+URZ] ;  /* 0x000000001bff7f8c */ /* 0x0001e8000d8000ff */
[----:B------:R0:W-:Y:S01]  /*17e0*/  ATOMS.POPC.INC.32 RZ, [R28+URZ] ;  /* 0x000000001cff7f8c */ /* 0x0001e2000d8000ff */
[----:B------:R-:W-:Y:S05]  /*17f0*/  @!P0 BRA `(.L_x_147) ;  /* 0xfffffff800dc8947 */ /* 0x000fea000383ffff */
.L_x_146:
[----:B------:R-:W-:Y:S05]  /*1800*/  BRA.U !UP0, `(.L_x_148) ;  /* 0xfffffff108dc7547 */ /* 0x000fea000b83ffff */
.L_x_143:
[----:B------:R-:W-:Y:S01]  /*1810*/  BAR.SYNC.DEFER_BLOCKING 0x0 ;  /* 0x0000000000007b1d */ /* 0x000fe20000010000 */
[----:B------:R-:W-:-:S05]  /*1820*/  ISETP.NE.AND P0, PT, R20, RZ, PT ;  /* 0x000000ff1400720c */ /* 0x000fca0003f05270 */
[----:B------:R-:W-:Y:S08]  /*1830*/  BSSY.RECONVERGENT B0, `(.L_x_149) ;  /* 0x0000164000007945 */ /* 0x000ff00003800200 */
[----:B------:R-:W-:Y:S05]  /*1840*/  @P0 BRA `(.L_x_150) ;  /* 0x0000001400880947 */ /* 0x000fea0003800000 */
[----:B------:R-:W-:Y:S01]  /*1850*/  UISETP.GE.U32.AND UP0, UPT, UR22, 0x7, UPT ;  /* 0x000000071600788c */ /* 0x000fe2000bf06070 */
[----:B0-23--:R-:W-:-:S08]  /*1860*/  IMAD.MOV.U32 R3, RZ, RZ, RZ ;  /* 0x000000ffff037224 */ /* 0x00dfd000078e00ff */
[----:B------:R-:W-:Y:S05]  /*1870*/  BRA.U !UP0, `(.L_x_151) ;  /* 0x00000005085c7547 */ /* 0x000fea000b800000 */
[----:B----4-:R-:W0:Y:S01]  /*1880*/  LDC.64 R2, c[0x0][0x380] ;  /* 0x0000e000ff027b82 */ /* 0x010e220000000a00 */
[----:B-1---5:R-:W-:-:S07]  /*1890*/  IMAD.MOV.U32 R5, RZ, RZ, RZ ;  /* 0x000000ffff057224 */ /* 0x022fce00078e00ff */
.L_x_168:
[----:B----4-:R-:W-:Y:S01]  /*18a0*/  IMAD R7, R5, 0x400, R0 ;  /* 0x0000040005077824 */ /* 0x010fe200078e0200 */
[----:B------:R-:W-:Y:S04]  /*18b0*/  BSSY.RECONVERGENT B1, `(.L_x_152) ;  /* 0x000000f000017945 */ /* 0x000fe80003800200 */
[----:B01----:R-:W1:Y:S04]  /*18c0*/  LDS R18, [R7] ;  /* 0x0000000007127984 */ /* 0x003e680000000800 */
[----:B--23--:R2:W3:Y:S04]  /*18d0*/  LDS R9, [R7+0x400] ;  /* 0x0004000007097984 */ /* 0x00c4e80000000800 */
[----:B------:R2:W4:Y:S04]  /*18e0*/  LDS R22, [R7+0x800] ;  /* 0x0008000007167984 */ /* 0x0005280000000800 */
[----:B------:R2:W0:Y:S04]  /*18f0*/  LDS R14, [R7+0xc00] ;  /* 0x000c0000070e7984 */ /* 0x0004280000000800 */
[----:B------:R2:W0:Y:S04]  /*1900*/  LDS R12, [R7+0x1000] ;  /* 0x00100000070c7984 */ /* 0x0004280000000800 */
[----:B------:R2:W0:Y:S04]  /*1910*/  LDS R6, [R7+0x1400] ;  /* 0x0014000007067984 */ /* 0x0004280000000800 */
[----:B------:R2:W0:Y:S04]  /*1920*/  LDS R8, [R7+0x1800] ;  /* 0x0018000007087984 */ /* 0x0004280000000800 */
[----:B------:R2:W0:Y:S01]  /*1930*/  LDS R10, [R7+0x1c00] ;  /* 0x001c0000070a7984 */ /* 0x0004220000000800 */
[----:B-1----:R-:W-:-:S13]  /*1940*/  ISETP.NE.AND P0, PT, R18, RZ, PT ;  /* 0x000000ff1200720c */ /* 0x002fda0003f05270 */
[----:B--234-:R-:W-:Y:S05]  /*1950*/  @!P0 BRA `(.L_x_153) ;  /* 0x0000000000108947 */ /* 0x01cfea0003800000 */
[----:B------:R-:W-:Y:S01]  /*1960*/  LEA R17, R5, R4, 0x8 ;  /* 0x0000000405117211 */ /* 0x000fe200078e40ff */
[----:B------:R-:W-:-:S04]  /*1970*/  IMAD.MOV.U32 R19, RZ, RZ, RZ ;  /* 0x000000ffff137224 */ /* 0x000fc800078e00ff */
[----:B0-----:R-:W-:-:S05]  /*1980*/  IMAD.WIDE.U32 R16, R17, 0x8, R2 ;  /* 0x0000000811107825 */ /* 0x001fca00078e0002 */
[----:B------:R1:W-:Y:S02]  /*1990*/  REDG.E.ADD.64.STRONG.GPU desc[UR20][R16.64], R18 ;  /* 0x000000121000798e */ /* 0x0003e4000c12e514 */
.L_x_153:
[----:B------:R-:W-:Y:S05]  /*19a0*/  BSYNC.RECONVERGENT B1 ;  /* 0x0000000000017941 */ /* 0x000fea0003800200 */
.L_x_152:
[----:B------:R-:W-:Y:S01]  /*19b0*/  ISETP.NE.AND P6, PT, R9, RZ, PT ;  /* 0x000000ff0900720c */ /* 0x000fe20003fc5270 */
[----:B------:R-:W-:Y:S01]  /*19c0*/  BSSY.RECONVERGENT B1, `(.L_x_154) ;  /* 0x000000e000017945 */ /* 0x000fe20003800200 */
[----:B------:R-:W-:Y:S02]  /*19d0*/  ISETP.NE.AND P0, PT, R22, RZ, PT ;  /* 0x000000ff1600720c */ /* 0x000fe40003f05270 */
[----:B0-----:R-:W-:Y:S02]  /*19e0*/  ISETP.NE.AND P1, PT, R14, RZ, PT ;  /* 0x000000ff0e00720c */ /* 0x001fe40003f25270 */
[----:B------:R-:W-:Y:S02]  /*19f0*/  ISETP.NE.AND P2, PT, R12, RZ, PT ;  /* 0x000000ff0c00720c */ /* 0x000fe40003f45270 */
[----:B------:R-:W-:Y:S02]  /*1a00*/  ISETP.NE.AND P3, PT, R6, RZ, PT ;  /* 0x000000ff0600720c */ /* 0x000fe40003f65270 */
[----:B------:R-:W-:-:S02]  /*1a10*/  ISETP.NE.AND P4, PT, R8, RZ, PT ;  /* 0x000000ff0800720c */ /* 0x000fc40003f85270 */
[----:B------:R-:W-:Y:S01]  /*1a20*/  ISETP.NE.AND P5, PT, R10, RZ, PT ;  /* 0x000000ff0a00720c */ /* 0x000fe20003fa5270 */
[----:B------:R-:W-:-:S12]  /*1a30*/  @!P6 BRA `(.L_x_155) ;  /* 0x000000000018e947 */ /* 0x000fd80003800000 */
[----:B-1----:R-:W-:Y:S02]  /*1a40*/  IMAD R17, R5, 0x100, R4 ;  /* 0x0000010005117824 */ /* 0x002fe400078e0204 */
[----:B------:R-:W-:Y:S02]  /*1a50*/  IMAD.MOV.U32 R18, RZ, RZ, R9 ;  /* 0x000000ffff127224 */ /* 0x000fe400078e0009 */
[----:B------:R-:W-:Y:S02]  /*1a60*/  VIADD R17, R17, 0x100 ;  /* 0x0000010011117836 */ /* 0x000fe40000000000 */
[----:B------:R-:W-:Y:S02]  /*1a70*/  IMAD.MOV.U32 R19, RZ, RZ, RZ ;  /* 0x000000ffff137224 */ /* 0x000fe400078e00ff */
[----:B------:R-:W-:-:S05]  /*1a80*/  IMAD.WIDE.U32 R16, R17, 0x8, R2 ;  /* 0x0000000811107825 */ /* 0x000fca00078e0002 */
[----:B------:R0:W-:Y:S02]  /*1a90*/  REDG.E.ADD.64.STRONG.GPU desc[UR20][R16.64], R18 ;  /* 0x000000121000798e */ /* 0x0001e4000c12e514 */
.L_x_155:
[----:B------:R-:W-:Y:S05]  /*1aa0*/  BSYNC.RECONVERGENT B1 ;  /* 0x0000000000017941 */ /* 0x000fea0003800200 */
.L_x_154:
[----:B------:R-:W-:Y:S04]  /*1ab0*/  BSSY.RECONVERGENT B1, `(.L_x_156) ;  /* 0x0000007000017945 */ /* 0x000fe80003800200 */
[----:B------:R-:W-:Y:S05]  /*1ac0*/  @!P0 BRA `(.L_x_157) ;  /* 0x0000000000148947 */ /* 0x000fea0003800000 */
[----:B01----:R-:W-:Y:S02]  /*1ad0*/  IMAD R17, R5, 0x100, R4 ;  /* 0x0000010005117824 */ /* 0x003fe400078e0204 */
[----:B------:R-:W-:-:S03]  /*1ae0*/  IMAD.MOV.U32 R23, RZ, RZ, RZ ;  /* 0x000000ffff177224 */ /* 0x000fc600078e00ff */
[----:B------:R-:W-:-:S05]  /*1af0*/  IADD3 R17, PT, PT, R17, 0x200, RZ ;  /* 0x0000020011117810 */ /* 0x000fca0007ffe0ff */
[----:B------:R-:W-:-:S05]  /*1b00*/  IMAD.WIDE.U32 R16, R17, 0x8, R2 ;  /* 0x0000000811107825 */ /* 0x000fca00078e0002 */
[----:B------:R2:W-:Y:S02]  /*1b10*/  REDG.E.ADD.64.STRONG.GPU desc[UR20][R16.64], R22 ;  /* 0x000000161000798e */ /* 0x0005e4000c12e514 */
.L_x_157:
[----:B------:R-:W-:Y:S05]  /*1b20*/  BSYNC.RECONVERGENT B1 ;  /* 0x0000000000017941 */ /* 0x000fea0003800200 */
.L_x_156:
[----:B------:R-:W-:Y:S04]  /*1b30*/  BSSY.RECONVERGENT B1, `(.L_x_158) ;  /* 0x0000007000017945 */ /* 0x000fe80003800200 */
[----:B------:R-:W-:Y:S05]  /*1b40*/  @!P1 BRA `(.L_x_159) ;  /* 0x0000000000149947 */ /* 0x000fea0003800000 */
[----:B012---:R-:W-:Y:S02]  /*1b50*/  IMAD R17, R5, 0x100, R4 ;  /* 0x0000010005117824 */ /* 0x007fe400078e0204 */
[----:B------:R-:W-:Y:S02]  /*1b60*/  IMAD.MOV.U32 R15, RZ, RZ, RZ ;  /* 0x000000ffff0f7224 */ /* 0x000fe400078e00ff */
[----:B------:R-:W-:-:S04]  /*1b70*/  VIADD R17, R17, 0x300 ;  /* 0x0000030011117836 */ /* 0x000fc80000000000 */
[----:B------:R-:W-:-:S05]  /*1b80*/  IMAD.WIDE.U32 R16, R17, 0x8, R2 ;  /* 0x0000000811107825 */ /* 0x000fca00078e0002 */
[----:B------:R3:W-:Y:S02]  /*1b90*/  REDG.E.ADD.64.STRONG.GPU desc[UR20][R16.64], R14 ;  /* 0x0000000e1000798e */ /* 0x0007e4000c12e514 */
.L_x_159:
[----:B------:R-:W-:Y:S05]  /*1ba0*/  BSYNC.RECONVERGENT B1 ;  /* 0x0000000000017941 */ /* 0x000fea0003800200 */
.L_x_158:
[----:B------:R-:W-:Y:S04]  /*1bb0*/  BSSY.RECONVERGENT B1, `(.L_x_160) ;  /* 0x0000007000017945 */ /* 0x000fe80003800200 */
[----:B------:R-:W-:Y:S05]  /*1bc0*/  @!P2 BRA `(.L_x_161) ;  /* 0x000000000014a947 */ /* 0x000fea0003800000 */
[----:B---3--:R-:W-:Y:S02]  /*1bd0*/  IMAD R15, R5, 0x100, R4 ;  /* 0x00000100050f7824 */ /* 0x008fe400078e0204 */
[----:B------:R-:W-:Y:S02]  /*1be0*/  HFMA2 R13, -RZ, RZ, 0, 0 ;  /* 0x00000000ff0d7431 */ /* 0x000fe400000001ff */
[----:B------:R-:W-:-:S04]  /*1bf0*/  VIADD R15, R15, 0x400 ;  /* 0x000004000f0f7836 */ /* 0x000fc80000000000 */
[----:B------:R-:W-:-:S05]  /*1c00*/  IMAD.WIDE.U32 R14, R15, 0x8, R2 ;  /* 0x000000080f0e7825 */ /* 0x000fca00078e0002 */
[----:B------:R4:W-:Y:S02]  /*1c10*/  REDG.E.ADD.64.STRONG.GPU desc[UR20][R14.64], R12 ;  /* 0x0000000c0e00798e */ /* 0x0009e4000c12e514 */
.L_x_161:
[----:B------:R-:W-:Y:S05]  /*1c20*/  BSYNC.RECONVERGENT B1 ;  /* 0x0000000000017941 */ /* 0x000fea0003800200 */
.L_x_160:
[----:B------:R-:W-:Y:S04]  /*1c30*/  BSSY.RECONVERGENT B1, `(.L_x_162) ;  /* 0x0000007000017945 */ /* 0x000fe80003800200 */
[----:B------:R-:W-:Y:S05]  /*1c40*/  @!P3 BRA `(.L_x_163) ;  /* 0x000000000014b947 */ /* 0x000fea0003800000 */
[----:B----4-:R-:W-:Y:S02]  /*1c50*/  IMAD R13, R5, 0x100, R4 ;  /* 0x00000100050d7824 */ /* 0x010fe400078e0204 */
[----:B------:R-:W-:Y:S02]  /*1c60*/  IMAD.MOV.U32 R7, RZ, RZ, RZ ;  /* 0x000000ffff077224 */ /* 0x000fe400078e00ff */
[----:B------:R-:W-:-:S04]  /*1c70*/  VIADD R13, R13, 0x500 ;  /* 0x000005000d0d7836 */ /* 0x000fc80000000000 */
[----:B------:R-:W-:-:S05]  /*1c80*/  IMAD.WIDE.U32 R12, R13, 0x8, R2 ;  /* 0x000000080d0c7825 */ /* 0x000fca00078e0002 */
[----:B------:R4:W-:Y:S02]  /*1c90*/  REDG.E.ADD.64.STRONG.GPU desc[UR20][R12.64], R6 ;  /* 0x000000060c00798e */ /* 0x0009e4000c12e514 */
.L_x_163:
[----:B------:R-:W-:Y:S05]  /*1ca0*/  BSYNC.RECONVERGENT B1 ;  /* 0x0000000000017941 */ /* 0x000fea0003800200 */
.L_x_162:
[----:B------:R-:W-:Y:S04]  /*1cb0*/  BSSY.RECONVERGENT B1, `(.L_x_164) ;  /* 0x0000007000017945 */ /* 0x000fe80003800200 */
[----:B------:R-:W-:Y:S05]  /*1cc0*/  @!P4 BRA `(.L_x_165) ;  /* 0x000000000014c947 */ /* 0x000fea0003800000 */
[----:B----4-:R-:W-:Y:S02]  /*1cd0*/  IMAD R7, R5, 0x100, R4 ;  /* 0x0000010005077824 */ /* 0x010fe400078e0204 */
[----:B------:R-:W-:Y:S02]  /*1ce0*/  IMAD.MOV.U32 R9, RZ, RZ, RZ ;  /* 0x000000ffff097224 */ /* 0x000fe400078e00ff */
[----:B------:R-:W-:-:S04]  /*1cf0*/  VIADD R7, R7, 0x600 ;  /* 0x0000060007077836 */ /* 0x000fc80000000000 */
[----:B------:R-:W-:-:S05]  /*1d00*/  IMAD.WIDE.U32 R6, R7, 0x8, R2 ;  /* 0x0000000807067825 */ /* 0x000fca00078e0002 */
[----:B------:R4:W-:Y:S02]  /*1d10*/  REDG.E.ADD.64.STRONG.GPU desc[UR20][R6.64], R8 ;  /* 0x000000080600798e */ /* 0x0009e4000c12e514 */
.L_x_165:
[----:B------:R-:W-:Y:S05]  /*1d20*/  BSYNC.RECONVERGENT B1 ;  /* 0x0000000000017941 */ /* 0x000fea0003800200 */
.L_x_164:
[----:B------:R-:W-:Y:S04]  /*1d30*/  BSSY.RECONVERGENT B1, `(.L_x_166) ;  /* 0x0000007000017945 */ /* 0x000fe80003800200 */
[----:B------:R-:W-:Y:S05]  /*1d40*/  @!P5 BRA `(.L_x_167) ;  /* 0x000000000014d947 */ /* 0x000fea0003800000 */
[----:B----4-:R-:W-:Y:S01]  /*1d50*/  LEA R7, R5, R4, 0x8 ;  /* 0x0000000405077211 */ /* 0x010fe200078e40ff */
[----:B------:R-:W-:-:S04]  /*1d60*/  IMAD.MOV.U32 R11, RZ, RZ, RZ ;  /* 0x000000ffff0b7224 */ /* 0x000fc800078e00ff */
[----:B------:R-:W-:-:S04]  /*1d70*/  VIADD R7, R7, 0x700 ;  /* 0x0000070007077836 */ /* 0x000fc80000000000 */
[----:B------:R-:W-:-:S05]  /*1d80*/  IMAD.WIDE.U32 R6, R7, 0x8, R2 ;  /* 0x0000000807067825 */ /* 0x000fca00078e0002 */
[----:B------:R4:W-:Y:S02]  /*1d90*/  REDG.E.ADD.64.STRONG.GPU desc[UR20][R6.64], R10 ;  /* 0x0000000a0600798e */ /* 0x0009e4000c12e514 */
.L_x_167:
[----:B------:R-:W-:Y:S05]  /*1da0*/  BSYNC.RECONVERGENT B1 ;  /* 0x0000000000017941 */ /* 0x000fea0003800200 */
.L_x_166:
[----:B------:R-:W-:-:S05]  /*1db0*/  VIADD R5, R5, 0x8 ;  /* 0x0000000805057836 */ /* 0x000fca0000000000 */
[----:B------:R-:W-:-:S13]  /*1dc0*/  ISETP.NE.AND P0, PT, R5, UR27, PT ;  /* 0x0000001b05007c0c */ /* 0x000fda000bf05270 */
[----:B------:R-:W-:Y:S05]  /*1dd0*/  @P0 BRA `(.L_x_168) ;  /* 0xfffffff800b00947 */ /* 0x000fea000383ffff */
[----:B------:R-:W-:-:S07]  /*1de0*/  IMAD.U32 R3, RZ, RZ, UR27 ;  /* 0x0000001bff037e24 */ /* 0x000fce000f8e00ff */
.L_x_151:
[----:B------:R-:W-:Y:S02]  /*1df0*/  UISETP.NE.AND UP0, UPT, UR24, URZ, UPT ;  /* 0x000000ff1800728c */ /* 0x000fe4000bf05270 */
[----:B----45:R-:W-:Y:S02]  /*1e00*/  IMAD.U32 R8, RZ, RZ, UR24 ;  /* 0x00000018ff087e24 */ /* 0x030fe4000f8e00ff */
[----:B-1----:R-:W-:-:S03]  /*1e10*/  IMAD.U32 R5, RZ, RZ, UR25 ;  /* 0x00000019ff057e24 */ /* 0x002fc6000f8e00ff */
[----:B------:R-:W-:Y:S01]  /*1e20*/  IADD3 R8, PT, PT, R8, -0x1, RZ ;  /* 0xffffffff08087810 */ /* 0x000fe20007ffe0ff */
[----:B------:R-:W-:Y:S01]  /*1e30*/  VIADD R5, R5, 0xffffffff ;  /* 0xffffffff05057836 */ /* 0x000fe20000000000 */
[----:B------:R-:W-:Y:S06]  /*1e40*/  BRA.U !UP0, `(.L_x_169) ;  /* 0x0000000508707547 */ /* 0x000fec000b800000 */
[----:B------:R-:W-:-:S13]  /*1e50*/  ISETP.GE.U32.AND P0, PT, R8, 0x3, PT ;  /* 0x000000030800780c */ /* 0x000fda0003f06070 */
[----:B------:R-:W-:Y:S05]  /*1e60*/  @!P0 BRA `(.L_x_170) ;  /* 0x0000000000bc8947 */ /* 0x000fea0003800000 */
[----:B------:R-:W-:Y:S01]  /*1e70*/  IMAD R7, R3, 0x400, R0 ;  /* 0x0000040003077824 */ /* 0x000fe200078e0200 */
[----:B------:R-:W-:Y:S04]  /*1e80*/  BSSY.RECONVERGENT B1, `(.L_x_171) ;  /* 0x000000f000017945 */ /* 0x000fe80003800200 */
[----:B------:R-:W1:Y:S04]  /*1e90*/  LDS R12, [R7] ;  /* 0x00000000070c7984 */ /* 0x000e680000000800 */
[----:B------:R-:W4:Y:S04]  /*1ea0*/  LDS R9, [R7+0x400] ;  /* 0x0004000007097984 */ /* 0x000f280000000800 */
[----:B------:R-:W5:Y:S04]  /*1eb0*/  LDS R6, [R7+0x800] ;  /* 0x0008000007067984 */ /* 0x000f680000000800 */
[----:B------:R-:W0:Y:S01]  /*1ec0*/  LDS R2, [R7+0xc00] ;  /* 0x000c000007027984 */ /* 0x000e220000000800 */
[----:B-1----:R-:W-:-:S02]  /*1ed0*/  ISETP.NE.AND P0, PT, R12, RZ, PT ;  /* 0x000000ff0c00720c */ /* 0x002fc40003f05270 */
[----:B----4-:R-:W-:Y:S02]  /*1ee0*/  ISETP.NE.AND P1, PT, R9, RZ, PT ;  /* 0x000000ff0900720c */ /* 0x010fe40003f25270 */
[----:B-----5:R-:W-:Y:S02]  /*1ef0*/  ISETP.NE.AND P2, PT, R6, RZ, PT ;  /* 0x000000ff0600720c */ /* 0x020fe40003f45270 */
[----:B0-----:R-:W-:-:S07]  /*1f00*/  ISETP.NE.AND P3, PT, R2, RZ, PT ;  /* 0x000000ff0200720c */ /* 0x001fce0003f65270 */
[----:B------:R-:W-:Y:S06]  /*1f10*/  @!P0 BRA `(.L_x_172) ;  /* 0x0000000000148947 */ /* 0x000fec0003800000 */
[----:B------:R-:W0:Y:S01]  /*1f20*/  LDC.64 R10, c[0x0][0x380] ;  /* 0x0000e000ff0a7b82 */ /* 0x000e220000000a00 */
[----:B------:R-:W-:Y:S02]  /*1f30*/  IMAD R7, R3, 0x100, R4 ;  /* 0x0000010003077824 */ /* 0x000fe400078e0204 */
[----:B------:R-:W-:Y:S02]  /*1f40*/  IMAD.MOV.U32 R13, RZ, RZ, RZ ;  /* 0x000000ffff0d7224 */ /* 0x000fe400078e00ff */
[----:B0-----:R-:W-:-:S05]  /*1f50*/  IMAD.WIDE.U32 R10, R7, 0x8, R10 ;  /* 0x00000008070a7825 */ /* 0x001fca00078e000a */
[----:B------:R0:W-:Y:S02]  /*1f60*/  REDG.E.ADD.64.STRONG.GPU desc[UR20][R10.64], R12 ;  /* 0x0000000c0a00798e */ /* 0x0001e4000c12e514 */
.L_x_172:
[----:B------:R-:W-:Y:S05]  /*1f70*/  BSYNC.RECONVERGENT B1 ;  /* 0x0000000000017941 */ /* 0x000fea0003800200 */
.L_x_171:
[----:B------:R-:W-:Y:S04]  /*1f80*/  BSSY.RECONVERGENT B1, `(.L_x_173) ;  /* 0x0000009000017945 */ /* 0x000fe80003800200 */
[----:B------:R-:W-:Y:S05]  /*1f90*/  @!P1 BRA `(.L_x_174) ;  /* 0x00000000001c9947 */ /* 0x000fea0003800000 */
[----:B0-----:R-:W0:Y:S01]  /*1fa0*/  LDC.64 R10, c[0x0][0x380] ;  /* 0x0000e000ff0a7b82 */ /* 0x001e220000000a00 */
[----:B------:R-:W-:Y:S01]  /*1fb0*/  IMAD R7, R3, 0x100, R4 ;  /* 0x0000010003077824 */ /* 0x000fe200078e0204 */
[----:B------:R-:W-:Y:S01]  /*1fc0*/  MOV R12, R9 ;  /* 0x00000009000c7202 */ /* 0x000fe20000000f00 */
[----:B------:R-:W-:Y:S02]  /*1fd0*/  IMAD.MOV.U32 R13, RZ, RZ, RZ ;  /* 0x000000ffff0d7224 */ /* 0x000fe400078e00ff */
[----:B------:R-:W-:-:S04]  /*1fe0*/  VIADD R7, R7, 0x100 ;  /* 0x0000010007077836 */ /* 0x000fc80000000000 */
[----:B0-----:R-:W-:-:S05]  /*1ff0*/  IMAD.WIDE.U32 R10, R7, 0x8, R10 ;  /* 0x00000008070a7825 */ /* 0x001fca00078e000a */
[----:B------:R1:W-:Y:S02]  /*2000*/  REDG.E.ADD.64.STRONG.GPU desc[UR20][R10.64], R12 ;  /* 0x0000000c0a00798e */ /* 0x0003e4000c12e514 */
.L_x_174:
[----:B------:R-:W-:Y:S05]  /*2010*/  BSYNC.RECONVERGENT B1 ;  /* 0x0000000000017941 */ /* 0x000fea0003800200 */
.L_x_173:
[----:B------:R-:W-:Y:S04]  /*2020*/  BSSY.RECONVERGENT B1, `(.L_x_175) ;  /* 0x0000008000017945 */ /* 0x000fe80003800200 */
[----:B------:R-:W-:Y:S05]  /*2030*/  @!P2 BRA `(.L_x_176) ;  /* 0x000000000018a947 */ /* 0x000fea0003800000 */
[----:B01----:R-:W0:Y:S01]  /*2040*/  LDC.64 R10, c[0x0][0x380] ;  /* 0x0000e000ff0a7b82 */ /* 0x003e220000000a00 */
[----:B------:R-:W-:-:S04]  /*2050*/  IMAD R7, R3, 0x100, R4 ;  /* 0x0000010003077824 */ /* 0x000fc800078e0204 */
[----:B------:R-:W-:-:S04]  /*2060*/  VIADD R7, R7, 0x200 ;  /* 0x0000020007077836 */ /* 0x000fc80000000000 */
[----:B0-----:R-:W-:-:S04]  /*2070*/  IMAD.WIDE.U32 R10, R7, 0x8, R10 ;  /* 0x00000008070a7825 */ /* 0x001fc800078e000a */
[----:B------:R-:W-:-:S05]  /*2080*/  IMAD.MOV.U32 R7, RZ, RZ, RZ ;  /* 0x000000ffff077224 */ /* 0x000fca00078e00ff */
[----:B------:R4:W-:Y:S02]  /*2090*/  REDG.E.ADD.64.STRONG.GPU desc[UR20][R10.64], R6 ;  /* 0x000000060a00798e */ /* 0x0009e4000c12e514 */
.L_x_176:
[----:B------:R-:W-:Y:S05]  /*20a0*/  BSYNC.RECONVERGENT B1 ;  /* 0x0000000000017941 */ /* 0x000fea0003800200 */
.L_x_175:
[----:B------:R-:W-:Y:S04]  /*20b0*/  BSSY.RECONVERGENT B1, `(.L_x_177) ;  /* 0x0000009000017945 */ /* 0x000fe80003800200 */
[----:B------:R-:W-:Y:S05]  /*20c0*/  @!P3 BRA `(.L_x_178) ;  /* 0x00000000001cb947 */ /* 0x000fea0003800000 */
[----:B----4-:R-:W4:Y:S01]  /*20d0*/  LDC.64 R6, c[0x0][0x380] ;  /* 0x0000e000ff067b82 */ /* 0x010f220000000a00 */
[----:B------:R-:W-:Y:S01]  /*20e0*/  IMAD R9, R3, 0x100, R4 ;  /* 0x0000010003097824 */ /* 0x000fe200078e0204 */
[----:B01----:R-:W-:Y:S01]  /*20f0*/  MOV R10, R2 ;  /* 0x00000002000a7202 */ /* 0x003fe20000000f00 */
[----:B------:R-:W-:Y:S02]  /*2100*/  IMAD.MOV.U32 R11, RZ, RZ, RZ ;  /* 0x000000ffff0b7224 */ /* 0x000fe400078e00ff */
[----:B------:R-:W-:-:S04]  /*2110*/  VIADD R9, R9, 0x300 ;  /* 0x0000030009097836 */ /* 0x000fc80000000000 */
[----:B----4-:R-:W-:-:S05]  /*2120*/  IMAD.WIDE.U32 R6, R9, 0x8, R6 ;  /* 0x0000000809067825 */ /* 0x010fca00078e0006 */
[----:B------:R0:W-:Y:S02]  /*2130*/  REDG.E.ADD.64.STRONG.GPU desc[UR20][R6.64], R10 ;  /* 0x0000000a0600798e */ /* 0x0001e4000c12e514 */
.L_x_178:
[----:B------:R-:W-:Y:S05]  /*2140*/  BSYNC.RECONVERGENT B1 ;  /* 0x0000000000017941 */ /* 0x000fea0003800200 */
.L_x_177:
[----:B------:R-:W-:-:S07]  /*2150*/  VIADD R3, R3, 0x4 ;  /* 0x0000000403037836 */ /* 0x000fce0000000000 */
.L_x_170:
[----:B------:R-:W-:Y:S01]  /*2160*/  UISETP.NE.AND UP0, UPT, UR25, URZ, UPT ;  /* 0x000000ff1900728c */ /* 0x000fe2000bf05270 */
[----:B------:R-:W-:Y:S08]  /*2170*/  BSSY.RECONVERGENT B1, `(.L_x_169) ;  /* 0x0000029000017945 */ /* 0x000ff00003800200 */
[----:B------:R-:W-:Y:S05]  /*2180*/  BRA.U !UP0, `(.L_x_179) ;  /* 0x00000001089c7547 */ /* 0x000fea000b800000 */
[----:B------:R-:W-:-:S13]  /*2190*/  ISETP.NE.AND P0, PT, R5, RZ, PT ;  /* 0x000000ff0500720c */ /* 0x000fda0003f05270 */
[----:B------:R-:W-:Y:S05]  /*21a0*/  @!P0 BRA `(.L_x_180) ;  /* 0x0000000000648947 */ /* 0x000fea0003800000 */
[----:B0---4-:R-:W-:Y:S01]  /*21b0*/  IMAD R6, R3, 0x400, R0 ;  /* 0x0000040003067824 */ /* 0x011fe200078e0200 */
[----:B------:R-:W-:Y:S04]  /*21c0*/  BSSY.RECONVERGENT B2, `(.L_x_181) ;  /* 0x000000c000027945 */ /* 0x000fe80003800200 */
[----:B------:R-:W0:Y:S04]  /*21d0*/  LDS R2, [R6] ;  /* 0x0000000006027984 */ /* 0x000e280000000800 */
[----:B------:R-:W4:Y:S01]  /*21e0*/  LDS R9, [R6+0x400] ;  /* 0x0004000006097984 */ /* 0x000f220000000800 */
[----:B0-----:R-:W-:-:S02]  /*21f0*/  ISETP.NE.AND P0, PT, R2, RZ, PT ;  /* 0x000000ff0200720c */ /* 0x001fc40003f05270 */
[----:B----4-:R-:W-:-:S11]  /*2200*/  ISETP.NE.AND P1, PT, R9, RZ, PT ;  /* 0x000000ff0900720c */ /* 0x010fd60003f25270 */
[----:B------:R-:W-:Y:S05]  /*2210*/  @!P0 BRA `(.L_x_182) ;  /* 0x0000000000188947 */ /* 0x000fea0003800000 */
[----:B------:R-:W0:Y:S01]  /*2220*/  LDC.64 R6, c[0x0][0x380] ;  /* 0x0000e000ff067b82 */ /* 0x000e220000000a00 */
[----:B-1----:R-:W-:-:S04]  /*2230*/  IMAD R11, R3, 0x100, R4 ;  /* 0x00000100030b7824 */ /* 0x002fc800078e0204 */
[----:B0-----:R-:W-:-:S04]  /*2240*/  IMAD.WIDE.U32 R10, R11, 0x8, R6 ;  /* 0x000000080b0a7825 */ /* 0x001fc800078e0006 */
[----:B------:R-:W-:Y:S02]  /*2250*/  IMAD.MOV.U32 R6, RZ, RZ, R2 ;  /* 0x000000ffff067224 */ /* 0x000fe400078e0002 */
[----:B------:R-:W-:-:S05]  /*2260*/  IMAD.MOV.U32 R7, RZ, RZ, RZ ;  /* 0x000000ffff077224 */ /* 0x000fca00078e00ff */
[----:B------:R0:W-:Y:S02]  /*2270*/  REDG.E.ADD.64.STRONG.GPU desc[UR20][R10.64], R6 ;  /* 0x000000060a00798e */ /* 0x0001e4000c12e514 */
.L_x_182:
[----:B------:R-:W-:Y:S05]  /*2280*/  BSYNC.RECONVERGENT B2 ;  /* 0x0000000000027941 */ /* 0x000fea0003800200 */
.L_x_181:
[----:B------:R-:W-:Y:S04]  /*2290*/  BSSY.RECONVERGENT B2, `(.L_x_183) ;  /* 0x0000009000027945 */ /* 0x000fe80003800200 */
[----:B------:R-:W-:Y:S05]  /*22a0*/  @!P1 BRA `(.L_x_184) ;  /* 0x00000000001c9947 */ /* 0x000fea0003800000 */
[----:B0-----:R-:W0:Y:S01]  /*22b0*/  LDC.64 R6, c[0x0][0x380] ;  /* 0x0000e000ff067b82 */ /* 0x001e220000000a00 */
[----:B------:R-:W-:-:S05]  /*22c0*/  LEA R2, R3, R4, 0x8 ;  /* 0x0000000403027211 */ /* 0x000fca00078e40ff */
[----:B-1----:R-:W-:-:S04]  /*22d0*/  VIADD R11, R2, 0x100 ;  /* 0x00000100020b7836 */ /* 0x002fc80000000000 */
[----:B0-----:R-:W-:-:S04]  /*22e0*/  IMAD.WIDE.U32 R10, R11, 0x8, R6 ;  /* 0x000000080b0a7825 */ /* 0x001fc800078e0006 */
[----:B------:R-:W-:Y:S02]  /*22f0*/  IMAD.MOV.U32 R6, RZ, RZ, R9 ;  /* 0x000000ffff067224 */ /* 0x000fe400078e0009 */
[----:B------:R-:W-:-:S05]  /*2300*/  IMAD.MOV.U32 R7, RZ, RZ, RZ ;  /* 0x000000ffff077224 */ /* 0x000fca00078e00ff */
[----:B------:R4:W-:Y:S02]  /*2310*/  REDG.E.ADD.64.STRONG.GPU desc[UR20][R10.64], R6 ;  /* 0x000000060a00798e */ /* 0x0009e4000c12e514 */
.L_x_184:
[----:B------:R-:W-:Y:S05]  /*2320*/  BSYNC.RECONVERGENT B2 ;  /* 0x0000000000027941 */ /* 0x000fea0003800200 */
.L_x_183:
[----:B------:R-:W-:-:S07]  /*2330*/  VIADD R3, R3, 0x2 ;  /* 0x0000000203037836 */ /* 0x000fce0000000000 */
.L_x_180:
[----:B------:R-:W-:-:S09]  /*2340*/  UISETP.NE.AND UP0, UPT, UR9, URZ, UPT ;  /* 0x000000ff0900728c */ /* 0x000fd2000bf05270 */
[----:B------:R-:W-:Y:S05]  /*2350*/  BRA.U !UP0, `(.L_x_179) ;  /* 0x0000000108287547 */ /* 0x000fea000b800000 */
[----:B------:R-:W-:-:S05]  /*2360*/  IMAD R2, R3, 0x400, R0 ;  /* 0x0000040003027824 */ /* 0x000fca00078e0200 */
[----:B------:R-:W5:Y:S02]  /*2370*/  LDS R9, [R2] ;  /* 0x0000000002097984 */ /* 0x000f640000000800 */
[----:B-----5:R-:W-:-:S13]  /*2380*/  ISETP.NE.AND P0, PT, R9, RZ, PT ;  /* 0x000000ff0900720c */ /* 0x020fda0003f05270 */
[----:B------:R-:W-:Y:S05]  /*2390*/  @!P0 BRA `(.L_x_179) ;  /* 0x0000000000188947 */ /* 0x000fea0003800000 */
[----:B0---4-:R-:W0:Y:S01]  /*23a0*/  LDC.64 R6, c[0x0][0x380] ;  /* 0x0000e000ff067b82 */ /* 0x011e220000000a00 */
[----:B------:R-:W-:-:S04]  /*23b0*/  IMAD R3, R3, 0x100, R4 ;  /* 0x0000010003037824 */ /* 0x000fc800078e0204 */
[----:B0-----:R-:W-:Y:S01]  /*23c0*/  IMAD.WIDE.U32 R2, R3, 0x8, R6 ;  /* 0x0000000803027825 */ /* 0x001fe200078e0006 */
[----:B------:R-:W-:-:S03]  /*23d0*/  MOV R6, R9 ;  /* 0x0000000900067202 */ /* 0x000fc60000000f00 */
[----:B------:R-:W-:-:S05]  /*23e0*/  IMAD.MOV.U32 R7, RZ, RZ, RZ ;  /* 0x000000ffff077224 */ /* 0x000fca00078e00ff */
[----:B------:R0:W-:Y:S02]  /*23f0*/  REDG.E.ADD.64.STRONG.GPU desc[UR20][R2.64], R6 ;  /* 0x000000060200798e */ /* 0x0001e4000c12e514 */
.L_x_179:
[----:B------:R-:W-:Y:S05]  /*2400*/  BSYNC.RECONVERGENT B1 ;  /* 0x0000000000017941 */ /* 0x000fea0003800200 */
.L_x_169:
[----:B------:R-:W-:-:S13]  /*2410*/  ISETP.GT.U32.AND P0, PT, R4, 0x7f, PT ;  /* 0x0000007f0400780c */ /* 0x000fda0003f04070 */
[----:B------:R-:W-:Y:S05]  /*2420*/  @P0 BRA `(.L_x_150) ;  /* 0x0000000800900947 */ /* 0x000fea0003800000 */
[----:B------:R-:W-:Y:S01]  /*2430*/  UISETP.GE.U32.AND UP0, UPT, UR22, 0x7, UPT ;  /* 0x000000071600788c */ /* 0x000fe2000bf06070 */
[----:B0-----:R-:W-:-:S08]  /*2440*/  IMAD.MOV.U32 R3, RZ, RZ, RZ ;  /* 0x000000ffff037224 */ /* 0x001fd000078e00ff */
[----:B------:R-:W-:Y:S05]  /*2450*/  BRA.U !UP0, `(.L_x_185) ;  /* 0x0000000508147547 */ /* 0x000fea000b800000 */
[----:B------:R-:W0:Y:S01]  /*2460*/  LDC.64 R2, c[0x0][0x380] ;  /* 0x0000e000ff027b82 */ /* 0x000e220000000a00 */
[----:B------:R-:W-:-:S07]  /*2470*/  IMAD.MOV.U32 R9, RZ, RZ, RZ ;  /* 0x000000ffff097224 */ /* 0x000fce00078e00ff */
.L_x_202:
[C---:B01--4-:R-:W-:Y:S01]  /*2480*/  IMAD R11, R9.reuse, 0x400, R0 ;  /* 0x00000400090b7824 */ /* 0x053fe200078e0200 */
[----:B------:R-:W-:Y:S01]  /*2490*/  BSSY.RECONVERGENT B1, `(.L_x_186) ;  /* 0x0000011000017945 */ /* 0x000fe20003800200 */
[C---:B--23--:R-:W-:Y:S02]  /*24a0*/  IMAD R7, R9.reuse, 0x100, R4 ;  /* 0x0000010009077824 */ /* 0x04cfe400078e0204 */
[----:B------:R-:W-:Y:S01]  /*24b0*/  VIADD R9, R9, 0x8 ;  /* 0x0000000809097836 */ /* 0x000fe20000000000 */
[----:B---3--:R-:W1:Y:S01]  /*24c0*/  LDS R14, [R11+0x200] ;  /* 0x000200000b0e7984 */ /* 0x008e620000000800 */
[----:B0-----:R-:W-:-:S03]  /*24d0*/  IMAD.WIDE.U32 R6, R7, 0x8, R2 ;  /* 0x0000000807067825 */ /* 0x001fc600078e0002 */
[----:B------:R-:W0:Y:S04]  /*24e0*/  LDS R13, [R11+0x600] ;  /* 0x000600000b0d7984 */ /* 0x000e280000000800 */
[----:B--2---:R2:W3:Y:S04]  /*24f0*/  LDS R17, [R11+0xa00] ;  /* 0x000a00000b117984 */ /* 0x0044e80000000800 */
[----:B------:R2:W4:Y:S04]  /*2500*/  LDS R18, [R11+0xe00] ;  /* 0x000e00000b127984 */ /* 0x0005280000000800 */
[----:B------:R2:W2:Y:S04]  /*2510*/  LDS R19, [R11+0x1200] ;  /* 0x001200000b137984 */ /* 0x0004a80000000800 */
[----:B------:R0:W2:Y:S04]  /*2520*/  LDS R16, [R11+0x1600] ;  /* 0x001600000b107984 */ /* 0x0000a80000000800 */
[----:B------:R0:W2:Y:S04]  /*2530*/  LDS R12, [R11+0x1a00] ;  /* 0x001a00000b0c7984 */ /* 0x0000a80000000800 */
[----:B------:R0:W2:Y:S01]  /*2540*/  LDS R10, [R11+0x1e00] ;  /* 0x001e00000b0a7984 */ /* 0x0000a20000000800 */
[----:B-1----:R-:W-:-:S02]  /*2550*/  ISETP.NE.AND P0, PT, R14, RZ, PT ;  /* 0x000000ff0e00720c */ /* 0x002fc40003f05270 */
[----:B0-----:R-:W-:-:S11]  /*2560*/  ISETP.NE.AND P1, PT, R13, RZ, PT ;  /* 0x000000ff0d00720c */ /* 0x001fd60003f25270 */
[----:B---34-:R-:W-:Y:S05]  /*2570*/  @!P0 BRA `(.L_x_187) ;  /* 0x0000000000088947 */ /* 0x018fea0003800000 */
[----:B------:R-:W-:-:S05]  /*2580*/  HFMA2 R15, -RZ, RZ, 0, 0 ;  /* 0x00000000ff0f7431 */ /* 0x000fca00000001ff */
[----:B------:R0:W-:Y:S02]  /*2590*/  REDG.E.ADD.64.STRONG.GPU desc[UR20][R6.64+0x400], R14 ;  /* 0x0004000e0600798e */ /* 0x0001e4000c12e514 */
.L_x_187:
[----:B------:R-:W-:Y:S05]  /*25a0*/  BSYNC.RECONVERGENT B1 ;  /* 0x0000000000017941 */ /* 0x000fea0003800200 */
.L_x_186:
[----:B------:R-:W-:Y:S04]  /*25b0*/  BSSY.RECONVERGENT B1, `(.L_x_188) ;  /* 0x0000005000017945 */ /* 0x000fe80003800200 */
[----:B------:R-:W-:Y:S05]  /*25c0*/  @!P1 BRA `(.L_x_189) ;  /* 0x00000000000c9947 */ /* 0x000fea0003800000 */
[----:B0-----:R-:W-:Y:S02]  /*25d0*/  IMAD.MOV.U32 R14, RZ, RZ, R13 ;  /* 0x000000ffff0e7224 */ /* 0x001fe400078e000d */
[----:B------:R-:W-:-:S05]  /*25e0*/  IMAD.MOV.U32 R15, RZ, RZ, RZ ;  /* 0x000000ffff0f7224 */ /* 0x000fca00078e00ff */
[----:B------:R1:W-:Y:S02]  /*25f0*/  REDG.E.ADD.64.STRONG.GPU desc[UR20][R6.64+0xc00], R14 ;  /* 0x000c000e0600798e */ /* 0x0003e4000c12e514 */
.L_x_189:
[----:B------:R-:W-:Y:S05]  /*2600*/  BSYNC.RECONVERGENT B1 ;  /* 0x0000000000017941 */ /* 0x000fea0003800200 */
.L_x_188:
[----:B------:R-:W-:Y:S01]  /*2610*/  ISETP.NE.AND P6, PT, R17, RZ, PT ;  /* 0x000000ff1100720c */ /* 0x000fe20003fc5270 */
[----:B------:R-:W-:Y:S01]  /*2620*/  BSSY.RECONVERGENT B1, `(.L_x_190) ;  /* 0x000000b000017945 */ /* 0x000fe20003800200 */
[----:B------:R-:W-:Y:S02]  /*2630*/  ISETP.NE.AND P0, PT, R9, UR27, PT ;  /* 0x0000001b09007c0c */ /* 0x000fe4000bf05270 */
[----:B------:R-:W-:Y:S02]  /*2640*/  ISETP.NE.AND P1, PT, R18, RZ, PT ;  /* 0x000000ff1200720c */ /* 0x000fe40003f25270 */
[----:B--2---:R-:W-:Y:S02]  /*2650*/  ISETP.NE.AND P2, PT, R19, RZ, PT ;  /* 0x000000ff1300720c */ /* 0x004fe40003f45270 */
[----:B------:R-:W-:Y:S02]  /*2660*/  ISETP.NE.AND P3, PT, R16, RZ, PT ;  /* 0x000000ff1000720c */ /* 0x000fe40003f65270 */
[----:B------:R-:W-:-:S02]  /*2670*/  ISETP.NE.AND P4, PT, R12, RZ, PT ;  /* 0x000000ff0c00720c */ /* 0x000fc40003f85270 */
[----:B------:R-:W-:Y:S01]  /*2680*/  ISETP.NE.AND P5, PT, R10, RZ, PT ;  /* 0x000000ff0a00720c */ /* 0x000fe20003fa5270 */
[----:B------:R-:W-:-:S12]  /*2690*/  @!P6 BRA `(.L_x_191) ;  /* 0x00000000000ce947 */ /* 0x000fd80003800000 */
[----:B01----:R-:W-:Y:S02]  /*26a0*/  IMAD.MOV.U32 R14, RZ, RZ, R17 ;  /* 0x000000ffff0e7224 */ /* 0x003fe400078e0011 */
[----:B------:R-:W-:-:S05]  /*26b0*/  IMAD.MOV.U32 R15, RZ, RZ, RZ ;  /* 0x000000ffff0f7224 */ /* 0x000fca00078e00ff */
[----:B------:R2:W-:Y:S02]  /*26c0*/  REDG.E.ADD.64.STRONG.GPU desc[UR20][R6.64+0x1400], R14 ;  /* 0x0014000e0600798e */ /* 0x0005e4000c12e514 */
.L_x_191:
[----:B------:R-:W-:Y:S05]  /*26d0*/  BSYNC.RECONVERGENT B1 ;  /* 0x0000000000017941 */ /* 0x000fea0003800200 */
.L_x_190:
[----:B------:R-:W-:Y:S04]  /*26e0*/  BSSY.RECONVERGENT B1, `(.L_x_192) ;  /* 0x0000005000017945 */ /* 0x000fe80003800200 */
[----:B------:R-:W-:Y:S05]  /*26f0*/  @!P1 BRA `(.L_x_193) ;  /* 0x00000000000c9947 */ /* 0x000fea0003800000 */
[----:B012---:R-:W-:Y:S02]  /*2700*/  IMAD.MOV.U32 R14, RZ, RZ, R18 ;  /* 0x000000ffff0e7224 */ /* 0x007fe400078e0012 */
[----:B------:R-:W-:-:S05]  /*2710*/  IMAD.MOV.U32 R15, RZ, RZ, RZ ;  /* 0x000000ffff0f7224 */ /* 0x000fca00078e00ff */
[----:B------:R3:W-:Y:S02]  /*2720*/  REDG.E.ADD.64.STRONG.GPU desc[UR20][R6.64+0x1c00], R14 ;  /* 0x001c000e0600798e */ /* 0x0007e4000c12e514 */
.L_x_193:
[----:B------:R-:W-:Y:S05]  /*2730*/  BSYNC.RECONVERGENT B1 ;  /* 0x0000000000017941 */ /* 0x000fea0003800200 */
.L_x_192:
[----:B------:R-:W-:Y:S04]  /*2740*/  BSSY.RECONVERGENT B1, `(.L_x_194) ;  /* 0x0000005000017945 */ /* 0x000fe80003800200 */
[----:B------:R-:W-:Y:S05]  /*2750*/  @!P2 BRA `(.L_x_195) ;  /* 0x00000000000ca947 */ /* 0x000fea0003800000 */
[----:B0123--:R-:W-:Y:S01]  /*2760*/  MOV R14, R19 ;  /* 0x00000013000e7202 */ /* 0x00ffe20000000f00 */
[----:B------:R-:W-:-:S05]  /*2770*/  IMAD.MOV.U32 R15, RZ, RZ, RZ ;  /* 0x000000ffff0f7224 */ /* 0x000fca00078e00ff */
[----:B------:R4:W-:Y:S02]  /*2780*/  REDG.E.ADD.64.STRONG.GPU desc[UR20][R6.64+0x2400], R14 ;  /* 0x0024000e0600798e */ /* 0x0009e4000c12e514 */
.L_x_195:
[----:B------:R-:W-:Y:S05]  /*2790*/  BSYNC.RECONVERGENT B1 ;  /* 0x0000000000017941 */ /* 0x000fea0003800200 */
.L_x_194:
[----:B------:R-:W-:Y:S04]  /*27a0*/  BSSY.RECONVERGENT B1, `(.L_x_196) ;  /* 0x0000004000017945 */ /* 0x000fe80003800200 */
[----:B------:R-:W-:Y:S05]  /*27b0*/  @!P3 BRA `(.L_x_197) ;  /* 0x000000000008b947 */ /* 0x000fea0003800000 */
[----:B------:R-:W-:-:S05]  /*27c0*/  IMAD.MOV.U32 R17, RZ, RZ, RZ ;  /* 0x000000ffff117224 */ /* 0x000fca00078e00ff */
[----:B------:R0:W-:Y:S02]  /*27d0*/  REDG.E.ADD.64.STRONG.GPU desc[UR20][R6.64+0x2c00], R16 ;  /* 0x002c00100600798e */ /* 0x0001e4000c12e514 */
.L_x_197:
[----:B------:R-:W-:Y:S05]  /*27e0*/  BSYNC.RECONVERGENT B1 ;  /* 0x0000000000017941 */ /* 0x000fea0003800200 */
.L_x_196:
[----:B------:R-:W-:Y:S04]  /*27f0*/  BSSY.RECONVERGENT B1, `(.L_x_198) ;  /* 0x0000004000017945 */ /* 0x000fe80003800200 */
[----:B------:R-:W-:Y:S05]  /*2800*/  @!P4 BRA `(.L_x_199) ;  /* 0x000000000008c947 */ /* 0x000fea0003800000 */
[----:B------:R-:W-:-:S05]  /*2810*/  IMAD.MOV.U32 R13, RZ, RZ, RZ ;  /* 0x000000ffff0d7224 */ /* 0x000fca00078e00ff */
[----:B------:R0:W-:Y:S02]  /*2820*/  REDG.E.ADD.64.STRONG.GPU desc[UR20][R6.64+0x3400], R12 ;  /* 0x0034000c0600798e */ /* 0x0001e4000c12e514 */
.L_x_199:
[----:B------:R-:W-:Y:S05]  /*2830*/  BSYNC.RECONVERGENT B1 ;  /* 0x0000000000017941 */ /* 0x000fea0003800200 */
.L_x_198:
[----:B------:R-:W-:Y:S04]  /*2840*/  BSSY.RECONVERGENT B1, `(.L_x_200) ;  /* 0x0000004000017945 */ /* 0x000fe80003800200 */
[----:B------:R-:W-:Y:S05]  /*2850*/  @!P5 BRA `(.L_x_201) ;  /* 0x000000000008d947 */ /* 0x000fea0003800000 */
[----:B------:R-:W-:-:S05]  /*2860*/  IMAD.MOV.U32 R11, RZ, RZ, RZ ;  /* 0x000000ffff0b7224 */ /* 0x000fca00078e00ff */
[----:B------:R0:W-:Y:S02]  /*2870*/  REDG.E.ADD.64.STRONG.GPU desc[UR20][R6.64+0x3c00], R10 ;  /* 0x003c000a0600798e */ /* 0x0001e4000c12e514 */
.L_x_201:
[----:B------:R-:W-:Y:S05]  /*2880*/  BSYNC.RECONVERGENT B1 ;  /* 0x0000000000017941 */ /* 0x000fea0003800200 */
.L_x_200:
[----:B------:R-:W-:Y:S05]  /*2890*/  @P0 BRA `(.L_x_202) ;  /* 0xfffffff800f80947 */ /* 0x000fea000383ffff */
[----:B------:R-:W-:-:S07]  /*28a0*/  IMAD.U32 R3, RZ, RZ, UR27 ;  /* 0x0000001bff037e24 */ /* 0x000fce000f8e00ff */
.L_x_185:
[----:B------:R-:W-:-:S09]  /*28b0*/  UISETP.NE.AND UP0, UPT, UR24, URZ, UPT ;  /* 0x000000ff1800728c */ /* 0x000fd2000bf05270 */
[----:B------:R-:W-:Y:S05]  /*28c0*/  BRA.U !UP0, `(.L_x_150) ;  /* 0x0000000508687547 */ /* 0x000fea000b800000 */
[----:B------:R-:W-:-:S13]  /*28d0*/  ISETP.GE.U32.AND P0, PT, R8, 0x3, PT ;  /* 0x000000030800780c */ /* 0x000fda0003f06070 */
[----:B------:R-:W-:Y:S05]  /*28e0*/  @!P0 BRA `(.L_x_203) ;  /* 0x0000000000bc8947 */ /* 0x000fea0003800000 */
[----:B01234-:R-:W-:Y:S01]  /*28f0*/  IMAD R7, R3, 0x400, R0 ;  /* 0x0000040003077824 */ /* 0x01ffe200078e0200 */
[----:B------:R-:W-:Y:S04]  /*2900*/  BSSY.RECONVERGENT B1, `(.L_x_204) ;  /* 0x000000f000017945 */ /* 0x000fe80003800200 */
[----:B------:R-:W0:Y:S04]  /*2910*/  LDS R10, [R7+0x200] ;  /* 0x00020000070a7984 */ /* 0x000e280000000800 */
[----:B------:R-:W1:Y:S04]  /*2920*/  LDS R12, [R7+0x600] ;  /* 0x00060000070c7984 */ /* 0x000e680000000800 */
[----:B------:R-:W2:Y:S04]  /*2930*/  LDS R6, [R7+0xa00] ;  /* 0x000a000007067984 */ /* 0x000ea80000000800 */
[----:B------:R-:W3:Y:S01]  /*2940*/  LDS R2, [R7+0xe00] ;  /* 0x000e000007027984 */ /* 0x000ee20000000800 */
[----:B0-----:R-:W-:-:S02]  /*2950*/  ISETP.NE.AND P0, PT, R10, RZ, PT ;  /* 0x000000ff0a00720c */ /* 0x001fc40003f05270 */
[----:B-1----:R-:W-:Y:S02]  /*2960*/  ISETP.NE.AND P1, PT, R12, RZ, PT ;  /* 0x000000ff0c00720c */ /* 0x002fe40003f25270 */
[----:B--2---:R-:W-:Y:S02]  /*2970*/  ISETP.NE.AND P2, PT, R6, RZ, PT ;  /* 0x000000ff0600720c */ /* 0x004fe40003f45270 */
[----:B---3--:R-:W-:-:S07]  /*2980*/  ISETP.NE.AND P3, PT, R2, RZ, PT ;  /* 0x000000ff0200720c */ /* 0x008fce0003f65270 */
[----:B------:R-:W-:Y:S06]  /*2990*/  @!P0 BRA `(.L_x_205) ;  /* 0x0000000000148947 */ /* 0x000fec0003800000 */
[----:B------:R-:W0:Y:S01]  /*29a0*/  LDC.64 R8, c[0x0][0x380] ;  /* 0x0000e000ff087b82 */ /* 0x000e220000000a00 */
[----:B------:R-:W-:Y:S01]  /*29b0*/  LEA R7, R3, R4, 0x8 ;  /* 0x0000000403077211 */ /* 0x000fe200078e40ff */
[----:B------:R-:W-:-:S04]  /*29c0*/  IMAD.MOV.U32 R11, RZ, RZ, RZ ;  /* 0x000000ffff0b7224 */ /* 0x000fc800078e00ff */
[----:B0-----:R-:W-:-:S05]  /*29d0*/  IMAD.WIDE.U32 R8, R7, 0x8, R8 ;  /* 0x0000000807087825 */ /* 0x001fca00078e0008 */
[----:B------:R0:W-:Y:S02]  /*29e0*/  REDG.E.ADD.64.STRONG.GPU desc[UR20][R8.64+0x400], R10 ;  /* 0x0004000a0800798e */ /* 0x0001e4000c12e514 */
.L_x_205:
[----:B------:R-:W-:Y:S05]  /*29f0*/  BSYNC.RECONVERGENT B1 ;  /* 0x0000000000017941 */ /* 0x000fea0003800200 */
.L_x_204:
[----:B------:R-:W-:Y:S04]  /*2a00*/  BSSY.RECONVERGENT B1, `(.L_x_206) ;  /* 0x0000009000017945 */ /* 0x000fe80003800200 */
[----:B------:R-:W-:Y:S05]  /*2a10*/  @!P1 BRA `(.L_x_207) ;  /* 0x00000000001c9947 */ /* 0x000fea0003800000 */
[----:B0-----:R-:W0:Y:S01]  /*2a20*/  LDC.64 R8, c[0x0][0x380] ;  /* 0x0000e000ff087b82 */ /* 0x001e220000000a00 */
[----:B------:R-:W-:Y:S02]  /*2a30*/  IMAD R7, R3, 0x100, R4 ;  /* 0x0000010003077824 */ /* 0x000fe400078e0204 */
[----:B------:R-:W-:Y:S02]  /*2a40*/  IMAD.MOV.U32 R10, RZ, RZ, R12 ;  /* 0x000000ffff0a7224 */ /* 0x000fe400078e000c */
[----:B------:R-:W-:Y:S02]  /*2a50*/  VIADD R7, R7, 0x100 ;  /* 0x0000010007077836 */ /* 0x000fe40000000000 */
[----:B------:R-:W-:Y:S02]  /*2a60*/  IMAD.MOV.U32 R11, RZ, RZ, RZ ;  /* 0x000000ffff0b7224 */ /* 0x000fe400078e00ff */
[----:B0-----:R-:W-:-:S05]  /*2a70*/  IMAD.WIDE.U32 R8, R7, 0x8, R8 ;  /* 0x0000000807087825 */ /* 0x001fca00078e0008 */
[----:B------:R1:W-:Y:S02]  /*2a80*/  REDG.E.ADD.64.STRONG.GPU desc[UR20][R8.64+0x400], R10 ;  /* 0x0004000a0800798e */ /* 0x0003e4000c12e514 */
.L_x_207:
[----:B------:R-:W-:Y:S05]  /*2a90*/  BSYNC.RECONVERGENT B1 ;  /* 0x0000000000017941 */ /* 0x000fea0003800200 */
.L_x_206:
[----:B------:R-:W-:Y:S04]  /*2aa0*/  BSSY.RECONVERGENT B1, `(.L_x_208) ;  /* 0x0000008000017945 */ /* 0x000fe80003800200 */
[----:B------:R-:W-:Y:S05]  /*2ab0*/  @!P2 BRA `(.L_x_209) ;  /* 0x000000000018a947 */ /* 0x000fea0003800000 */
[----:B01----:R-:W0:Y:S01]  /*2ac0*/  LDC.64 R8, c[0x0][0x380] ;  /* 0x0000e000ff087b82 */ /* 0x003e220000000a00 */
[----:B------:R-:W-:-:S05]  /*2ad0*/  IMAD R7, R3, 0x100, R4 ;  /* 0x0000010003077824 */ /* 0x000fca00078e0204 */
[----:B------:R-:W-:-:S05]  /*2ae0*/  IADD3 R7, PT, PT, R7, 0x200, RZ ;  /* 0x0000020007077810 */ /* 0x000fca0007ffe0ff */
[----:B0-----:R-:W-:-:S04]  /*2af0*/  IMAD.WIDE.U32 R8, R7, 0x8, R8 ;  /* 0x0000000807087825 */ /* 0x001fc800078e0008 */
[----:B------:R-:W-:-:S05]  /*2b00*/  IMAD.MOV.U32 R7, RZ, RZ, RZ ;  /* 0x000000ffff077224 */ /* 0x000fca00078e00ff */
[----:B------:R2:W-:Y:S02]  /*2b10*/  REDG.E.ADD.64.STRONG.GPU desc[UR20][R8.64+0x400], R6 ;  /* 0x000400060800798e */ /* 0x0005e4000c12e514 */
.L_x_209:
[----:B------:R-:W-:Y:S05]  /*2b20*/  BSYNC.RECONVERGENT B1 ;  /* 0x0000000000017941 */ /* 0x000fea0003800200 */
.L_x_208:
[----:B------:R-:W-:Y:S04]  /*2b30*/  BSSY.RECONVERGENT B1, `(.L_x_210) ;  /* 0x0000009000017945 */ /* 0x000fe80003800200 */
[----:B------:R-:W-:Y:S05]  /*2b40*/  @!P3 BRA `(.L_x_211) ;  /* 0x00000000001cb947 */ /* 0x000fea0003800000 */
[----:B--2---:R-:W2:Y:S01]  /*2b50*/  LDC.64 R6, c[0x0][0x380] ;  /* 0x0000e000ff067b82 */ /* 0x004ea20000000a00 */
[----:B01----:R-:W-:Y:S02]  /*2b60*/  IMAD R9, R3, 0x100, R4 ;  /* 0x0000010003097824 */ /* 0x003fe400078e0204 */
[----:B------:R-:W-:Y:S02]  /*2b70*/  IMAD.MOV.U32 R8, RZ, RZ, R2 ;  /* 0x000000ffff087224 */ /* 0x000fe400078e0002 */
[----:B------:R-:W-:-:S04]  /*2b80*/  VIADD R9, R9, 0x300 ;  /* 0x0000030009097836 */ /* 0x000fc80000000000 */
[----:B--2---:R-:W-:-:S04]  /*2b90*/  IMAD.WIDE.U32 R6, R9, 0x8, R6 ;  /* 0x0000000809067825 */ /* 0x004fc800078e0006 */
[----:B------:R-:W-:-:S05]  /*2ba0*/  IMAD.MOV.U32 R9, RZ, RZ, RZ ;  /* 0x000000ffff097224 */ /* 0x000fca00078e00ff */
[----:B------:R3:W-:Y:S02]  /*2bb0*/  REDG.E.ADD.64.STRONG.GPU desc[UR20][R6.64+0x400], R8 ;  /* 0x000400080600798e */ /* 0x0007e4000c12e514 */
.L_x_211:
[----:B------:R-:W-:Y:S05]  /*2bc0*/  BSYNC.RECONVERGENT B1 ;  /* 0x0000000000017941 */ /* 0x000fea0003800200 */
.L_x_210:
[----:B------:R-:W-:-:S07]  /*2bd0*/  VIADD R3, R3, 0x4 ;  /* 0x0000000403037836 */ /* 0x000fce0000000000 */
.L_x_203:
[----:B------:R-:W-:-:S09]  /*2be0*/  UISETP.NE.AND UP0, UPT, UR25, URZ, UPT ;  /* 0x000000ff1900728c */ /* 0x000fd2000bf05270 */
[----:B------:R-:W-:Y:S05]  /*2bf0*/  BRA.U !UP0, `(.L_x_150) ;  /* 0x00000001089c7547 */ /* 0x000fea000b800000 */
[----:B------:R-:W-:-:S13]  /*2c00*/  ISETP.NE.AND P0, PT, R5, RZ, PT ;  /* 0x000000ff0500720c */ /* 0x000fda0003f05270 */
[----:B------:R-:W-:Y:S05]  /*2c10*/  @!P0 BRA `(.L_x_212) ;  /* 0x0000000000648947 */ /* 0x000fea0003800000 */
[----:B01234-:R-:W-:Y:S01]  /*2c20*/  LEA R6, R3, R0, 0xa ;  /* 0x0000000003067211 */ /* 0x01ffe200078e50ff */
[----:B------:R-:W-:Y:S04]  /*2c30*/  BSSY.RECONVERGENT B1, `(.L_x_213) ;  /* 0x000000c000017945 */ /* 0x000fe80003800200 */
[----:B------:R-:W0:Y:S04]  /*2c40*/  LDS R2, [R6+0x200] ;  /* 0x0002000006027984 */ /* 0x000e280000000800 */
[----:B------:R-:W1:Y:S01]  /*2c50*/  LDS R5, [R6+0x600] ;  /* 0x0006000006057984 */ /* 0x000e620000000800 */
[----:B0-----:R-:W-:-:S02]  /*2c60*/  ISETP.NE.AND P0, PT, R2, RZ, PT ;  /* 0x000000ff0200720c */ /* 0x001fc40003f05270 */
[----:B-1----:R-:W-:-:S11]  /*2c70*/  ISETP.NE.AND P1, PT, R5, RZ, PT ;  /* 0x000000ff0500720c */ /* 0x002fd60003f25270 */
[----:B------:R-:W-:Y:S05]  /*2c80*/  @!P0 BRA `(.L_x_214) ;  /* 0x0000000000188947 */ /* 0x000fea0003800000 */
[----:B------:R-:W0:Y:S01]  /*2c90*/  LDC.64 R6, c[0x0][0x380] ;  /* 0x0000e000ff067b82 */ /* 0x000e220000000a00 */
[----:B------:R-:W-:-:S04]  /*2ca0*/  IMAD R9, R3, 0x100, R4 ;  /* 0x0000010003097824 */ /* 0x000fc800078e0204 */
[----:B0-----:R-:W-:-:S04]  /*2cb0*/  IMAD.WIDE.U32 R8, R9, 0x8, R6 ;  /* 0x0000000809087825 */ /* 0x001fc800078e0006 */
[----:B------:R-:W-:Y:S02]  /*2cc0*/  IMAD.MOV.U32 R6, RZ, RZ, R2 ;  /* 0x000000ffff067224 */ /* 0x000fe400078e0002 */
[----:B------:R-:W-:-:S05]  /*2cd0*/  IMAD.MOV.U32 R7, RZ, RZ, RZ ;  /* 0x000000ffff077224 */ /* 0x000fca00078e00ff */
[----:B------:R0:W-:Y:S02]  /*2ce0*/  REDG.E.ADD.64.STRONG.GPU desc[UR20][R8.64+0x400], R6 ;  /* 0x000400060800798e */ /* 0x0001e4000c12e514 */
.L_x_214:
[----:B------:R-:W-:Y:S05]  /*2cf0*/  BSYNC.RECONVERGENT B1 ;  /* 0x0000000000017941 */ /* 0x000fea0003800200 */
.L_x_213:
[----:B------:R-:W-:Y:S04]  /*2d00*/  BSSY.RECONVERGENT B1, `(.L_x_215) ;  /* 0x0000009000017945 */ /* 0x000fe80003800200 */
[----:B------:R-:W-:Y:S05]  /*2d10*/  @!P1 BRA `(.L_x_216) ;  /* 0x00000000001c9947 */ /* 0x000fea0003800000 */
[----:B0-----:R-:W0:Y:S01]  /*2d20*/  LDC.64 R6, c[0x0][0x380] ;  /* 0x0000e000ff067b82 */ /* 0x001e220000000a00 */
[----:B------:R-:W-:-:S04]  /*2d30*/  IMAD R2, R3, 0x100, R4 ;  /* 0x0000010003027824 */ /* 0x000fc800078e0204 */
[----:B------:R-:W-:-:S04]  /*2d40*/  VIADD R9, R2, 0x100 ;  /* 0x0000010002097836 */ /* 0x000fc80000000000 */
[----:B0-----:R-:W-:-:S04]  /*2d50*/  IMAD.WIDE.U32 R8, R9, 0x8, R6 ;  /* 0x0000000809087825 */ /* 0x001fc800078e0006 */
[----:B------:R-:W-:Y:S02]  /*2d60*/  HFMA2 R7, -RZ, RZ, 0, 0 ;  /* 0x00000000ff077431 */ /* 0x000fe400000001ff */
[----:B------:R-:W-:-:S05]  /*2d70*/  IMAD.MOV.U32 R6, RZ, RZ, R5 ;  /* 0x000000ffff067224 */ /* 0x000fca00078e0005 */
[----:B------:R1:W-:Y:S02]  /*2d80*/  REDG.E.ADD.64.STRONG.GPU desc[UR20][R8.64+0x400], R6 ;  /* 0x000400060800798e */ /* 0x0003e4000c12e514 */
.L_x_216:
[----:B------:R-:W-:Y:S05]  /*2d90*/  BSYNC.RECONVERGENT B1 ;  /* 0x0000000000017941 */ /* 0x000fea0003800200 */
.L_x_215:
[----:B------:R-:W-:-:S07]  /*2da0*/  VIADD R3, R3, 0x2 ;  /* 0x0000000203037836 */ /* 0x000fce0000000000 */
.L_x_212:
[----:B------:R-:W-:-:S09]  /*2db0*/  UISETP.NE.AND UP0, UPT, UR9, URZ, UPT ;  /* 0x000000ff0900728c */ /* 0x000fd2000bf05270 */
[----:B------:R-:W-:Y:S05]  /*2dc0*/  BRA.U !UP0, `(.L_x_150) ;  /* 0x0000000108287547 */ /* 0x000fea000b800000 */
[----:B------:R-:W-:-:S05]  /*2dd0*/  IMAD R2, R3, 0x400, R0 ;  /* 0x0000040003027824 */ /* 0x000fca00078e0200 */
[----:B------:R-:W5:Y:S02]  /*2de0*/  LDS R5, [R2+0x200] ;  /* 0x0002000002057984 */ /* 0x000f640000000800 */
[----:B-----5:R-:W-:-:S13]  /*2df0*/  ISETP.NE.AND P0, PT, R5, RZ, PT ;  /* 0x000000ff0500720c */ /* 0x020fda0003f05270 */
[----:B------:R-:W-:Y:S05]  /*2e00*/  @!P0 BRA `(.L_x_150) ;  /* 0x0000000000188947 */ /* 0x000fea0003800000 */
[----:B01234-:R-:W0:Y:S01]  /*2e10*/  LDC.64 R6, c[0x0][0x380] ;  /* 0x0000e000ff067b82 */ /* 0x01fe220000000a00 */
[----:B------:R-:W-:-:S04]  /*2e20*/  IMAD R3, R3, 0x100, R4 ;  /* 0x0000010003037824 */ /* 0x000fc800078e0204 */
[----:B0-----:R-:W-:-:S04]  /*2e30*/  IMAD.WIDE.U32 R2, R3, 0x8, R6 ;  /* 0x0000000803027825 */ /* 0x001fc800078e0006 */
[----:B------:R-:W-:Y:S02]  /*2e40*/  IMAD.MOV.U32 R6, RZ, RZ, R5 ;  /* 0x000000ffff067224 */ /* 0x000fe400078e0005 */
[----:B------:R-:W-:-:S05]  /*2e50*/  IMAD.MOV.U32 R7, RZ, RZ, RZ ;  /* 0x000000ffff077224 */ /* 0x000fca00078e00ff */
[----:B------:R0:W-:Y:S02]  /*2e60*/  REDG.E.ADD.64.STRONG.GPU desc[UR20][R2.64+0x400], R6 ;  /* 0x000400060200798e */ /* 0x0001e4000c12e514 */
.L_x_150:
[----:B------:R-:W-:Y:S05]  /*2e70*/  BSYNC.RECONVERGENT B0 ;  /* 0x0000000000007941 */ /* 0x000fea0003800200 */
.L_x_149:
[----:B------:R-:W-:Y:S01]  /*2e80*/  BAR.SYNC.DEFER_BLOCKING 0x0 ;  /* 0x0000000000007b1d */ /* 0x000fe20000010000 */
[----:B------:R-:W-:-:S04]  /*2e90*/  UIADD3 UR6, UP0, UPT, UR6, 0x1, URZ ;  /* 0x0000000106067890 */ /* 0x000fc8000ff1e0ff */
[----:B------:R-:W-:Y:S02]  /*2ea0*/  UIADD3.X UR7, UPT, UPT, URZ, UR7, URZ, UP0, !UPT ;  /* 0x00000007ff077290 */ /* 0x000fe400087fe4ff */
[----:B------:R-:W-:-:S04]  /*2eb0*/  UISETP.NE.U32.AND UP0, UPT, UR6, UR11, UPT ;  /* 0x0000000b0600728c */ /* 0x000fc8000bf05070 */
[----:B------:R-:W-:-:S09]  /*2ec0*/  UISETP.NE.AND.EX UP0, UPT, UR7, UR12, UPT, UP0 ;  /* 0x0000000c0700728c */ /* 0x000fd2000bf05300 */
[----:B------:R-:W-:Y:S05]  /*2ed0*/  BRA.U UP0, `(.L_x_217) ;  /* 0xffffffd100f07547 */ /* 0x000fea000b83ffff */
[----:B------:R-:W-:Y:S05]  /*2ee0*/  EXIT ;  /* 0x000000000000794d */ /* 0x000fea0003800000 */
.L_x_218:
        /* <DEDUP_REMOVED lines=9> */
.L_x_460:


//--------------------- .text._ZN3cub18CUB_300001_SM_10006detail10radix_sort31DeviceRadixSortSingleTileKernelINS1_5radix10policy_hubIiNS0_8NullTypeEyE10Policy1000ELNS0_9SortOrderE0EiS6_yNS1_21identity_decomposer_tEEEvPKT1_PSB_PKT2_PSF_T3_iiT4_ --------------------------
	.section	.text._ZN3cub18CUB_300001_SM_10006detail10radix_sort31DeviceRadixSortSingleTileKernelINS1_5radix10policy_hubIiNS0_8NullTypeEyE10Policy1000ELNS0_9SortOrderE0EiS6_yNS1_21identity_decomposer_tEEEvPKT1_PSB_PKT2_PSF_T3_iiT4_,"ax",@progbits
	.align	128
        .global         _ZN3cub18CUB_300001_SM_10006detail10radix_sort31DeviceRadixSortSingleTileKernelINS1_5radix10policy_hubIiNS0_8NullTypeEyE10Policy1000ELNS0_9SortOrderE0EiS6_yNS1_21identity_decomposer_tEEEvPKT1_PSB_PKT2_PSF_T3_iiT4_
        .type           _ZN3cub18CUB_300001_SM_10006detail10radix_sort31DeviceRadixSortSingleTileKernelINS1_5radix10policy_hubIiNS0_8NullTypeEyE10Policy1000ELNS0_9SortOrderE0EiS6_yNS1_21identity_decomposer_tEEEvPKT1_PSB_PKT2_PSF_T3_iiT4_,@function
        .size           _ZN3cub18CUB_300001_SM_10006detail10radix_sort31DeviceRadixSortSingleTileKernelINS1_5radix10policy_hubIiNS0_8NullTypeEyE10Policy1000ELNS0_9SortOrderE0EiS6_yNS1_21identity_decomposer_tEEEvPKT1_PSB_PKT2_PSF_T3_iiT4_,(.L_x_461 - _ZN3cub18CUB_300001_SM_10006detail10radix_sort31DeviceRadixSortSingleTileKernelINS1_5radix10policy_hubIiNS0_8NullTypeEyE10Policy1000ELNS0_9SortOrderE0EiS6_yNS1_21identity_decomposer_tEEEvPKT1_PSB_PKT2_PSF_T3_iiT4_)
        .other          _ZN3cub18CUB_300001_SM_10006detail10radix_sort31DeviceRadixSortSingleTileKernelINS1_5radix10policy_hubIiNS0_8NullTypeEyE10Policy1000ELNS0_9SortOrderE0EiS6_yNS1_21identity_decomposer_tEEEvPKT1_PSB_PKT2_PSF_T3_iiT4_,@"STO_CUDA_ENTRY STV_DEFAULT"
_ZN3cub18CUB_300001_SM_10006detail10radix_sort31DeviceRadixSortSingleTileKernelINS1_5radix10policy_hubIiNS0_8NullTypeEyE10Policy1000ELNS0_9SortOrderE0EiS6_yNS1_21identity_decomposer_tEEEvPKT1_PSB_PKT2_PSF_T3_iiT4_:
.text._ZN3cub18CUB_300001_SM_10006detail10radix_sort31DeviceRadixSortSingleTileKernelINS1_5radix10policy_hubIiNS0_8NullTypeEyE10Policy1000ELNS0_9SortOrderE0EiS6_yNS1_21identity_decomposer_tEEEvPKT1_PSB_PKT2_PSF_T3_iiT4_:
[----:B------:R-:W-:Y:S01]  /*0000*/  LDC R1, c[0x0][0x37c] ;  /* 0x0000df00ff017b82 */ /* 0x000fe20000000800 */
[----:B------:R-:W0:Y:S01]  /*0010*/  S2R R0, SR_TID.X ;  /* 0x0000000000007919 */ /* 0x000e220000002100 */
[----:B------:R-:W1:Y:S06]  /*0020*/  LDCU UR4, c[0x0][0x3a0] ;  /* 0x00007400ff0477ac */ /* 0x000e6c0008000800 */
[----:B------:R-:W2:Y:S01]  /*0030*/  LDC.64 R4, c[0x0][0x380] ;  /* 0x0000e000ff047b82 */ /* 0x000ea20000000a00 */
[----:B------:R-:W3:Y:S01]  /*0040*/  LDCU.64 UR8, c[0x0][0x358] ;  /* 0x00006b00ff0877ac */ /* 0x000ee20008000a00 */
[----:B------:R-:W-:-:S02]  /*0050*/  IMAD.MOV.U32 R13, RZ, RZ, -0x1 ;  /* 0xffffffffff0d7424 */ /* 0x000fc400078e00ff */
[----:B------:R-:W-:Y:S02]  /*0060*/  IMAD.MOV.U32 R14, RZ, RZ, -0x1 ;  /* 0xffffffffff0e7424 */ /* 0x000fe400078e00ff */
[----:B------:R-:W-:Y:S02]  /*0070*/  IMAD.MOV.U32 R20, RZ, RZ, -0x1 ;  /* 0xffffffffff147424 */ /* 0x000fe400078e00ff */
[----:B------:R-:W-:Y:S01]  /*0080*/  IMAD.MOV.U32 R21, RZ, RZ, -0x1 ;  /* 0xffffffffff157424 */ /* 0x000fe200078e00ff */
[----:B------:R-:W4:Y:S01]  /*0090*/  S2UR UR6, SR_CgaCtaId ;  /* 0x00000000000679c3 */ /* 0x000f220000008800 */
[----:B------:R-:W2:Y:S01]  /*00a0*/  S2R R23, SR_LANEID ;  /* 0x0000000000177919 */ /* 0x000ea20000000000 */
[----:B------:R-:W-:Y:S01]  /*00b0*/  IMAD.MOV.U32 R25, RZ, RZ, -0x1 ;  /* 0xffffffffff197424 */ /* 0x000fe200078e00ff */
[----:B------:R-:W1:Y:S01]  /*00c0*/  LDCU UR10, c[0x0][0x3ac] ;  /* 0x00007580ff0a77ac */ /* 0x000e620008000800 */
[----:B0-----:R-:W-:-:S04]  /*00d0*/  IMAD R7, R0, 0x13, RZ ;  /* 0x0000001300077824 */ /* 0x001fc800078e02ff */
[C---:B------:R-:W-:Y:S01]  /*00e0*/  VIADD R2, R7.reuse, 0x1 ;  /* 0x0000000107027836 */ /* 0x040fe20000000000 */
[C---:B-1----:R-:W-:Y:S01]  /*00f0*/  ISETP.GE.AND P1, PT, R7.reuse, UR4, PT ;  /* 0x0000000407007c0c */ /* 0x042fe2000bf26270 */
[----:B--2---:R-:W-:-:S03]  /*0100*/  IMAD.WIDE.U32 R4, R7, 0x4, R4 ;  /* 0x0000000407047825 */ /* 0x004fc600078e0004 */
[----:B------:R-:W-:Y:S01]  /*0110*/  ISETP.GE.AND P2, PT, R2, UR4, PT ;  /* 0x0000000402007c0c */ /* 0x000fe2000bf46270 */
[C---:B------:R-:W-:Y:S02]  /*0120*/  VIADD R2, R7.reuse, 0x2 ;  /* 0x0000000207027836 */ /* 0x040fe40000000000 */
[----:B------:R-:W-:-:S03]  /*0130*/  VIADD R3, R7, 0x3 ;  /* 0x0000000307037836 */ /* 0x000fc60000000000 */
[----:B------:R-:W-:Y:S01]  /*0140*/  ISETP.GE.AND P3, PT, R2, UR4, PT ;  /* 0x0000000402007c0c */ /* 0x000fe2000bf66270 */
[----:B------:R-:W-:Y:S01]  /*0150*/  VIADD R2, R7, 0x4 ;  /* 0x0000000407027836 */ /* 0x000fe20000000000 */
[----:B------:R-:W-:Y:S01]  /*0160*/  ISETP.GE.AND P4, PT, R3, UR4, PT ;  /* 0x0000000403007c0c */ /* 0x000fe2000bf86270 */
[----:B---3--:R-:W2:Y:S03]  /*0170*/  @!P1 LDG.E R12, desc[UR8][R4.64] ;  /* 0x00000008040c9981 */ /* 0x008ea6000c1e1900 */
[----:B------:R-:W-:Y:S01]  /*0180*/  ISETP.GE.AND P5, PT, R2, UR4, PT ;  /* 0x0000000402007c0c */ /* 0x000fe2000bfa6270 */
[----:B------:R-:W3:Y:S06]  /*0190*/  @!P2 LDG.E R6, desc[UR8][R4.64+0x4] ;  /* 0x000004080406a981 */ /* 0x000eec000c1e1900 */
[----:B------:R-:W5:Y:S04]  /*01a0*/  @!P3 LDG.E R8, desc[UR8][R4.64+0x8] ;  /* 0x000008080408b981 */ /* 0x000f68000c1e1900 */
[----:B------:R-:W4:Y:S04]  /*01b0*/  @!P4 LDG.E R9, desc[UR8][R4.64+0xc] ;  /* 0x00000c080409c981 */ /* 0x000f28000c1e1900 */
[----:B------:R-:W4:Y:S01]  /*01c0*/  @!P5 LDG.E R10, desc[UR8][R4.64+0x10] ;  /* 0x00001008040ad981 */ /* 0x000f22000c1e1900 */
[----:B------:R-:W-:-:S02]  /*01d0*/  VIADD R2, R7, 0x5 ;  /* 0x0000000507027836 */ /* 0x000fc40000000000 */
[C---:B------:R-:W-:Y:S02]  /*01e0*/  VIADD R11, R7.reuse, 0x7 ;  /* 0x00000007070b7836 */ /* 0x040fe40000000000 */
[----:B------:R-:W-:Y:S01]  /*01f0*/  VIADD R3, R7, 0x6 ;  /* 0x0000000607037836 */ /* 0x000fe20000000000 */
[----:B------:R-:W-:Y:S01]  /*0200*/  ISETP.GE.AND P6, PT, R2, UR4, PT ;  /* 0x0000000402007c0c */ /* 0x000fe2000bfc6270 */
[----:B------:R-:W-:-:S03]  /*0210*/  IMAD.MOV.U32 R2, RZ, RZ, -0x1 ;  /* 0xffffffffff027424 */ /* 0x000fc600078e00ff */
[----:B------:R-:W-:Y:S01]  /*0220*/  ISETP.GE.AND P0, PT, R3, UR4, PT ;  /* 0x0000000403007c0c */ /* 0x000fe2000bf06270 */
[----:B------:R-:W-:Y:S02]  /*0230*/  IMAD.MOV.U32 R3, RZ, RZ, -0x1 ;  /* 0xffffffffff037424 */ /* 0x000fe400078e00ff */
[----:B------:R-:W-:-:S06]  /*0240*/  VIADD R15, R7, 0xb ;  /* 0x0000000b070f7836 */ /* 0x000fcc0000000000 */
[----:B------:R-:W4:Y:S01]  /*0250*/  @!P6 LDG.E R17, desc[UR8][R4.64+0x14] ;  /* 0x000014080411e981 */ /* 0x000f22000c1e1900 */
[----:B--2---:R-:W-:Y:S01]  /*0260*/  @!P1 LOP3.LUT R2, R12, 0x80000000, RZ, 0x3c, !PT ;  /* 0x800000000c029812 */ /* 0x004fe200078e3cff */
[----:B------:R-:W-:Y:S01]  /*0270*/  IMAD.MOV.U32 R12, RZ, RZ, -0x1 ;  /* 0xffffffffff0c7424 */ /* 0x000fe200078e00ff */
[----:B------:R-:W-:Y:S01]  /*0280*/  ISETP.GE.AND P1, PT, R11, UR4, PT ;  /* 0x000000040b007c0c */ /* 0x000fe2000bf26270 */
[C---:B------:R-:W-:Y:S01]  /*0290*/  VIADD R11, R7.reuse, 0x8 ;  /* 0x00000008070b7836 */ /* 0x040fe20000000000 */
[----:B---3--:R-:W-:Y:S01]  /*02a0*/  @!P2 LOP3.LUT R3, R6, 0x80000000, RZ, 0x3c, !PT ;  /* 0x800000000603a812 */ /* 0x008fe200078e3cff */
[----:B------:R-:W-:-:S03]  /*02b0*/  VIADD R6, R7, 0x9 ;  /* 0x0000000907067836 */ /* 0x000fc60000000000 */
[----:B------:R-:W-:Y:S01]  /*02c0*/  ISETP.GE.AND P2, PT, R11, UR4, PT ;  /* 0x000000040b007c0c */ /* 0x000fe2000bf46270 */
[----:B------:R-:W-:Y:S01]  /*02d0*/  VIADD R11, R7, 0xa ;  /* 0x0000000a070b7836 */ /* 0x000fe20000000000 */
[----:B-----5:R-:W-:Y:S02]  /*02e0*/  @!P3 LOP3.LUT R12, R8, 0x80000000, RZ, 0x3c, !PT ;  /* 0x80000000080cb812 */ /* 0x020fe400078e3cff */
[----:B------:R-:W-:Y:S02]  /*02f0*/  ISETP.GE.AND P3, PT, R6, UR4, PT ;  /* 0x0000000406007c0c */ /* 0x000fe4000bf66270 */
[----:B----4-:R-:W-:Y:S01]  /*0300*/  @!P4 LOP3.LUT R13, R9, 0x80000000, RZ, 0x3c, !PT ;  /* 0x80000000090dc812 */ /* 0x010fe200078e3cff */
[----:B------:R-:W2:Y:S01]  /*0310*/  @!P0 LDG.E R6, desc[UR8][R4.64+0x18] ;  /* 0x0000180804068981 */ /* 0x000ea2000c1e1900 */
[----:B------:R-:W-:Y:S02]  /*0320*/  ISETP.GE.AND P4, PT, R11, UR4, PT ;  /* 0x000000040b007c0c */ /* 0x000fe4000bf86270 */
[----:B------:R-:W-:Y:S01]  /*0330*/  @!P5 LOP3.LUT R14, R10, 0x80000000, RZ, 0x3c, !PT ;  /* 0x800000000a0ed812 */ /* 0x000fe200078e3cff */
[----:B------:R-:W3:Y:S01]  /*0340*/  @!P1 LDG.E R8, desc[UR8][R4.64+0x1c] ;  /* 0x00001c0804089981 */ /* 0x000ee2000c1e1900 */
[----:B------:R-:W-:-:S03]  /*0350*/  ISETP.GE.AND P5, PT, R15, UR4, PT ;  /* 0x000000040f007c0c */ /* 0x000fc6000bfa6270 */
[----:B------:R-:W4:Y:S04]  /*0360*/  @!P2 LDG.E R9, desc[UR8][R4.64+0x20] ;  /* 0x000020080409a981 */ /* 0x000f28000c1e1900 */
[----:B------:R-:W5:Y:S04]  /*0370*/  @!P3 LDG.E R10, desc[UR8][R4.64+0x24] ;  /* 0x00002408040ab981 */ /* 0x000f68000c1e1900 */
[----:B------:R-:W5:Y:S04]  /*0380*/  @!P4 LDG.E R11, desc[UR8][R4.64+0x28] ;  /* 0x00002808040bc981 */ /* 0x000f68000c1e1900 */
[----:B------:R-:W5:Y:S01]  /*0390*/  @!P5 LDG.E R22, desc[UR8][R4.64+0x2c] ;  /* 0x00002c080416d981 */ /* 0x000f62000c1e1900 */
[----:B------:R-:W-:-:S02]  /*03a0*/  VIADD R16, R7, 0xc ;  /* 0x0000000c07107836 */ /* 0x000fc40000000000 */
[----:B------:R-:W-:Y:S01]  /*03b0*/  IMAD.MOV.U32 R15, RZ, RZ, -0x1 ;  /* 0xffffffffff0f7424 */ /* 0x000fe200078e00ff */
[----:B------:R-:W-:Y:S01]  /*03c0*/  @!P6 LOP3.LUT R15, R17, 0x80000000, RZ, 0x3c, !PT ;  /* 0x80000000110fe812 */ /* 0x000fe200078e3cff */
[C---:B------:R-:W-:Y:S01]  /*03d0*/  VIADD R18, R7.reuse, 0xd ;  /* 0x0000000d07127836 */ /* 0x040fe20000000000 */
[----:B------:R-:W-:Y:S01]  /*03e0*/  ISETP.GE.AND P6, PT, R16, UR4, PT ;  /* 0x0000000410007c0c */ /* 0x000fe2000bfc6270 */
[----:B------:R-:W-:Y:S02]  /*03f0*/  IMAD.MOV.U32 R16, RZ, RZ, -0x1 ;  /* 0xffffffffff107424 */ /* 0x000fe400078e00ff */
[----:B------:R-:W-:Y:S02]  /*0400*/  IMAD.MOV.U32 R17, RZ, RZ, -0x1 ;  /* 0xffffffffff117424 */ /* 0x000fe400078e00ff */
[----:B------:R-:W-:-:S08]  /*0410*/  VIADD R19, R7, 0xe ;  /* 0x0000000e07137836 */ /* 0x000fd00000000000 */
[----:B------:R-:W5:Y:S01]  /*0420*/  @!P6 LDG.E R24, desc[UR8][R4.64+0x30] ;  /* 0x000030080418e981 */ /* 0x000f62000c1e1900 */
[----:B--2---:R-:W-:Y:S01]  /*0430*/  @!P0 LOP3.LUT R16, R6, 0x80000000, RZ, 0x3c, !PT ;  /* 0x8000000006108812 */ /* 0x004fe200078e3cff */
[C---:B------:R-:W-:Y:S01]  /*0440*/  VIADD R6, R7.reuse, 0xf ;  /* 0x0000000f07067836 */ /* 0x040fe20000000000 */
[----:B------:R-:W-:Y:S01]  /*0450*/  ISETP.GE.AND P0, PT, R18, UR4, PT ;  /* 0x0000000412007c0c */ /* 0x000fe2000bf06270 */
[----:B------:R-:W-:Y:S01]  /*0460*/  IMAD.MOV.U32 R18, RZ, RZ, -0x1 ;  /* 0xffffffffff127424 */ /* 0x000fe200078e00ff */
[----:B---3--:R-:W-:Y:S01]  /*0470*/  @!P1 LOP3.LUT R17, R8, 0x80000000, RZ, 0x3c, !PT ;  /* 0x8000000008119812 */ /* 0x008fe200078e3cff */
[----:B------:R-:W-:Y:S01]  /*0480*/  VIADD R8, R7, 0x10 ;  /* 0x0000001007087836 */ /* 0x000fe20000000000 */
[----:B----4-:R-:W-:Y:S02]  /*0490*/  @!P2 LOP3.LUT R18, R9, 0x80000000, RZ, 0x3c, !PT ;  /* 0x800000000912a812 */ /* 0x010fe400078e3cff */
[----:B------:R-:W-:Y:S01]  /*04a0*/  ISETP.GE.AND P2, PT, R6, UR4, PT ;  /* 0x0000000406007c0c */ /* 0x000fe2000bf46270 */
[----:B------:R-:W-:-:S02]  /*04b0*/  VIADD R6, R7, 0x11 ;  /* 0x0000001107067836 */ /* 0x000fc40000000000 */
[----:B------:R-:W-:Y:S01]  /*04c0*/  VIADD R7, R7, 0x12 ;  /* 0x0000001207077836 */ /* 0x000fe20000000000 */
[----:B------:R-:W-:Y:S01]  /*04d0*/  ISETP.GE.AND P1, PT, R19, UR4, PT ;  /* 0x0000000413007c0c */ /* 0x000fe2000bf26270 */
[----:B------:R-:W-:Y:S01]  /*04e0*/  IMAD.MOV.U32 R19, RZ, RZ, -0x1 ;  /* 0xffffffffff137424 */ /* 0x000fe200078e00ff */
[----:B-----5:R-:W-:Y:S02]  /*04f0*/  @!P3 LOP3.LUT R19, R10, 0x80000000, RZ, 0x3c, !PT ;  /* 0x800000000a13b812 */ /* 0x020fe400078e3cff */
[----:B------:R-:W-:Y:S02]  /*0500*/  @!P4 LOP3.LUT R20, R11, 0x80000000, RZ, 0x3c, !PT ;  /* 0x800000000b14c812 */ /* 0x000fe400078e3cff */
[----:B------:R-:W-:Y:S02]  /*0510*/  @!P5 LOP3.LUT R21, R22, 0x80000000, RZ, 0x3c, !PT ;  /* 0x800000001615d812 */ /* 0x000fe400078e3cff */
[----:B------:R-:W-:Y:S02]  /*0520*/  ISETP.GE.AND P3, PT, R8, UR4, PT ;  /* 0x0000000408007c0c */ /* 0x000fe4000bf66270 */
[----:B------:R-:W-:Y:S01]  /*0530*/  ISETP.GE.AND P4, PT, R6, UR4, PT ;  /* 0x0000000406007c0c */ /* 0x000fe2000bf86270 */
[----:B------:R-:W2:Y:S01]  /*0540*/  @!P2 LDG.E R8, desc[UR8][R4.64+0x3c] ;  /* 0x00003c080408a981 */ /* 0x000ea2000c1e1900 */
[----:B------:R-:W-:Y:S01]  /*0550*/  ISETP.GE.AND P5, PT, R7, UR4, PT ;  /* 0x0000000407007c0c */ /* 0x000fe2000bfa6270 */
[----:B------:R-:W0:Y:S02]  /*0560*/  LDCU.64 UR4, c[0x0][0x3a8] ;  /* 0x00007500ff0477ac */ /* 0x000e240008000a00 */
[----:B------:R-:W3:Y:S04]  /*0570*/  @!P0 LDG.E R6, desc[UR8][R4.64+0x34] ;  /* 0x0000340804068981 */ /* 0x000ee8000c1e1900 */
[----:B------:R-:W4:Y:S04]  /*0580*/  @!P1 LDG.E R7, desc[UR8][R4.64+0x38] ;  /* 0x0000380804079981 */ /* 0x000f28000c1e1900 */
[----:B------:R-:W5:Y:S04]  /*0590*/  @!P3 LDG.E R9, desc[UR8][R4.64+0x40] ;  /* 0x000040080409b981 */ /* 0x000f68000c1e1900 */
[----:B------:R-:W5:Y:S04]  /*05a0*/  @!P4 LDG.E R10, desc[UR8][R4.64+0x44] ;  /* 0x00004408040ac981 */ /* 0x000f68000c1e1900 */
[----:B------:R-:W5:Y:S01]  /*05b0*/  @!P5 LDG.E R11, desc[UR8][R4.64+0x48] ;  /* 0x00004808040bd981 */ /* 0x000f62000c1e1900 */
[----:B0-----:R-:W-:-:S02]  /*05c0*/  UIADD3 UR7, UPT, UPT, UR4, 0x6, URZ ;  /* 0x0000000604077890 */ /* 0x001fc4000fffe0ff */
[----:B------:R-:W-:-:S03]  /*05d0*/  UIADD3 UR5, UPT, UPT, -UR4, UR5, URZ ;  /* 0x0000000504057290 */ /* 0x000fc6000fffe1ff */
[----:B------:R-:W-:Y:S02]  /*05e0*/  UMOV UR4, 0x400 ;  /* 0x0000040000047882 */ /* 0x000fe40000000000 */
[----:B------:R-:W-:Y:S01]  /*05f0*/  ULEA UR4, UR6, UR4, 0x18 ;  /* 0x0000000406047291 */ /* 0x000fe2000f8ec0ff */
[----:B------:R-:W-:-:S05]  /*0600*/  SHF.R.U32.HI R105, RZ, 0x5, R0 ;  /* 0x00000005ff697819 */ /* 0x000fca0000011600 */
[----:B------:R-:W-:Y:S01]  /*0610*/  LEA R29, R0, UR4, 0x2 ;  /* 0x00000004001d7c11 */ /* 0x000fe2000f8e10ff */
[----:B------:R-:W-:Y:S01]  /*0620*/  IMAD.MOV.U32 R22, RZ, RZ, -0x1 ;  /* 0xffffffffff167424 */ /* 0x000fe200078e00ff */
[----:B------:R-:W-:-:S03]  /*0630*/  @!P6 LOP3.LUT R22, R24, 0x80000000, RZ, 0x3c, !PT ;  /* 0x800000001816e812 */ /* 0x000fc600078e3cff */
[----:B------:R-:W-:Y:S01]  /*0640*/  IMAD R31, R0, 0x80, R29 ;  /* 0x00000080001f7824 */ /* 0x000fe200078e021d */
[----:B------:R-:W-:Y:S01]  /*0650*/  LEA R32, R105, UR4, 0x2 ;  /* 0x0000000469207c11 */ /* 0x000fe2000f8e10ff */
[----:B------:R-:W-:Y:S02]  /*0660*/  IMAD.MOV.U32 R24, RZ, RZ, -0x1 ;  /* 0xffffffffff187424 */ /* 0x000fe400078e00ff */
[----:B------:R-:W-:Y:S02]  /*0670*/  IMAD.MOV.U32 R26, RZ, RZ, -0x1 ;  /* 0xffffffffff1a7424 */ /* 0x000fe400078e00ff */
[----:B------:R-:W-:Y:S02]  /*0680*/  IMAD.MOV.U32 R27, RZ, RZ, -0x1 ;  /* 0xffffffffff1b7424 */ /* 0x000fe400078e00ff */
[----:B------:R-:W-:Y:S02]  /*0690*/  IMAD.MOV.U32 R28, RZ, RZ, -0x1 ;  /* 0xffffffffff1c7424 */ /* 0x000fe400078e00ff */
[----:B------:R-:W-:-:S02]  /*06a0*/  IMAD.MOV.U32 R30, RZ, RZ, -0x1 ;  /* 0xffffffffff1e7424 */ /* 0x000fc400078e00ff */
[----:B------:R-:W-:Y:S01]  /*06b0*/  IMAD R33, R0, -0x38, R31 ;  /* 0xffffffc800217824 */ /* 0x000fe200078e021f */
[----:B------:R-:W-:Y:S01]  /*06c0*/  BAR.SYNC.DEFER_BLOCKING 0x0 ;  /* 0x0000000000007b1d */ /* 0x000fe20000010000 */
[----:B--2---:R-:W-:Y:S02]  /*06d0*/  @!P2 LOP3.LUT R26, R8, 0x80000000, RZ, 0x3c, !PT ;  /* 0x80000000081aa812 */ /* 0x004fe400078e3cff */
[----:B---3--:R-:W-:Y:S02]  /*06e0*/  @!P0 LOP3.LUT R24, R6, 0x80000000, RZ, 0x3c, !PT ;  /* 0x8000000006188812 */ /* 0x008fe400078e3cff */
[----:B----4-:R-:W-:Y:S02]  /*06f0*/  @!P1 LOP3.LUT R25, R7, 0x80000000, RZ, 0x3c, !PT ;  /* 0x8000000007199812 */ /* 0x010fe400078e3cff */
[----:B-----5:R-:W-:Y:S02]  /*0700*/  @!P3 LOP3.LUT R27, R9, 0x80000000, RZ, 0x3c, !PT ;  /* 0x80000000091bb812 */ /* 0x020fe400078e3cff */
[----:B------:R-:W-:-:S02]  /*0710*/  @!P4 LOP3.LUT R28, R10, 0x80000000, RZ, 0x3c, !PT ;  /* 0x800000000a1cc812 */ /* 0x000fc400078e3cff */
[----:B------:R-:W-:-:S07]  /*0720*/  @!P5 LOP3.LUT R30, R11, 0x80000000, RZ, 0x3c, !PT ;  /* 0x800000000b1ed812 */ /* 0x000fce00078e3cff */
.L_x_220:
[----:B------:R-:W-:Y:S01]  /*0730*/  UISETP.LT.AND UP0, UPT, UR5, 0x6, UPT ;  /* 0x000000060500788c */ /* 0x000fe2000bf01270 */
[----:B------:R-:W-:Y:S01]  /*0740*/  STS [R29], RZ ;  /* 0x000000ff1d007388 */ /* 0x000fe20000000800 */
[----:B------:R-:W-:Y:S01]  /*0750*/  UIADD3 UR6, UPT, UPT, UR7, -0x6, URZ ;  /* 0xfffffffa07067890 */ /* 0x000fe2000fffe0ff */
[----:B------:R-:W-:Y:S01]  /*0760*/  ISETP.NE.AND P1, PT, R23, 0x1f, PT ;  /* 0x0000001f1700780c */ /* 0x000fe20003f25270 */
[----:B------:R-:W-:Y:S01]  /*0770*/  USEL UR4, UR5, 0x6, UP0 ;  /* 0x0000000605047887 */ /* 0x000fe20008000000 */
[----:B------:R-:W-:Y:S01]  /*0780*/  STS [R29+0x400], RZ ;  /* 0x000400ff1d007388 */ /* 0x000fe20000000800 */
[C---:B------:R-:W-:Y:S01]  /*0790*/  ISETP.NE.AND P2, PT, R105.reuse, 0x6, PT ;  /* 0x000000066900780c */ /* 0x040fe20003f45270 */
[----:B------:R-:W-:Y:S01]  /*07a0*/  UISETP.GE.AND UP0, UPT, UR7, UR10, UPT ;  /* 0x0000000a0700728c */ /* 0x000fe2000bf06270 */
[----:B0-2---:R-:W-:Y:S01]  /*07b0*/  SHF.R.U32.HI R4, RZ, UR6, R2 ;  /* 0x00000006ff047c19 */ /* 0x005fe20008011602 */
[----:B------:R-:W-:Y:S01]  /*07c0*/  UBMSK UR4, URZ, UR4 ;  /* 0x00000004ff04729b */ /* 0x000fe20008000000 */
[----:B------:R-:W-:Y:S01]  /*07d0*/  STS [R29+0x800], RZ ;  /* 0x000800ff1d007388 */ /* 0x000fe20000000800 */
[----:B------:R-:W-:-:S03]  /*07e0*/  ISETP.NE.AND P3, PT, R105, 0x7, PT ;  /* 0x000000076900780c */ /* 0x000fc60003f65270 */
[----:B------:R-:W-:Y:S01]  /*07f0*/  STS [R29+0xc00], RZ ;  /* 0x000c00ff1d007388 */ /* 0x000fe20000000800 */
[----:B------:R-:W-:-:S03]  /*0800*/  LOP3.LUT R4, R4, UR4, RZ, 0xc0, !PT ;  /* 0x0000000404047c12 */ /* 0x000fc6000f8ec0ff */
[----:B------:R-:W-:Y:S02]  /*0810*/  STS [R29+0x1000], RZ ;  /* 0x001000ff1d007388 */ /* 0x000fe40000000800 */
[----:B------:R-:W-:Y:S01]  /*0820*/  IMAD.SHL.U32 R5, R4, 0x400, RZ ;  /* 0x0000040004057824 */ /* 0x000fe200078e00ff */
[----:B------:R-:W-:Y:S01]  /*0830*/  SHF.R.U32.HI R4, RZ, 0x4, R4 ;  /* 0x00000004ff047819 */ /* 0x000fe20000011604 */
[----:B------:R-:W-:Y:S03]  /*0840*/  STS [R29+0x1400], RZ ;  /* 0x001400ff1d007388 */ /* 0x000fe60000000800 */
[----:B------:R-:W-:Y:S01]  /*0850*/  LOP3.LUT R36, R5, 0x7c00, RZ, 0xc0, !PT ;  /* 0x00007c0005247812 */ /* 0x000fe200078ec0ff */
[----:B------:R-:W-:Y:S01]  /*0860*/  STS [R29+0x1800], RZ ;  /* 0x001800ff1d007388 */ /* 0x000fe20000000800 */
[----:B------:R-:W-:-:S03]  /*0870*/  LOP3.LUT R4, R4, 0xffffffe, RZ, 0xc0, !PT ;  /* 0x0ffffffe04047812 */ /* 0x000fc600078ec0ff */
[----:B------:R-:W-:Y:S01]  /*0880*/  STS [R29+0x1c00], RZ ;  /* 0x001c00ff1d007388 */ /* 0x000fe20000000800 */
[----:B------:R-:W-:Y:S02]  /*0890*/  IADD3 R36, PT, PT, R4, R29, R36 ;  /* 0x0000001d04247210 */ /* 0x000fe40007ffe024 */
[----:B------:R-:W-:Y:S01]  /*08a0*/  SHF.R.U32.HI R4, RZ, UR6, R3 ;  /* 0x00000006ff047c19 */ /* 0x000fe20008011603 */
[----:B------:R-:W-:Y:S03]  /*08b0*/  STS [R29+0x2000], RZ ;  /* 0x002000ff1d007388 */ /* 0x000fe60000000800 */
[----:B------:R-:W-:Y:S01]  /*08c0*/  LOP3.LUT R4, R4, UR4, RZ, 0xc0, !PT ;  /* 0x0000000404047c12 */ /* 0x000fe2000f8ec0ff */
[----:B------:R-:W-:Y:S03]  /*08d0*/  STS [R29+0x2400], RZ ;  /* 0x002400ff1d007388 */ /* 0x000fe60000000800 */
[----:B------:R-:W-:Y:S01]  /*08e0*/  SHF.R.U32.HI R6, RZ, 0x4, R4 ;  /* 0x00000004ff067819 */ /* 0x000fe20000011604 */
[----:B------:R-:W-:Y:S01]  /*08f0*/  STS [R29+0x2800], RZ ;  /* 0x002800ff1d007388 */ /* 0x000fe20000000800 */
[----:B------:R-:W-:-:S02]  /*0900*/  IMAD.SHL.U32 R5, R4, 0x400, RZ ;  /* 0x0000040004057824 */ /* 0x000fc400078e00ff */
[----:B------:R-:W-:Y:S01]  /*0910*/  LOP3.LUT R6, R6, 0xffffffe, RZ, 0xc0, !PT ;  /* 0x0ffffffe06067812 */ /* 0x000fe200078ec0ff */
[----:B------:R-:W-:Y:S02]  /*0920*/  STS [R29+0x2c00], RZ ;  /* 0x002c00ff1d007388 */ /* 0x000fe40000000800 */
[----:B------:R-:W-:Y:S02]  /*0930*/  LOP3.LUT R4, R5, 0x7c00, RZ, 0xc0, !PT ;  /* 0x00007c0005047812 */ /* 0x000fe400078ec0ff */
[----:B------:R-:W-:Y:S02]  /*0940*/  STS [R29+0x3000], RZ ;  /* 0x003000ff1d007388 */ /* 0x000fe40000000800 */
[----:B------:R-:W-:Y:S02]  /*0950*/  IADD3 R37, PT, PT, R6, R29, R4 ;  /* 0x0000001d06257210 */ /* 0x000fe40007ffe004 */
[----:B------:R-:W-:Y:S01]  /*0960*/  STS [R29+0x3400], RZ ;  /* 0x003400ff1d007388 */ /* 0x000fe20000000800 */
[----:B------:R-:W-:-:S03]  /*0970*/  SHF.R.U32.HI R4, RZ, UR6, R12 ;  /* 0x00000006ff047c19 */ /* 0x000fc6000801160c */
        /* <DEDUP_REMOVED lines=10> */
[----:B------:R-:W-:-:S03]  /*0a20*/  IADD3 R39, PT, PT, R39, R29, R6 ;  /* 0x0000001d27277210 */ /* 0x000fc60007ffe006 */
[----:B------:R-:W-:Y:S04]  /*0a30*/  STS [R29+0x4c00], RZ ;  /* 0x004c00ff1d007388 */ /* 0x000fe80000000800 */
        /* <DEDUP_REMOVED lines=13> */
[----:B------:R-:W0:Y:S02]  /*0b10*/  LDS.U16 R34, [R36] ;  /* 0x0000000024227984 */ /* 0x000e240000000400 */
[----:B0-----:R-:W-:-:S05]  /*0b20*/  VIADD R5, R34, 0x1 ;  /* 0x0000000122057836 */ /* 0x001fca0000000000 */
[----:B------:R0:W-:Y:S04]  /*0b30*/  STS.U16 [R36], R5 ;  /* 0x0000000524007388 */ /* 0x0001e80000000400 */
[----:B------:R-:W1:Y:S01]  /*0b40*/  LDS.U16 R38, [R37] ;  /* 0x0000000025267984 */ /* 0x000e620000000400 */
[----:B0-----:R-:W-:-:S04]  /*0b50*/  SHF.R.U32.HI R5, RZ, UR6, R13 ;  /* 0x00000006ff057c19 */ /* 0x001fc8000801160d */
[----:B------:R-:W-:-:S05]  /*0b60*/  LOP3.LUT R5, R5, UR4, RZ, 0xc0, !PT ;  /* 0x0000000405057c12 */ /* 0x000fca000f8ec0ff */
[----:B------:R-:W-:Y:S01]  /*0b70*/  IMAD.SHL.U32 R6, R5, 0x400, RZ ;  /* 0x0000040005067824 */ /* 0x000fe200078e00ff */
[----:B------:R-:W-:-:S04]  /*0b80*/  SHF.R.U32.HI R5, RZ, 0x4, R5 ;  /* 0x00000004ff057819 */ /* 0x000fc80000011605 */
[----:B------:R-:W-:Y:S02]  /*0b90*/  LOP3.LUT R8, R6, 0x7c00, RZ, 0xc0, !PT ;  /* 0x00007c0006087812 */ /* 0x000fe400078ec0ff */
[----:B------:R-:W-:-:S04]  /*0ba0*/  LOP3.LUT R5, R5, 0xffffffe, RZ, 0xc0, !PT ;  /* 0x0ffffffe05057812 */ /* 0x000fc800078ec0ff */
[----:B------:R-:W-:Y:S01]  /*0bb0*/  IADD3 R41, PT, PT, R5, R29, R8 ;  /* 0x0000001d05297210 */ /* 0x000fe20007ffe008 */
[----:B-1----:R-:W-:-:S05]  /*0bc0*/  VIADD R4, R38, 0x1 ;  /* 0x0000000126047836 */ /* 0x002fca0000000000 */
[----:B------:R0:W-:Y:S04]  /*0bd0*/  STS.U16 [R37], R4 ;  /* 0x0000000425007388 */ /* 0x0001e80000000400 */
[----:B------:R-:W1:Y:S01]  /*0be0*/  LDS.U16 R40, [R39] ;  /* 0x0000000027287984 */ /* 0x000e620000000400 */
[----:B0-----:R-:W-:-:S04]  /*0bf0*/  SHF.R.U32.HI R4, RZ, UR6, R14 ;  /* 0x00000006ff047c19 */ /* 0x001fc8000801160e */
[----:B------:R-:W-:-:S05]  /*0c00*/  LOP3.LUT R4, R4, UR4, RZ, 0xc0, !PT ;  /* 0x0000000404047c12 */ /* 0x000fca000f8ec0ff */
[----:B------:R-:W-:Y:S01]  /*0c10*/  IMAD.SHL.U32 R5, R4, 0x400, RZ ;  /* 0x0000040004057824 */ /* 0x000fe200078e00ff */
[----:B------:R-:W-:-:S04]  /*0c20*/  SHF.R.U32.HI R4, RZ, 0x4, R4 ;  /* 0x00000004ff047819 */ /* 0x000fc80000011604 */
[----:B------:R-:W-:Y:S02]  /*0c30*/  LOP3.LUT R8, R5, 0x7c00, RZ, 0xc0, !PT ;  /* 0x00007c0005087812 */ /* 0x000fe400078ec0ff */
[----:B------:R-:W-:Y:S02]  /*0c40*/  LOP3.LUT R43, R4, 0xffffffe, RZ, 0xc0, !PT ;  /* 0x0ffffffe042b7812 */ /* 0x000fe400078ec0ff */
[----:B------:R-:W-:Y:S02]  /*0c50*/  SHF.R.U32.HI R5, RZ, UR6, R15 ;  /* 0x00000006ff057c19 */ /* 0x000fe4000801160f */
[----:B------:R-:W-:Y:S02]  /*0c60*/  IADD3 R43, PT, PT, R43, R29, R8 ;  /* 0x0000001d2b2b7210 */ /* 0x000fe40007ffe008 */
[----:B------:R-:W-:Y:S01]  /*0c70*/  LOP3.LUT R5, R5, UR4, RZ, 0xc0, !PT ;  /* 0x0000000405057c12 */ /* 0x000fe2000f8ec0ff */
[----:B-1----:R-:W-:-:S05]  /*0c80*/  VIADD R6, R40, 0x1 ;  /* 0x0000000128067836 */ /* 0x002fca0000000000 */
[----:B------:R0:W-:Y:S04]  /*0c90*/  STS.U16 [R39], R6 ;  /* 0x0000000627007388 */ /* 0x0001e80000000400 */
[----:B------:R-:W1:Y:S01]  /*0ca0*/  LDS.U16 R42, [R41] ;  /* 0x00000000292a7984 */ /* 0x000e620000000400 */
[----:B0-----:R-:W-:Y:S01]  /*0cb0*/  IMAD.SHL.U32 R6, R5, 0x400, RZ ;  /* 0x0000040005067824 */ /* 0x001fe200078e00ff */
        /* <DEDUP_REMOVED lines=127> */
[----:B0-----:R-:W-:Y:S01]  /*14b0*/  SHF.R.U32.HI R4, RZ, UR6, R30 ;  /* 0x00000006ff047c19 */ /* 0x001fe2000801161e */
[----:B------:R-:W0:Y:S03]  /*14c0*/  S2UR UR6, SR_CgaCtaId ;  /* 0x00000000000679c3 */ /* 0x000e260000008800 */
[----:B------:R-:W-:Y:S01]  /*14d0*/  LOP3.LUT R4, R4, UR4, RZ, 0xc0, !PT ;  /* 0x0000000404047c12 */ /* 0x000fe2000f8ec0ff */
[----:B------:R-:W-:-:S04]  /*14e0*/  UMOV UR4, 0x400 ;  /* 0x0000040000047882 */ /* 0x000fc80000000000 */
[----:B------:R-:W-:Y:S01]  /*14f0*/  IMAD.SHL.U32 R5, R4, 0x400, RZ ;  /* 0x0000040004057824 */ /* 0x000fe200078e00ff */
[----:B------:R-:W-:-:S04]  /*1500*/  SHF.R.U32.HI R4, RZ, 0x4, R4 ;  /* 0x00000004ff047819 */ /* 0x000fc80000011604 */
[----:B------:R-:W-:Y:S02]  /*1510*/  LOP3.LUT R8, R5, 0x7c00, RZ, 0xc0, !PT ;  /* 0x00007c0005087812 */ /* 0x000fe400078ec0ff */
[----:B------:R-:W-:-:S04]  /*1520*/  LOP3.LUT R71, R4, 0xffffffe, RZ, 0xc0, !PT ;  /* 0x0ffffffe04477812 */ /* 0x000fc800078ec0ff */
[----:B------:R-:W-:Y:S01]  /*1530*/  IADD3 R71, PT, PT, R71, R29, R8 ;  /* 0x0000001d47477210 */ /* 0x000fe20007ffe008 */
[----:B0-----:R-:W-:Y:S01]  /*1540*/  ULEA UR4, UR6, UR4, 0x18 ;  /* 0x0000000406047291 */ /* 0x001fe2000f8ec0ff */
[----:B-1----:R-:W-:-:S05]  /*1550*/  VIADD R6, R68, 0x1 ;  /* 0x0000000144067836 */ /* 0x002fca0000000000 */
[----:B------:R-:W-:Y:S04]  /*1560*/  STS.U16 [R67], R6 ;  /* 0x0000000643007388 */ /* 0x000fe80000000400 */
[----:B------:R-:W0:Y:S02]  /*1570*/  LDS.U16 R70, [R69] ;  /* 0x0000000045467984 */ /* 0x000e240000000400 */
[----:B0-----:R-:W-:-:S05]  /*1580*/  VIADD R4, R70, 0x1 ;  /* 0x0000000146047836 */ /* 0x001fca0000000000 */
[----:B------:R-:W-:Y:S04]  /*1590*/  STS.U16 [R69], R4 ;  /* 0x0000000445007388 */ /* 0x000fe80000000400 */
[----:B------:R-:W0:Y:S02]  /*15a0*/  LDS.U16 R72, [R71] ;  /* 0x0000000047487984 */ /* 0x000e240000000400 */
[----:B0-----:R-:W-:-:S05]  /*15b0*/  VIADD R6, R72, 0x1 ;  /* 0x0000000148067836 */ /* 0x001fca0000000000 */
[----:B------:R-:W-:Y:S01]  /*15c0*/  STS.U16 [R71], R6 ;  /* 0x0000000647007388 */ /* 0x000fe20000000400 */
[----:B------:R-:W-:Y:S06]  /*15d0*/  BAR.SYNC.DEFER_BLOCKING 0x0 ;  /* 0x0000000000007b1d */ /* 0x000fec0000010000 */
[----:B------:R-:W-:Y:S04]  /*15e0*/  LDS R73, [R31] ;  /* 0x000000001f497984 */ /* 0x000fe80000000800 */
[----:B------:R-:W0:Y:S04]  /*15f0*/  LDS R74, [R31+0x4] ;  /* 0x000004001f4a7984 */ /* 0x000e280000000800 */
        /* <DEDUP_REMOVED lines=13> */
[----:B------:R-:W1:Y:S01]  /*16d0*/  LDS R86, [R31+0x34] ;  /* 0x000034001f567984 */ /* 0x000e620000000800 */
[----:B--2---:R-:W-:-:S03]  /*16e0*/  IMAD.IADD R76, R76, 0x1, R75 ;  /* 0x000000014c4c7824 */ /* 0x004fc600078e024b */
[----:B------:R-:W2:Y:S01]  /*16f0*/  LDS R87, [R31+0x38] ;  /* 0x000038001f577984 */ /* 0x000ea20000000800 */
[----:B---3--:R-:W-:-:S03]  /*1700*/  IMAD.IADD R77, R77, 0x1, R76 ;  /* 0x000000014d4d7824 */ /* 0x008fc600078e024c */
[----:B------:R-:W3:Y:S01]  /*1710*/  LDS R88, [R31+0x3c] ;  /* 0x00003c001f587984 */ /* 0x000ee20000000800 */
[----:B----4-:R-:W-:-:S03]  /*1720*/  IMAD.IADD R78, R78, 0x1, R77 ;  /* 0x000000014e4e7824 */ /* 0x010fc600078e024d */
[----:B------:R-:W4:Y:S01]  /*1730*/  LDS R89, [R31+0x40] ;  /* 0x000040001f597984 */ /* 0x000f220000000800 */
[----:B-----5:R-:W-:-:S03]  /*1740*/  IMAD.IADD R79, R79, 0x1, R78 ;  /* 0x000000014f4f7824 */ /* 0x020fc600078e024e */
[----:B------:R-:W5:Y:S01]  /*1750*/  LDS R90, [R31+0x44] ;  /* 0x000044001f5a7984 */ /* 0x000f620000000800 */
[----:B------:R-:W-:-:S03]  /*1760*/  IMAD.IADD R80, R80, 0x1, R79 ;  /* 0x0000000150507824 */ /* 0x000fc600078e024f */
        /* <DEDUP_REMOVED lines=29> */
[----:B------:R-:W-:-:S04]  /*1940*/  IMAD.IADD R95, R95, 0x1, R94 ;  /* 0x000000015f5f7824 */ /* 0x000fc800078e025e */
[----:B0-----:R-:W-:-:S04]  /*1950*/  IMAD.IADD R96, R96, 0x1, R95 ;  /* 0x0000000160607824 */ /* 0x001fc800078e025f */
[----:B-1----:R-:W-:-:S04]  /*1960*/  IMAD.IADD R97, R97, 0x1, R96 ;  /* 0x0000000161617824 */ /* 0x002fc800078e0260 */
[----:B--2---:R-:W-:-:S04]  /*1970*/  IMAD.IADD R98, R98, 0x1, R97 ;  /* 0x0000000162627824 */ /* 0x004fc800078e0261 */
[----:B---3--:R-:W-:-:S04]  /*1980*/  IMAD.IADD R99, R99, 0x1, R98 ;  /* 0x0000000163637824 */ /* 0x008fc800078e0262 */
[----:B----4-:R-:W-:-:S04]  /*1990*/  IMAD.IADD R100, R100, 0x1, R99 ;  /* 0x0000000164647824 */ /* 0x010fc800078e0263 */
[----:B-----5:R-:W-:-:S04]  /*19a0*/  IMAD.IADD R101, R101, 0x1, R100 ;  /* 0x0000000165657824 */ /* 0x020fc800078e0264 */
[----:B------:R-:W-:-:S04]  /*19b0*/  IMAD.IADD R102, R102, 0x1, R101 ;  /* 0x0000000166667824 */ /* 0x000fc800078e0265 */
[----:B------:R-:W-:-:S04]  /*19c0*/  IMAD.IADD R103, R103, 0x1, R102 ;  /* 0x0000000167677824 */ /* 0x000fc800078e0266 */
[----:B------:R-:W-:-:S04]  /*19d0*/  IMAD.IADD R104, R104, 0x1, R103 ;  /* 0x0000000168687824 */ /* 0x000fc800078e0267 */
[----:B------:R-:W-:-:S05]  /*19e0*/  IMAD.IADD R106, R5, 0x1, R104 ;  /* 0x00000001056a7824 */ /* 0x000fca00078e0268 */
        /* <DEDUP_REMOVED lines=8> */
[----:B------:R-:W0:Y:S02]  /*1a70*/  SHFL.UP P0, R107, R108, 0x10, RZ ;  /* 0x060000006c6b7989 */ /* 0x000e2400000000ff */
[----:B0-----:R-:W-:Y:S01]  /*1a80*/  @P0 IMAD.IADD R107, R108, 0x1, R107 ;  /* 0x000000016c6b0824 */ /* 0x001fe200078e026b */
[----:B------:R-:W-:-:S03]  /*1a90*/  ISETP.NE.AND P0, PT, R105, 0x1, PT ;  /* 0x000000016900780c */ /* 0x000fc60003f05270 */
[----:B------:R-:W-:Y:S01]  /*1aa0*/  IMAD.IADD R106, R107, 0x1, -R106 ;  /* 0x000000016b6a7824 */ /* 0x000fe200078e0a6a */
[----:B------:R-:W-:Y:S01]  /*1ab0*/  @!P1 STS [R32+0x8400], R107 ;  /* 0x0084006b20009388 */ /* 0x000fe20000000800 */
[----:B------:R-:W-:Y:S01]  /*1ac0*/  BAR.SYNC.DEFER_BLOCKING 0x0 ;  /* 0x0000000000007b1d */ /* 0x000fe20000010000 */
[----:B------:R-:W-:-:S05]  /*1ad0*/  ISETP.NE.AND P1, PT, R105, 0x4, PT ;  /* 0x000000046900780c */ /* 0x000fca0003f25270 */
[----:B------:R-:W0:Y:S04]  /*1ae0*/  LDS.128 R4, [UR4+0x8400] ;  /* 0x00840004ff047984 */ /* 0x000e280008000c00 */
[----:B------:R-:W1:Y:S01]  /*1af0*/  LDS.128 R8, [UR4+0x8410] ;  /* 0x00841004ff087984 */ /* 0x000e620008000c00 */
[C---:B0-----:R-:W-:Y:S01]  /*1b00*/  SEL R35, R4.reuse, R35, !P0 ;  /* 0x0000002304237207 */ /* 0x041fe20004000000 */
[----:B------:R-:W-:Y:S01]  /*1b10*/  IMAD.IADD R5, R4, 0x1, R5 ;  /* 0x0000000104057824 */ /* 0x000fe200078e0205 */
[----:B------:R-:W-:-:S03]  /*1b20*/  ISETP.NE.AND P0, PT, R105, 0x2, PT ;  /* 0x000000026900780c */ /* 0x000fc60003f05270 */
[----:B------:R-:W-:Y:S01]  /*1b30*/  IMAD.IADD R6, R6, 0x1, R5 ;  /* 0x0000000106067824 */ /* 0x000fe200078e0205 */
[----:B------:R-:W-:Y:S02]  /*1b40*/  SEL R35, R5, R35, !P0 ;  /* 0x0000002305237207 */ /* 0x000fe40004000000 */
[----:B------:R-:W-:Y:S01]  /*1b50*/  ISETP.NE.AND P0, PT, R105, 0x3, PT ;  /* 0x000000036900780c */ /* 0x000fe20003f05270 */
[----:B------:R-:W-:-:S03]  /*1b60*/  IMAD.IADD R7, R7, 0x1, R6 ;  /* 0x0000000107077824 */ /* 0x000fc600078e0206 */
[----:B------:R-:W-:Y:S01]  /*1b70*/  SEL R35, R6, R35, !P0 ;  /* 0x0000002306237207 */ /* 0x000fe20004000000 */
[----:B-1----:R-:W-:Y:S01]  /*1b80*/  IMAD.IADD R8, R7, 0x1, R8 ;  /* 0x0000000107087824 */ /* 0x002fe200078e0208 */
[----:B------:R-:W-:Y:S02]  /*1b90*/  ISETP.NE.AND P0, PT, R105, 0x5, PT ;  /* 0x000000056900780c */ /* 0x000fe40003f05270 */
[----:B------:R-:W-:Y:S01]  /*1ba0*/  SEL R35, R7, R35, !P1 ;  /* 0x0000002307237207 */ /* 0x000fe20004800000 */
[----:B------:R-:W-:Y:S01]  /*1bb0*/  IMAD.IADD R9, R9, 0x1, R8 ;  /* 0x0000000109097824 */ /* 0x000fe200078e0208 */
[----:B------:R-:W-:Y:S02]  /*1bc0*/  ISETP.NE.AND P1, PT, R23, RZ, PT ;  /* 0x000000ff1700720c */ /* 0x000fe40003f25270 */
[----:B------:R-:W-:Y:S01]  /*1bd0*/  SEL R35, R8, R35, !P0 ;  /* 0x0000002308237207 */ /* 0x000fe20004000000 */
[----:B------:R-:W-:Y:S01]  /*1be0*/  IMAD.IADD R10, R10, 0x1, R9 ;  /* 0x000000010a0a7824 */ /* 0x000fe200078e0209 */
[----:B------:R-:W-:-:S02]  /*1bf0*/  ISETP.GT.U32.AND P0, PT, R0, 0x1f, PT ;  /* 0x0000001f0000780c */ /* 0x000fc40003f04070 */
[----:B------:R-:W-:Y:S01]  /*1c00*/  SEL R35, R9, R35, !P2 ;  /* 0x0000002309237207 */ /* 0x000fe20005000000 */
[----:B------:R-:W-:Y:S01]  /*1c10*/  IMAD.IADD R11, R11, 0x1, R10 ;  /* 0x000000010b0b7824 */ /* 0x000fe200078e020a */
[----:B------:R-:W-:Y:S02]  /*1c20*/  ISETP.GT.U32.OR P2, PT, R0, 0x1f, P1 ;  /* 0x0000001f0000780c */ /* 0x000fe40000f44470 */
[----:B------:R-:W-:Y:S02]  /*1c30*/  SEL R4, R106, RZ, P1 ;  /* 0x000000ff6a047207 */ /* 0x000fe40000800000 */
[----:B------:R-:W-:-:S05]  /*1c40*/  SEL R35, R10, R35, !P3 ;  /* 0x000000230a237207 */ /* 0x000fca0005800000 */
[----:B------:R-:W-:Y:S01]  /*1c50*/  @P0 IMAD.IADD R106, R35, 0x1, R4 ;  /* 0x00000001236a0824 */ /* 0x000fe200078e0204 */
[----:B------:R-:W-:-:S03]  /*1c60*/  ISETP.NE.AND P0, PT, R0, RZ, PT ;  /* 0x000000ff0000720c */ /* 0x000fc60003f05270 */
[----:B------:R-:W-:-:S05]  /*1c70*/  @!P2 IMAD.U32 R106, R11, 0x10000, RZ ;  /* 0x000100000b6aa824 */ /* 0x000fca00078e00ff */
[----:B------:R-:W-:Y:S01]  /*1c80*/  @!P2 STS [UR4+0x8428], R106 ;  /* 0x0084286aff00a988 */ /* 0x000fe20008000804 */
[----:B------:R-:W-:Y:S06]  /*1c90*/  BAR.SYNC.DEFER_BLOCKING 0x0 ;  /* 0x0000000000007b1d */ /* 0x000fec0000010000 */
[----:B------:R-:W0:Y:S02]  /*1ca0*/  LDS R4, [UR4+0x8428] ;  /* 0x00842804ff047984 */ /* 0x000e240008000800 */
[----:B0-----:R-:W-:-:S05]  /*1cb0*/  SEL R5, R4, RZ, P0 ;  /* 0x000000ff04057207 */ /* 0x001fca0000000000 */
[----:B------:R-:W-:-:S04]  /*1cc0*/  IMAD.IADD R4, R5, 0x1, R106 ;  /* 0x0000000105047824 */ /* 0x000fc800078e026a */
[--C-:B------:R-:W-:Y:S01]  /*1cd0*/  IMAD.IADD R6, R73, 0x1, R4.reuse ;  /* 0x0000000149067824 */ /* 0x100fe200078e0204 */
[----:B------:R-:W-:Y:S01]  /*1ce0*/  STS [R31], R4 ;  /* 0x000000041f007388 */ /* 0x000fe20000000800 */
[--C-:B------:R-:W-:Y:S02]  /*1cf0*/  IMAD.IADD R74, R74, 0x1, R4.reuse ;  /* 0x000000014a4a7824 */ /* 0x100fe400078e0204 */
[--C-:B------:R-:W-:Y:S01]  /*1d00*/  IMAD.IADD R8, R75, 0x1, R4.reuse ;  /* 0x000000014b087824 */ /* 0x100fe200078e0204 */
[----:B------:R-:W-:Y:S01]  /*1d10*/  STS [R31+0x4], R6 ;  /* 0x000004061f007388 */ /* 0x000fe20000000800 */
[--C-:B------:R-:W-:Y:S02]  /*1d20*/  IMAD.IADD R76, R76, 0x1, R4.reuse ;  /* 0x000000014c4c7824 */ /* 0x100fe400078e0204 */
[--C-:B------:R-:W-:Y:S01]  /*1d30*/  IMAD.IADD R10, R77, 0x1, R4.reuse ;  /* 0x000000014d0a7824 */ /* 0x100fe200078e0204 */
[----:B------:R-:W-:Y:S01]  /*1d40*/  STS [R31+0x8], R74 ;  /* 0x0000084a1f007388 */ /* 0x000fe20000000800 */
[----:B------:R-:W-:-:S02]  /*1d50*/  IMAD.IADD R78, R78, 0x1, R4 ;  /* 0x000000014e4e7824 */ /* 0x000fc400078e0204 */
[--C-:B------:R-:W-:Y:S01]  /*1d60*/  IMAD.IADD R106, R79, 0x1, R4.reuse ;  /* 0x000000014f6a7824 */ /* 0x100fe200078e0204 */
[----:B------:R-:W-:Y:S01]  /*1d70*/  STS [R31+0xc], R8 ;  /* 0x00000c081f007388 */ /* 0x000fe20000000800 */
        /* <DEDUP_REMOVED lines=36> */
[----:B------:R-:W-:-:S03]  /*1fc0*/  IMAD.IADD R104, R104, 0x1, R4 ;  /* 0x0000000168687824 */ /* 0x000fc600078e0204 */
[----:B------:R-:W-:Y:S04]  /*1fd0*/  STS [R31+0x40], R88 ;  /* 0x000040581f007388 */ /* 0x000fe80000000800 */
        /* <DEDUP_REMOVED lines=15> */
[----:B------:R-:W-:Y:S01]  /*20d0*/  STS [R31+0x80], R104 ;  /* 0x000080681f007388 */ /* 0x000fe20000000800 */
[----:B------:R-:W-:Y:S06]  /*20e0*/  BAR.SYNC.DEFER_BLOCKING 0x0 ;  /* 0x0000000000007b1d */ /* 0x000fec0000010000 */
[----:B------:R-:W0:Y:S04]  /*20f0*/  LDS.U16 R5, [R36] ;  /* 0x0000000024057984 */ /* 0x000e280000000400 */
[----:B------:R-:W1:Y:S04]  /*2100*/  LDS.U16 R37, [R37] ;  /* 0x0000000025257984 */ /* 0x000e680000000400 */
[----:B------:R-:W2:Y:S04]  /*2110*/  LDS.U16 R39, [R39] ;  /* 0x0000000027277984 */ /* 0x000ea80000000400 */
[----:B------:R-:W3:Y:S04]  /*2120*/  LDS.U16 R41, [R41] ;  /* 0x0000000029297984 */ /* 0x000ee80000000400 */
[----:B------:R-:W4:Y:S04]  /*2130*/  LDS.U16 R43, [R43] ;  /* 0x000000002b2b7984 */ /* 0x000f280000000400 */
[----:B------:R-:W5:Y:S04]  /*2140*/  LDS.U16 R45, [R45] ;  /* 0x000000002d2d7984 */ /* 0x000f680000000400 */
[----:B------:R-:W5:Y:S04]  /*2150*/  LDS.U16 R47, [R47] ;  /* 0x000000002f2f7984 */ /* 0x000f680000000400 */
[----:B------:R-:W5:Y:S04]  /*2160*/  LDS.U16 R49, [R49] ;  /* 0x0000000031317984 */ /* 0x000f680000000400 */
[----:B------:R-:W5:Y:S04]  /*2170*/  LDS.U16 R51, [R51] ;  /* 0x0000000033337984 */ /* 0x000f680000000400 */
[----:B------:R-:W5:Y:S04]  /*2180*/  LDS.U16 R53, [R53] ;  /* 0x0000000035357984 */ /* 0x000f680000000400 */
[----:B------:R-:W5:Y:S01]  /*2190*/  LDS.U16 R55, [R55] ;  /* 0x0000000037377984 */ /* 0x000f620000000400 */
[----:B0-----:R-:W-:-:S03]  /*21a0*/  IMAD.IADD R5, R34, 0x1, R5 ;  /* 0x0000000122057824 */ /* 0x001fc600078e0205 */
[----:B------:R-:W0:Y:S01]  /*21b0*/  LDS.U16 R57, [R57] ;  /* 0x0000000039397984 */ /* 0x000e220000000400 */
[----:B-1----:R-:W-:-:S03]  /*21c0*/  IMAD.IADD R37, R38, 0x1, R37 ;  /* 0x0000000126257824 */ /* 0x002fc600078e0225 */
[----:B------:R-:W1:Y:S01]  /*21d0*/  LDS.U16 R59, [R59] ;  /* 0x000000003b3b7984 */ /* 0x000e620000000400 */
[----:B--2---:R-:W-:-:S03]  /*21e0*/  IMAD.IADD R39, R40, 0x1, R39 ;  /* 0x0000000128277824 */ /* 0x004fc600078e0227 */
[----:B------:R-:W2:Y:S01]  /*21f0*/  LDS.U16 R61, [R61] ;  /* 0x000000003d3d7984 */ /* 0x000ea20000000400 */
[----:B---3--:R-:W-:-:S03]  /*2200*/  IMAD.IADD R41, R42, 0x1, R41 ;  /* 0x000000012a297824 */ /* 0x008fc600078e0229 */
[----:B------:R-:W3:Y:S01]  /*2210*/  LDS.U16 R63, [R63] ;  /* 0x000000003f3f7984 */ /* 0x000ee20000000400 */
[----:B----4-:R-:W-:-:S03]  /*2220*/  IMAD.IADD R43, R44, 0x1, R43 ;  /* 0x000000012c2b7824 */ /* 0x010fc600078e022b */
[----:B------:R-:W4:Y:S01]  /*2230*/  LDS.U16 R65, [R65] ;  /* 0x0000000041417984 */ /* 0x000f220000000400 */
[----:B-----5:R-:W-:-:S03]  /*2240*/  IMAD.IADD R45, R46, 0x1, R45 ;  /* 0x000000012e2d7824 */ /* 0x020fc600078e022d */
[----:B------:R-:W5:Y:S01]  /*2250*/  LDS.U16 R67, [R67] ;  /* 0x0000000043437984 */ /* 0x000f620000000400 */
[----:B------:R-:W-:-:S03]  /*2260*/  IMAD.IADD R47, R48, 0x1, R47 ;  /* 0x00000001302f7824 */ /* 0x000fc600078e022f */
[----:B------:R-:W5:Y:S01]  /*2270*/  LDS.U16 R69, [R69] ;  /* 0x0000000045457984 */ /* 0x000f620000000400 */
[----:B------:R-:W-:-:S03]  /*2280*/  IMAD.IADD R49, R50, 0x1, R49 ;  /* 0x0000000132317824 */ /* 0x000fc600078e0231 */
[----:B------:R-:W5:Y:S01]  /*2290*/  LDS.U16 R71, [R71] ;  /* 0x0000000047477984 */ /* 0x000f620000000400 */
[----:B------:R-:W-:Y:S02]  /*22a0*/  IMAD.IADD R51, R52, 0x1, R51 ;  /* 0x0000000134337824 */ /* 0x000fe400078e0233 */
[----:B------:R-:W-:Y:S02]  /*22b0*/  IMAD.IADD R53, R54, 0x1, R53 ;  /* 0x0000000136357824 */ /* 0x000fe400078e0235 */
[----:B------:R-:W-:Y:S02]  /*22c0*/  IMAD.IADD R55, R56, 0x1, R55 ;  /* 0x0000000138377824 */ /* 0x000fe400078e0237 */
[----:B0-----:R-:W-:Y:S02]  /*22d0*/  IMAD.IADD R57, R58, 0x1, R57 ;  /* 0x000000013a397824 */ /* 0x001fe400078e0239 */
[----:B-1----:R-:W-:Y:S02]  /*22e0*/  IMAD.IADD R59, R60, 0x1, R59 ;  /* 0x000000013c3b7824 */ /* 0x002fe400078e023b */
[----:B--2---:R-:W-:-:S02]  /*22f0*/  IMAD.IADD R61, R62, 0x1, R61 ;  /* 0x000000013e3d7824 */ /* 0x004fc400078e023d */
[----:B---3--:R-:W-:Y:S02]  /*2300*/  IMAD.IADD R63, R64, 0x1, R63 ;  /* 0x00000001403f7824 */ /* 0x008fe400078e023f */
[----:B----4-:R-:W-:Y:S02]  /*2310*/  IMAD.IADD R65, R66, 0x1, R65 ;  /* 0x0000000142417824 */ /* 0x010fe400078e0241 */
[----:B-----5:R-:W-:Y:S02]  /*2320*/  IMAD.IADD R67, R68, 0x1, R67 ;  /* 0x0000000144437824 */ /* 0x020fe400078e0243 */
[----:B------:R-:W-:Y:S02]  /*2330*/  IMAD.IADD R69, R70, 0x1, R69 ;  /* 0x0000000146457824 */ /* 0x000fe400078e0245 */
[----:B------:R-:W-:Y:S01]  /*2340*/  IMAD.IADD R71, R72, 0x1, R71 ;  /* 0x0000000148477824 */ /* 0x000fe200078e0247 */
[----:B------:R-:W-:Y:S06]  /*2350*/  BAR.SYNC.DEFER_BLOCKING 0x0 ;  /* 0x0000000000007b1d */ /* 0x000fec0000010000 */
[----:B------:R-:W-:Y:S05]  /*2360*/  BRA.U UP0, `(.L_x_219) ;  /* 0x0000000100f87547 */ /* 0x000fea000b800000 */
[----:B------:R-:W-:Y:S01]  /*2370*/  LEA R5, R5, UR4, 0x2 ;  /* 0x0000000405057c11 */ /* 0x000fe2000f8e10ff */
[----:B------:R-:W-:Y:S01]  /*2380*/  UIADD3 UR7, UPT, UPT, UR7, 0x6, URZ ;  /* 0x0000000607077890 */ /* 0x000fe2000fffe0ff */
[----:B------:R-:W-:Y:S01]  /*2390*/  LEA R4, R37, UR4, 0x2 ;  /* 0x0000000425047c11 */ /* 0x000fe2000f8e10ff */
[----:B------:R-:W-:Y:S01]  /*23a0*/  UIADD3 UR5, UPT, UPT, UR5, -0x6, URZ ;  /* 0xfffffffa05057890 */ /* 0x000fe2000fffe0ff */
[----:B------:R-:W-:Y:S01]  /*23b0*/  LEA R7, R39, UR4, 0x2 ;  /* 0x0000000427077c11 */ /* 0x000fe2000f8e10ff */
[----:B------:R0:W-:Y:S01]  /*23c0*/  STS [R5], R2 ;  /* 0x0000000205007388 */ /* 0x0001e20000000800 */
[----:B------:R-:W-:Y:S02]  /*23d0*/  LEA R6, R41, UR4, 0x2 ;  /* 0x0000000429067c11 */ /* 0x000fe4000f8e10ff */
[----:B------:R-:W-:Y:S01]  /*23e0*/  LEA R9, R43, UR4, 0x2 ;  /* 0x000000042b097c11 */ /* 0x000fe2000f8e10ff */
[----:B------:R1:W-:Y:S01]  /*23f0*/  STS [R4], R3 ;  /* 0x0000000304007388 */ /* 0x0003e20000000800 */
[----:B------:R-:W-:-:S02]  /*2400*/  LEA R8, R45, UR4, 0x2 ;  /* 0x000000042d087c11 */ /* 0x000fc4000f8e10ff */
[----:B------:R-:W-:Y:S01]  /*2410*/  LEA R11, R47, UR4, 0x2 ;  /* 0x000000042f0b7c11 */ /* 0x000fe2000f8e10ff */
[----:B------:R2:W-:Y:S01]  /*2420*/  STS [R7], R12 ;  /* 0x0000000c07007388 */ /* 0x0005e20000000800 */
[----:B------:R-:W-:Y:S02]  /*2430*/  LEA R10, R49, UR4, 0x2 ;  /* 0x00000004310a7c11 */ /* 0x000fe4000f8e10ff */
[----:B0-----:R-:W-:Y:S01]  /*2440*/  LEA R5, R51, UR4, 0x2 ;  /* 0x0000000433057c11 */ /* 0x001fe2000f8e10ff */
[----:B------:R0:W-:Y:S01]  /*2450*/  STS [R6], R13 ;  /* 0x0000000d06007388 */ /* 0x0001e20000000800 */
[----:B------:R-:W-:Y:S02]  /*2460*/  LEA R2, R53, UR4, 0x2 ;  /* 0x0000000435027c11 */ /* 0x000fe4000f8e10ff */
[----:B-1----:R-:W-:Y:S01]  /*2470*/  LEA R3, R55, UR4, 0x2 ;  /* 0x0000000437037c11 */ /* 0x002fe2000f8e10ff */
[----:B------:R1:W-:Y:S01]  /*2480*/  STS [R9], R14 ;  /* 0x0000000e09007388 */ /* 0x0003e20000000800 */
[----:B------:R-:W-:-:S02]  /*2490*/  LEA R4, R57, UR4, 0x2 ;  /* 0x0000000439047c11 */ /* 0x000fc4000f8e10ff */
[----:B--2---:R-:W-:Y:S01]  /*24a0*/  LEA R7, R59, UR4, 0x2 ;  /* 0x000000043b077c11 */ /* 0x004fe2000f8e10ff */
[----:B------:R2:W-:Y:S01]  /*24b0*/  STS [R8], R15 ;  /* 0x0000000f08007388 */ /* 0x0005e20000000800 */
[----:B0-----:R-:W-:-:S03]  /*24c0*/  LEA R6, R63, UR4, 0x2 ;  /* 0x000000043f067c11 */ /* 0x001fc6000f8e10ff */
[----:B------:R0:W-:Y:S01]  /*24d0*/  STS [R11], R16 ;  /* 0x000000100b007388 */ /* 0x0001e20000000800 */
[----:B-1----:R-:W-:-:S03]  /*24e0*/  LEA R9, R61, UR4, 0x2 ;  /* 0x000000043d097c11 */ /* 0x002fc6000f8e10ff */
[----:B------:R-:W-:Y:S01]  /*24f0*/  STS [R10], R17 ;  /* 0x000000110a007388 */ /* 0x000fe20000000800 */
[----:B--2---:R-:W-:-:S03]  /*2500*/  LEA R8, R67, UR4, 0x2 ;  /* 0x0000000443087c11 */ /* 0x004fc6000f8e10ff */
[----:B------:R1:W-:Y:S01]  /*2510*/  STS [R5], R18 ;  /* 0x0000001205007388 */ /* 0x0003e20000000800 */
[----:B0-----:R-:W-:-:S03]  /*2520*/  LEA R11, R65, UR4, 0x2 ;  /* 0x00000004410b7c11 */ /* 0x001fc6000f8e10ff */
[----:B------:R0:W-:Y:S04]  /*2530*/  STS [R2], R19 ;  /* 0x0000001302007388 */ /* 0x0001e80000000800 */
[----:B------:R2:W-:Y:S01]  /*2540*/  STS [R3], R20 ;  /* 0x0000001403007388 */ /* 0x0005e20000000800 */
[----:B-1----:R-:W-:-:S03]  /*2550*/  LEA R5, R69, UR4, 0x2 ;  /* 0x0000000445057c11 */ /* 0x002fc6000f8e10ff */
[----:B------:R2:W-:Y:S01]  /*2560*/  STS [R4], R21 ;  /* 0x0000001504007388 */ /* 0x0005e20000000800 */
[----:B0-----:R-:W-:-:S03]  /*2570*/  LEA R19, R71, UR4, 0x2 ;  /* 0x0000000447137c11 */ /* 0x001fc6000f8e10ff */
[----:B------:R2:W-:Y:S04]  /*2580*/  STS [R7], R22 ;  /* 0x0000001607007388 */ /* 0x0005e80000000800 */
[----:B------:R2:W-:Y:S04]  /*2590*/  STS [R9], R24 ;  /* 0x0000001809007388 */ /* 0x0005e80000000800 */
[----:B------:R2:W-:Y:S04]  /*25a0*/  STS [R6], R25 ;  /* 0x0000001906007388 */ /* 0x0005e80000000800 */
[----:B------:R2:W-:Y:S04]  /*25b0*/  STS [R11], R26 ;  /* 0x0000001a0b007388 */ /* 0x0005e80000000800 */
[----:B------:R2:W-:Y:S04]  /*25c0*/  STS [R8], R27 ;  /* 0x0000001b08007388 */ /* 0x0005e80000000800 */
[----:B------:R2:W-:Y:S04]  /*25d0*/  STS [R5], R28 ;  /* 0x0000001c05007388 */ /* 0x0005e80000000800 */
[----:B------:R2:W-:Y:S01]  /*25e0*/  STS [R19], R30 ;  /* 0x0000001e13007388 */ /* 0x0005e20000000800 */
[----:B------:R-:W-:Y:S06]  /*25f0*/  BAR.SYNC.DEFER_BLOCKING 0x0 ;  /* 0x0000000000007b1d */ /* 0x000fec0000010000 */
[----:B------:R2:W0:Y:S04]  /*2600*/  LDS R2, [R33] ;  /* 0x0000000021027984 */ /* 0x0004280000000800 */
[----:B------:R2:W1:Y:S04]  /*2610*/  LDS R3, [R33+0x4] ;  /* 0x0000040021037984 */ /* 0x0004680000000800 */
[----:B------:R2:W3:Y:S04]  /*2620*/  LDS R12, [R33+0x8] ;  /* 0x00000800210c7984 */ /* 0x0004e80000000800 */
[----:B------:R2:W4:Y:S04]  /*2630*/  LDS R13, [R33+0xc] ;  /* 0x00000c00210d7984 */ /* 0x0005280000000800 */
[----:B------:R2:W0:Y:S04]  /*2640*/  LDS R14, [R33+0x10] ;  /* 0x00001000210e7984 */ /* 0x0004280000000800 */
        /* <DEDUP_REMOVED lines=13> */
[----:B------:R2:W0:Y:S01]  /*2720*/  LDS R30, [R33+0x48] ;  /* 0x00004800211e7984 */ /* 0x0004220000000800 */
[----:B------:R-:W-:Y:S06]  /*2730*/  BAR.SYNC.DEFER_BLOCKING 0x0 ;  /* 0x0000000000007b1d */ /* 0x000fec0000010000 */
[----:B-1-34-:R-:W-:Y:S05]  /*2740*/  BRA `(.L_x_220) ;  /* 0xffffffdc00f87947 */ /* 0x01afea000383ffff */
.L_x_219:
[----:B------:R-:W-:Y:S01]  /*2750*/  LEA R5, R5, UR4, 0x2 ;  /* 0x0000000405057c11 */ /* 0x000fe2000f8e10ff */
[C---:B------:R-:W-:Y:S01]  /*2760*/  IMAD R33, R0.reuse, -0x48, R33 ;  /* 0xffffffb800217824 */ /* 0x040fe200078e0221 */
[----:B------:R-:W-:Y:S01]  /*2770*/  LEA R4, R37, UR4, 0x2 ;  /* 0x0000000425047c11 */ /* 0x000fe2000f8e10ff */
[C---:B------:R-:W-:Y:S01]  /*2780*/  VIADD R7, R0.reuse, 0x100 ;  /* 0x0000010000077836 */ /* 0x040fe20000000000 */
[----:B------:R-:W-:Y:S01]  /*2790*/  LEA R39, R39, UR4, 0x2 ;  /* 0x0000000427277c11 */ /* 0x000fe2000f8e10ff */
[----:B------:R0:W-:Y:S01]  /*27a0*/  STS [R5], R2 ;  /* 0x0000000205007388 */ /* 0x0001e20000000800 */
[----:B------:R-:W-:Y:S01]  /*27b0*/  LEA R6, R41, UR4, 0x2 ;  /* 0x0000000429067c11 */ /* 0x000fe2000f8e10ff */
[----:B------:R-:W-:Y:S01]  /*27c0*/  VIADD R9, R0, 0x200 ;  /* 0x0000020000097836 */ /* 0x000fe20000000000 */
[----:B------:R-:W-:Y:S01]  /*27d0*/  LEA R43, R43, UR4, 0x2 ;  /* 0x000000042b2b7c11 */ /* 0x000fe2000f8e10ff */
[----:B------:R1:W-:Y:S01]  /*27e0*/  STS [R4], R3 ;  /* 0x0000000304007388 */ /* 0x0003e20000000800 */
[----:B------:R-:W-:-:S02]  /*27f0*/  LEA R8, R45, UR4, 0x2 ;  /* 0x000000042d087c11 */ /* 0x000fc4000f8e10ff */
[----:B------:R-:W-:Y:S01]  /*2800*/  LEA R47, R47, UR4, 0x2 ;  /* 0x000000042f2f7c11 */ /* 0x000fe2000f8e10ff */
[----:B------:R-:W-:Y:S01]  /*2810*/  STS [R39], R12 ;  /* 0x0000000c27007388 */ /* 0x000fe20000000800 */
[----:B------:R-:W-:Y:S02]  /*2820*/  LEA R10, R49, UR4, 0x2 ;  /* 0x00000004310a7c11 */ /* 0x000fe4000f8e10ff */
[----:B------:R-:W-:Y:S01]  /*2830*/  LEA R51, R51, UR4, 0x2 ;  /* 0x0000000433337c11 */ /* 0x000fe2000f8e10ff */
[----:B------:R2:W-:Y:S01]  /*2840*/  STS [R6], R13 ;  /* 0x0000000d06007388 */ /* 0x0005e20000000800 */
[----:B0-----:R-:W-:Y:S02]  /*2850*/  LEA R2, R53, UR4, 0x2 ;  /* 0x0000000435027c11 */ /* 0x001fe4000f8e10ff */
[----:B------:R-:W-:Y:S01]  /*2860*/  LEA R55, R55, UR4, 0x2 ;  /* 0x0000000437377c11 */ /* 0x000fe2000f8e10ff */
[----:B------:R0:W-:Y:S01]  /*2870*/  STS [R43], R14 ;  /* 0x0000000e2b007388 */ /* 0x0001e20000000800 */
[----:B-1----:R-:W-:-:S02]  /*2880*/  LEA R4, R57, UR4, 0x2 ;  /* 0x0000000439047c11 */ /* 0x002fc4000f8e10ff */
[----:B------:R-:W-:Y:S01]  /*2890*/  LEA R59, R59, UR4, 0x2 ;  /* 0x000000043b3b7c11 */ /* 0x000fe2000f8e10ff */
[----:B------:R1:W-:Y:S01]  /*28a0*/  STS [R8], R15 ;  /* 0x0000000f08007388 */ /* 0x0003e20000000800 */
[----:B------:R-:W-:Y:S01]  /*28b0*/  LEA R61, R61, UR4, 0x2 ;  /* 0x000000043d3d7c11 */ /* 0x000fe2000f8e10ff */
[C---:B--2---:R-:W-:Y:S01]  /*28c0*/  VIADD R13, R0.reuse, 0x500 ;  /* 0x00000500000d7836 */ /* 0x044fe20000000000 */
[----:B------:R-:W-:Y:S01]  /*28d0*/  LEA R6, R63, UR4, 0x2 ;  /* 0x000000043f067c11 */ /* 0x000fe2000f8e10ff */
[----:B------:R2:W-:Y:S01]  /*28e0*/  STS [R47], R16 ;  /* 0x000000102f007388 */ /* 0x0005e20000000800 */
[----:B------:R-:W-:Y:S01]  /*28f0*/  LEA R65, R65, UR4, 0x2 ;  /* 0x0000000441417c11 */ /* 0x000fe2000f8e10ff */
[C---:B0-----:R-:W-:Y:S01]  /*2900*/  VIADD R14, R0.reuse, 0x600 ;  /* 0x00000600000e7836 */ /* 0x041fe20000000000 */
[----:B------:R-:W-:Y:S01]  /*2910*/  LEA R69, R69, UR4, 0x2 ;  /* 0x0000000445457c11 */ /* 0x000fe2000f8e10ff */
[----:B------:R0:W-:Y:S01]  /*2920*/  STS [R10], R17 ;  /* 0x000000110a007388 */ /* 0x0001e20000000800 */
[----:B------:R-:W-:Y:S01]  /*2930*/  LEA R71, R71, UR4, 0x2 ;  /* 0x0000000447477c11 */ /* 0x000fe2000f8e10ff */
[C---:B-1----:R-:W-:Y:S01]  /*2940*/  VIADD R15, R0.reuse, 0x700 ;  /* 0x00000700000f7836 */ /* 0x042fe20000000000 */
[----:B------:R-:W-:Y:S01]  /*2950*/  LEA R8, R67, UR4, 0x2 ;  /* 0x0000000443087c11 */ /* 0x000fe2000f8e10ff */
[----:B------:R-:W-:Y:S01]  /*2960*/  STS [R51], R18 ;  /* 0x0000001233007388 */ /* 0x000fe20000000800 */
[----:B------:R-:W1:Y:S01]  /*2970*/  LDCU.64 UR4, c[0x0][0x3a0] ;  /* 0x00007400ff0477ac */ /* 0x000e620008000a00 */
[C---:B------:R-:W-:Y:S01]  /*2980*/  LOP3.LUT R12, R0.reuse, 0x400, RZ, 0xfc, !PT ;  /* 0x00000400000c7812 */ /* 0x040fe200078efcff */
[C---:B--2---:R-:W-:Y:S01]  /*2990*/  VIADD R16, R0.reuse, 0xd00 ;  /* 0x00000d0000107836 */ /* 0x044fe20000000000 */
[----:B------:R2:W-:Y:S01]  /*29a0*/  STS [R2], R19 ;  /* 0x0000001302007388 */ /* 0x0005e20000000800 */
[----:B0-----:R-:W-:-:S03]  /*29b0*/  VIADD R10, R0, 0x300 ;  /* 0x00000300000a7836 */ /* 0x001fc60000000000 */
[----:B------:R-:W-:Y:S04]  /*29c0*/  STS [R55], R20 ;  /* 0x0000001437007388 */ /* 0x000fe80000000800 */
[----:B------:R-:W-:Y:S01]  /*29d0*/  STS [R4], R21 ;  /* 0x0000001504007388 */ /* 0x000fe20000000800 */
[----:B--2---:R-:W0:Y:S03]  /*29e0*/  LDC.64 R2, c[0x0][0x388] ;  /* 0x0000e200ff027b82 */ /* 0x004e260000000a00 */
[----:B------:R-:W-:Y:S01]  /*29f0*/  STS [R59], R22 ;  /* 0x000000163b007388 */ /* 0x000fe20000000800 */
[----:B-1----:R-:W-:-:S03]  /*2a00*/  ISETP.GE.U32.AND P2, PT, R7, UR4, PT ;  /* 0x0000000407007c0c */ /* 0x002fc6000bf46070 */
[----:B------:R-:W-:Y:S01]  /*2a10*/  STS [R61], R24 ;  /* 0x000000183d007388 */ /* 0x000fe20000000800 */
[----:B------:R-:W-:Y:S02]  /*2a20*/  ISETP.GE.U32.AND P3, PT, R9, UR4, PT ;  /* 0x0000000409007c0c */ /* 0x000fe4000bf66070 */
[----:B------:R-:W-:Y:S01]  /*2a30*/  ISETP.GE.U32.AND P6, PT, R10, UR4, PT ;  /* 0x000000040a007c0c */ /* 0x000fe2000bfc6070 */
[----:B------:R-:W-:Y:S01]  /*2a40*/  STS [R6], R25 ;  /* 0x0000001906007388 */ /* 0x000fe20000000800 */
[----:B------:R-:W-:Y:S02]  /*2a50*/  ISETP.GE.U32.AND.EX P3, PT, RZ, UR5, PT, P3 ;  /* 0x00000005ff007c0c */ /* 0x000fe4000bf66130 */
[----:B------:R-:W-:Y:S01]  /*2a60*/  ISETP.GE.U32.AND.EX P2, PT, RZ, UR5, PT, P2 ;  /* 0x00000005ff007c0c */ /* 0x000fe2000bf46120 */
[----:B------:R-:W-:Y:S01]  /*2a70*/  STS [R65], R26 ;  /* 0x0000001a41007388 */ /* 0x000fe20000000800 */
[----:B------:R-:W-:Y:S02]  /*2a80*/  ISETP.GE.U32.AND P1, PT, R13, UR4, PT ;  /* 0x000000040d007c0c */ /* 0x000fe4000bf26070 */
[----:B------:R-:W-:Y:S01]  /*2a90*/  ISETP.GE.U32.AND.EX P6, PT, RZ, UR5, PT, P6 ;  /* 0x00000005ff007c0c */ /* 0x000fe2000bfc6160 */
[----:B------:R-:W-:Y:S01]  /*2aa0*/  STS [R8], R27 ;  /* 0x0000001b08007388 */ /* 0x000fe20000000800 */
[----:B------:R-:W-:-:S02]  /*2ab0*/  ISETP.GE.U32.AND.EX P1, PT, RZ, UR5, PT, P1 ;  /* 0x00000005ff007c0c */ /* 0x000fc4000bf26110 */
[----:B------:R-:W-:Y:S01]  /*2ac0*/  ISETP.GE.U32.AND P5, PT, R12, UR4, PT ;  /* 0x000000040c007c0c */ /* 0x000fe2000bfa6070 */
[----:B------:R-:W-:Y:S01]  /*2ad0*/  STS [R69], R28 ;  /* 0x0000001c45007388 */ /* 0x000fe20000000800 */
[----:B------:R-:W-:Y:S01]  /*2ae0*/  ISETP.GE.U32.AND P4, PT, R15, UR4, PT ;  /* 0x000000040f007c0c */ /* 0x000fe2000bf86070 */
[----:B0-----:R-:W-:Y:S01]  /*2af0*/  IMAD.WIDE.U32 R2, R0, 0x4, R2 ;  /* 0x0000000400027825 */ /* 0x001fe200078e0002 */
[----:B------:R-:W-:Y:S01]  /*2b00*/  ISETP.GE.U32.AND.EX P5, PT, RZ, UR5, PT, P5 ;  /* 0x00000005ff007c0c */ /* 0x000fe2000bfa6150 */
[----:B------:R-:W-:Y:S01]  /*2b10*/  STS [R71], R30 ;  /* 0x0000001e47007388 */ /* 0x000fe20000000800 */
[----:B------:R-:W-:Y:S01]  /*2b20*/  BAR.SYNC.DEFER_BLOCKING 0x0 ;  /* 0x0000000000007b1d */ /* 0x000fe20000010000 */
[----:B------:R-:W-:Y:S01]  /*2b30*/  ISETP.GE.U32.AND P0, PT, R14, UR4, PT ;  /* 0x000000040e007c0c */ /* 0x000fe2000bf06070 */
[C---:B------:R-:W-:Y:S01]  /*2b40*/  VIADD R14, R0.reuse, 0x900 ;  /* 0x00000900000e7836 */ /* 0x040fe20000000000 */
[----:B------:R-:W-:Y:S02]  /*2b50*/  LOP3.LUT R12, R0, 0x800, RZ, 0xfc, !PT ;  /* 0x00000800000c7812 */ /* 0x000fe400078efcff */
[----:B------:R-:W-:-:S02]  /*2b60*/  ISETP.GE.U32.AND.EX P0, PT, RZ, UR5, PT, P0 ;  /* 0x00000005ff007c0c */ /* 0x000fc4000bf06100 */
[----:B------:R-:W-:Y:S01]  /*2b70*/  ISETP.GE.U32.AND.EX P4, PT, RZ, UR5, PT, P4 ;  /* 0x00000005ff007c0c */ /* 0x000fe2000bf86140 */
[----:B------:R-:W0:Y:S04]  /*2b80*/  LDS R5, [R33+0x800] ;  /* 0x0008000021057984 */ /* 0x000e280000000800 */
[----:B------:R-:W1:Y:S04]  /*2b90*/  LDS R4, [R33+0x400] ;  /* 0x0004000021047984 */ /* 0x000e680000000800 */
[----:B------:R-:W2:Y:S04]  /*2ba0*/  LDS R6, [R33+0xc00] ;  /* 0x000c000021067984 */ /* 0x000ea80000000800 */
[----:B------:R-:W3:Y:S04]  /*2bb0*/  LDS R8, [R33+0x1400] ;  /* 0x0014000021087984 */ /* 0x000ee80000000800 */
[----:B------:R-:W4:Y:S04]  /*2bc0*/  LDS R7, [R33+0x1000] ;  /* 0x0010000021077984 */ /* 0x000f280000000800 */
[----:B------:R-:W5:Y:S04]  /*2bd0*/  LDS R9, [R33+0x1800] ;  /* 0x0018000021097984 */ /* 0x000f680000000800 */
[----:B------:R-:W5:Y:S01]  /*2be0*/  LDS R10, [R33+0x1c00] ;  /* 0x001c0000210a7984 */ /* 0x000f620000000800 */
[----:B0-----:R-:W-:-:S03]  /*2bf0*/  @!P3 LOP3.LUT R13, R5, 0x80000000, RZ, 0x3c, !PT ;  /* 0x80000000050db812 */ /* 0x001fc600078e3cff */
[----:B------:R-:W-:Y:S01]  /*2c00*/  LDS R5, [R33+0x2400] ;  /* 0x0024000021057984 */ /* 0x000fe20000000800 */
[----:B-1----:R-:W-:-:S03]  /*2c10*/  @!P2 LOP3.LUT R11, R4, 0x80000000, RZ, 0x3c, !PT ;  /* 0x80000000040ba812 */ /* 0x002fc600078e3cff */
[----:B------:R-:W0:Y:S01]  /*2c20*/  LDS R4, [R33+0x2000] ;  /* 0x0020000021047984 */ /* 0x000e220000000800 */
[----:B--2---:R-:W-:-:S03]  /*2c30*/  @!P6 LOP3.LUT R15, R6, 0x80000000, RZ, 0x3c, !PT ;  /* 0x80000000060fe812 */ /* 0x004fc600078e3cff */
[----:B------:R-:W-:Y:S01]  /*2c40*/  @!P2 STG.E desc[UR8][R2.64+0x400], R11 ;  /* 0x0004000b0200a986 */ /* 0x000fe2000c101908 */
[----:B------:R-:W-:Y:S01]  /*2c50*/  ISETP.GE.U32.AND P2, PT, R12, UR4, PT ;  /* 0x000000040c007c0c */ /* 0x000fe2000bf46070 */
[----:B------:R-:W-:Y:S01]  /*2c60*/  VIADD R12, R0, 0xa00 ;  /* 0x00000a00000c7836 */ /* 0x000fe20000000000 */
[----:B---3--:R-:W-:Y:S01]  /*2c70*/  @!P1 LOP3.LUT R19, R8, 0x80000000, RZ, 0x3c, !PT ;  /* 0x8000000008139812 */ /* 0x008fe200078e3cff */
[----:B------:R-:W-:Y:S01]  /*2c80*/  LDS R11, [R33+0x2800] ;  /* 0x00280000210b7984 */ /* 0x000fe20000000800 */
[----:B------:R-:W-:Y:S02]  /*2c90*/  ISETP.GE.U32.AND.EX P2, PT, RZ, UR5, PT, P2 ;  /* 0x00000005ff007c0c */ /* 0x000fe4000bf46120 */
[----:B----4-:R-:W-:Y:S01]  /*2ca0*/  @!P5 LOP3.LUT R17, R7, 0x80000000, RZ, 0x3c, !PT ;  /* 0x800000000711d812 */ /* 0x010fe200078e3cff */
[----:B------:R-:W-:Y:S01]  /*2cb0*/  LDS R6, [R33+0x2c00] ;  /* 0x002c000021067984 */ /* 0x000fe20000000800 */
[----:B-----5:R-:W-:-:S03]  /*2cc0*/  @!P0 LOP3.LUT R21, R9, 0x80000000, RZ, 0x3c, !PT ;  /* 0x8000000009158812 */ /* 0x020fc600078e3cff */
[----:B------:R-:W-:Y:S01]  /*2cd0*/  @!P1 STG.E desc[UR8][R2.64+0x1400], R19 ;  /* 0x0014001302009986 */ /* 0x000fe2000c101908 */
[----:B------:R-:W-:-:S03]  /*2ce0*/  ISETP.GE.U32.AND P1, PT, R0, UR4, PT ;  /* 0x0000000400007c0c */ /* 0x000fc6000bf26070 */
[----:B------:R-:W1:Y:S01]  /*2cf0*/  LDS R7, [R33+0x3000] ;  /* 0x0030000021077984 */ /* 0x000e620000000800 */
[----:B------:R-:W-:-:S03]  /*2d00*/  ISETP.GE.U32.AND.EX P1, PT, RZ, UR5, PT, P1 ;  /* 0x00000005ff007c0c */ /* 0x000fc6000bf26110 */
[----:B------:R-:W-:Y:S01]  /*2d10*/  @!P3 STG.E desc[UR8][R2.64+0x800], R13 ;  /* 0x0008000d0200b986 */ /* 0x000fe2000c101908 */
[----:B------:R-:W-:Y:S01]  /*2d20*/  ISETP.GE.U32.AND P3, PT, R14, UR4, PT ;  /* 0x000000040e007c0c */ /* 0x000fe2000bf66070 */
[----:B------:R-:W-:Y:S02]  /*2d30*/  VIADD R14, R0, 0xb00 ;  /* 0x00000b00000e7836 */ /* 0x000fe40000000000 */
[----:B------:R2:W-:Y:S01]  /*2d40*/  @!P6 STG.E desc[UR8][R2.64+0xc00], R15 ;  /* 0x000c000f0200e986 */ /* 0x0005e2000c101908 */
[----:B------:R-:W-:Y:S02]  /*2d50*/  ISETP.GE.U32.AND P6, PT, R12, UR4, PT ;  /* 0x000000040c007c0c */ /* 0x000fe4000bfc6070 */
[----:B------:R-:W-:Y:S01]  /*2d60*/  LOP3.LUT R12, R0, 0xc00, RZ, 0xfc, !PT ;  /* 0x00000c00000c7812 */ /* 0x000fe200078efcff */
[----:B------:R0:W-:Y:S01]  /*2d70*/  @!P5 STG.E desc[UR8][R2.64+0x1000], R17 ;  /* 0x001000110200d986 */ /* 0x0001e2000c101908 */
[----:B------:R-:W-:Y:S02]  /*2d80*/  ISETP.GE.U32.AND.EX P3, PT, RZ, UR5, PT, P3 ;  /* 0x00000005ff007c0c */ /* 0x000fe4000bf66130 */
[----:B------:R-:W-:Y:S01]  /*2d90*/  ISETP.GE.U32.AND P5, PT, R14, UR4, PT ;  /* 0x000000040e007c0c */ /* 0x000fe2000bfa6070 */
[----:B------:R-:W-:Y:S01]  /*2da0*/  @!P0 STG.E desc[UR8][R2.64+0x1800], R21 ;  /* 0x0018001502008986 */ /* 0x000fe2000c101908 */
[----:B------:R-:W-:-:S02]  /*2db0*/  ISETP.GE.U32.AND P0, PT, R12, UR4, PT ;  /* 0x000000040c007c0c */ /* 0x000fc4000bf06070 */
[----:B--2---:R-:W-:Y:S01]  /*2dc0*/  @!P4 LOP3.LUT R15, R10, 0x80000000, RZ, 0x3c, !PT ;  /* 0x800000000a0fc812 */ /* 0x004fe200078e3cff */
[----:B------:R-:W2:Y:S01]  /*2dd0*/  LDS R8, [R33+0x3400] ;  /* 0x0034000021087984 */ /* 0x000ea20000000800 */
[----:B------:R-:W-:Y:S02]  /*2de0*/  ISETP.GE.U32.AND.EX P0, PT, RZ, UR5, PT, P0 ;  /* 0x00000005ff007c0c */ /* 0x000fe4000bf06100 */
[----:B0-----:R-:W-:Y:S01]  /*2df0*/  @!P2 LOP3.LUT R17, R4, 0x80000000, RZ, 0x3c, !PT ;  /* 0x800000000411a812 */ /* 0x001fe200078e3cff */
[----:B------:R-:W0:Y:S02]  /*2e00*/  LDS R9, [R33+0x3800] ;  /* 0x0038000021097984 */ /* 0x000e240000000800 */
[----:B------:R-:W-:Y:S01]  /*2e10*/  @!P3 LOP3.LUT R5, R5, 0x80000000, RZ, 0x3c, !PT ;  /* 0x800000000505b812 */ /* 0x000fe200078e3cff */
[----:B------:R-:W-:Y:S01]  /*2e20*/  VIADD R4, R0, 0xe00 ;  /* 0x00000e0000047836 */ /* 0x000fe20000000000 */
[----:B------:R-:W3:Y:S04]  /*2e30*/  LDS R10, [R33+0x3c00] ;  /* 0x003c0000210a7984 */ /* 0x000ee80000000800 */
[----:B------:R-:W4:Y:S04]  /*2e40*/  LDS R12, [R33+0x4000] ;  /* 0x00400000210c7984 */ /* 0x000f280000000800 */
[----:B------:R-:W5:Y:S01]  /*2e50*/  LDS R13, [R33+0x4400] ;  /* 0x00440000210d7984 */ /* 0x000f620000000800 */
[----:B-1----:R-:W-:-:S03]  /*2e60*/  @!P0 LOP3.LUT R7, R7, 0x80000000, RZ, 0x3c, !PT ;  /* 0x8000000007078812 */ /* 0x002fc600078e3cff */
[----:B------:R-:W1:Y:S04]  /*2e70*/  @!P1 LDS R14, [R33] ;  /* 0x00000000210e9984 */ /* 0x000e680000000800 */
[----:B------:R2:W-:Y:S01]  /*2e80*/  @!P4 STG.E desc[UR8][R2.64+0x1c00], R15 ;  /* 0x001c000f0200c986 */ /* 0x0005e2000c101908 */
[----:B------:R-:W-:Y:S02]  /*2e90*/  ISETP.GE.U32.AND.EX P4, PT, RZ, UR5, PT, P6 ;  /* 0x00000005ff007c0c */ /* 0x000fe4000bf86160 */
[----:B------:R-:W-:Y:S01]  /*2ea0*/  ISETP.GE.U32.AND.EX P6, PT, RZ, UR5, PT, P5 ;  /* 0x00000005ff007c0c */ /* 0x000fe2000bfc6150 */
[----:B------:R-:W-:Y:S01]  /*2eb0*/  @!P3 STG.E desc[UR8][R2.64+0x2400], R5 ;  /* 0x002400050200b986 */ /* 0x000fe2000c101908 */
[----:B------:R-:W-:-:S03]  /*2ec0*/  ISETP.GE.U32.AND P5, PT, R16, UR4, PT ;  /* 0x0000000410007c0c */ /* 0x000fc6000bfa6070 */
[----:B------:R0:W-:Y:S01]  /*2ed0*/  @!P2 STG.E desc[UR8][R2.64+0x2000], R17 ;  /* 0x002000110200a986 */ /* 0x0001e2000c101908 */
[----:B------:R-:W-:Y:S02]  /*2ee0*/  ISETP.GE.U32.AND P2, PT, R4, UR4, PT ;  /* 0x0000000404007c0c */ /* 0x000fe4000bf46070 */
[C---:B------:R-:W-:Y:S01]  /*2ef0*/  LOP3.LUT R4, R0.reuse, 0x1000, RZ, 0xfc, !PT ;  /* 0x0000100000047812 */ /* 0x040fe200078efcff */
[----:B--2---:R-:W-:Y:S01]  /*2f00*/  VIADD R15, R0, 0xf00 ;  /* 0x00000f00000f7836 */ /* 0x004fe20000000000 */
[----:B------:R-:W-:Y:S01]  /*2f10*/  ISETP.GE.U32.AND.EX P5, PT, RZ, UR5, PT, P5 ;  /* 0x00000005ff007c0c */ /* 0x000fe2000bfa6150 */
[----:B------:R-:W-:Y:S01]  /*2f20*/  @!P0 STG.E desc[UR8][R2.64+0x3000], R7 ;  /* 0x0030000702008986 */ /* 0x000fe2000c101908 */
[----:B------:R-:W-:Y:S02]  /*2f30*/  @!P4 LOP3.LUT R11, R11, 0x80000000, RZ, 0x3c, !PT ;  /* 0x800000000b0bc812 */ /* 0x000fe400078e3cff */
[----:B------:R-:W-:Y:S02]  /*2f40*/  ISETP.GE.U32.AND P3, PT, R15, UR4, PT ;  /* 0x000000040f007c0c */ /* 0x000fe4000bf66070 */
[----:B------:R-:W-:Y:S01]  /*2f50*/  @!P6 LOP3.LUT R15, R6, 0x80000000, RZ, 0x3c, !PT ;  /* 0x80000000060fe812 */ /* 0x000fe200078e3cff */
[----:B------:R-:W-:Y:S01]  /*2f60*/  VIADD R6, R0, 0x1100 ;  /* 0x0000110000067836 */ /* 0x000fe20000000000 */
[----:B------:R3:W-:Y:S01]  /*2f70*/  @!P4 STG.E desc[UR8][R2.64+0x2800], R11 ;  /* 0x0028000b0200c986 */ /* 0x0007e2000c101908 */
[----:B------:R-:W-:Y:S01]  /*2f80*/  ISETP.GE.U32.AND P4, PT, R4, UR4, PT ;  /* 0x0000000404007c0c */ /* 0x000fe2000bf86070 */
[----:B------:R-:W-:Y:S01]  /*2f90*/  VIADD R0, R0, 0x1200 ;  /* 0x0000120000007836 */ /* 0x000fe20000000000 */
[----:B------:R-:W-:Y:S01]  /*2fa0*/  ISETP.GE.U32.AND.EX P2, PT, RZ, UR5, PT, P2 ;  /* 0x00000005ff007c0c */ /* 0x000fe2000bf46120 */
[----:B------:R4:W-:Y:S01]  /*2fb0*/  @!P6 STG.E desc[UR8][R2.64+0x2c00], R15 ;  /* 0x002c000f0200e986 */ /* 0x0009e2000c101908 */
[----:B------:R-:W-:-:S02]  /*2fc0*/  ISETP.GE.U32.AND P6, PT, R6, UR4, PT ;  /* 0x0000000406007c0c */ /* 0x000fc4000bfc6070 */
[----:B------:R-:W-:Y:S02]  /*2fd0*/  ISETP.GE.U32.AND.EX P3, PT, RZ, UR5, PT, P3 ;  /* 0x00000005ff007c0c */ /* 0x000fe4000bf66130 */
[----:B------:R-:W-:Y:S02]  /*2fe0*/  ISETP.GE.U32.AND.EX P4, PT, RZ, UR5, PT, P4 ;  /* 0x00000005ff007c0c */ /* 0x000fe4000bf86140 */
[----:B------:R-:W-:Y:S02]  /*2ff0*/  ISETP.GE.U32.AND.EX P6, PT, RZ, UR5, PT, P6 ;  /* 0x00000005ff007c0c */ /* 0x000fe4000bfc6160 */
[----:B------:R-:W-:Y:S02]  /*3000*/  ISETP.GE.U32.AND P0, PT, R0, UR4, PT ;  /* 0x0000000400007c0c */ /* 0x000fe4000bf06070 */
[----:B0-----:R-:W-:Y:S02]  /*3010*/  @!P5 LOP3.LUT R17, R8, 0x80000000, RZ, 0x3c, !PT ;  /* 0x800000000811d812 */ /* 0x001fe400078e3cff */
[----:B------:R-:W-:-:S02]  /*3020*/  ISETP.GE.U32.AND.EX P0, PT, RZ, UR5, PT, P0 ;  /* 0x00000005ff007c0c */ /* 0x000fc4000bf06100 */
[----:B------:R-:W-:Y:S01]  /*3030*/  @!P2 LOP3.LUT R9, R9, 0x80000000, RZ, 0x3c, !PT ;  /* 0x800000000909a812 */ /* 0x000fe200078e3cff */
[----:B------:R0:W-:Y:S01]  /*3040*/  @!P5 STG.E desc[UR8][R2.64+0x3400], R17 ;  /* 0x003400110200d986 */ /* 0x0001e2000c101908 */
[----:B---3--:R-:W-:Y:S02]  /*3050*/  @!P3 LOP3.LUT R11, R10, 0x80000000, RZ, 0x3c, !PT ;  /* 0x800000000a0bb812 */ /* 0x008fe400078e3cff */
[----:B----4-:R-:W-:Y:S01]  /*3060*/  @!P4 LOP3.LUT R15, R12, 0x80000000, RZ, 0x3c, !PT ;  /* 0x800000000c0fc812 */ /* 0x010fe200078e3cff */
[----:B------:R0:W-:Y:S01]  /*3070*/  @!P2 STG.E desc[UR8][R2.64+0x3800], R9 ;  /* 0x003800090200a986 */ /* 0x0001e2000c101908 */
[----:B-----5:R-:W-:Y:S02]  /*3080*/  @!P6 LOP3.LUT R13, R13, 0x80000000, RZ, 0x3c, !PT ;  /* 0x800000000d0de812 */ /* 0x020fe400078e3cff */
[----:B-1----:R-:W-:Y:S01]  /*3090*/  @!P1 LOP3.LUT R5, R14, 0x80000000, RZ, 0x3c, !PT ;  /* 0x800000000e059812 */ /* 0x002fe200078e3cff */
[----:B------:R0:W-:Y:S04]  /*30a0*/  @!P3 STG.E desc[UR8][R2.64+0x3c00], R11 ;  /* 0x003c000b0200b986 */ /* 0x0001e8000c101908 */
[----:B------:R0:W-:Y:S04]  /*30b0*/  @!P4 STG.E desc[UR8][R2.64+0x4000], R15 ;  /* 0x0040000f0200c986 */ /* 0x0001e8000c101908 */
[----:B------:R0:W-:Y:S04]  /*30c0*/  @!P6 STG.E desc[UR8][R2.64+0x4400], R13 ;  /* 0x0044000d0200e986 */ /* 0x0001e8000c101908 */
[----:B------:R0:W-:Y:S01]  /*30d0*/  @!P1 STG.E desc[UR8][R2.64], R5 ;  /* 0x0000000502009986 */ /* 0x0001e2000c101908 */
[----:B------:R-:W-:Y:S05]  /*30e0*/  @P0 EXIT ;  /* 0x000000000000094d */ /* 0x000fea0003800000 */
[----:B------:R-:W0:Y:S02]  /*30f0*/  LDS R33, [R33+0x4800] ;  /* 0x0048000021217984 */ /* 0x000e240000000800 */
[----:B0-----:R-:W-:-:S05]  /*3100*/  LOP3.LUT R5, R33, 0x80000000, RZ, 0x3c, !PT ;  /* 0x8000000021057812 */ /* 0x001fca00078e3cff */
[----:B------:R-:W-:Y:S01]  /*3110*/  STG.E desc[UR8][R2.64+0x4800], R5 ;  /* 0x0048000502007986 */ /* 0x000fe2000c101908 */
[----:B------:R-:W-:Y:S05]  /*3120*/  EXIT ;  /* 0x000000000000794d */ /* 0x000fea0003800000 */
.L_x_221:
        /* <DEDUP_REMOVED lines=13> */
.L_x_461:


//--------------------- .text._ZN3cub18CUB_300001_SM_10006detail9transform16transform_kernelINS2_10policy_hubILb1EN4cuda3std3__45tupleIJN6thrust24THRUST_300001_SM_1000_NS6detail15normal_iteratorINSA_10device_ptrIiEEEEEEEE10policy1000El15AbsoluteFunctorSF_JPiEEEvT0_iT1_T2_DpNS2_10kernel_argIT3_EE --------------------------
	.section	.text._ZN3cub18CUB_300001_SM_10006detail9transform16transform_kernelINS2_10policy_hubILb1EN4cuda3std3__45tupleIJN6thrust24THRUST_300001_SM_1000_NS6detail15normal_iteratorINSA_10device_ptrIiEEEEEEEE10policy1000El15AbsoluteFunctorSF_JPiEEEvT0_iT1_T2_DpNS2_10kernel_argIT3_EE,"ax",@progbits
	.align	128
        .global         _ZN3cub18CUB_300001_SM_10006detail9transform16transform_kernelINS2_10policy_hubILb1EN4cuda3std3__45tupleIJN6thrust24THRUST_300001_SM_1000_NS6detail15normal_iteratorINSA_10device_ptrIiEEEEEEEE10policy1000El15AbsoluteFunctorSF_JPiEEEvT0_iT1_T2_DpNS2_10kernel_argIT3_EE
        .type           _ZN3cub18CUB_300001_SM_10006detail9transform16transform_kernelINS2_10policy_hubILb1EN4cuda3std3__45tupleIJN6thrust24THRUST_300001_SM_1000_NS6detail15normal_iteratorINSA_10device_ptrIiEEEEEEEE10policy1000El15AbsoluteFunctorSF_JPiEEEvT0_iT1_T2_DpNS2_10kernel_argIT3_EE,@function
        .size           _ZN3cub18CUB_300001_SM_10006detail9transform16transform_kernelINS2_10policy_hubILb1EN4cuda3std3__45tupleIJN6thrust24THRUST_300001_SM_1000_NS6detail15normal_iteratorINSA_10device_ptrIiEEEEEEEE10policy1000El15AbsoluteFunctorSF_JPiEEEvT0_iT1_T2_DpNS2_10kernel_argIT3_EE,(.L_x_462 - _ZN3cub18CUB_300001_SM_10006detail9transform16transform_kernelINS2_10policy_hubILb1EN4cuda3std3__45tupleIJN6thrust24THRUST_300001_SM_1000_NS6detail15normal_iteratorINSA_10device_ptrIiEEEEEEEE10policy1000El15AbsoluteFunctorSF_JPiEEEvT0_iT1_T2_DpNS2_10kernel_argIT3_EE)
        .other          _ZN3cub18CUB_300001_SM_10006detail9transform16transform_kernelINS2_10policy_hubILb1EN4cuda3std3__45tupleIJN6thrust24THRUST_300001_SM_1000_NS6detail15normal_iteratorINSA_10device_ptrIiEEEEEEEE10policy1000El15AbsoluteFunctorSF_JPiEEEvT0_iT1_T2_DpNS2_10kernel_argIT3_EE,@"STO_CUDA_ENTRY STV_DEFAULT"
_ZN3cub18CUB_300001_SM_10006detail9transform16transform_kernelINS2_10policy_hubILb1EN4cuda3std3__45tupleIJN6thrust24THRUST_300001_SM_1000_NS6detail15normal_iteratorINSA_10device_ptrIiEEEEEEEE10policy1000El15AbsoluteFunctorSF_JPiEEEvT0_iT1_T2_DpNS2_10kernel_argIT3_EE:
.text._ZN3cub18CUB_300001_SM_10006detail9transform16transform_kernelINS2_10policy_hubILb1EN4cuda3std3__45tupleIJN6thrust24THRUST_300001_SM_1000_NS6detail15normal_iteratorINSA_10device_ptrIiEEEEEEEE10policy1000El15AbsoluteFunctorSF_JPiEEEvT0_iT1_T2_DpNS2_10kernel_argIT3_EE:
[----:B------:R-:W-:Y:S08]  /*0000*/  LDC R1, c[0x0][0x37c] ;  /* 0x0000df00ff017b82 */ /* 0x000ff00000000800 */
[----:B------:R-:W0:Y:S01]  /*0010*/  LDC R0, c[0x0][0x388] ;  /* 0x0000e200ff007b82 */ /* 0x000e220000000800 */
[----:B------:R-:W1:Y:S01]  /*0020*/  LDCU.64 UR6, c[0x0][0x380] ;  /* 0x00007000ff0677ac */ /* 0x000e620008000a00 */
[----:B------:R-:W2:Y:S01]  /*0030*/  S2R R7, SR_TID.X ;  /* 0x0000000000077919 */ /* 0x000ea20000002100 */
[----:B------:R-:W-:Y:S05]  /*0040*/  BSSY.RECONVERGENT B0, `(.L_x_222) ;  /* 0x000001a000007945 */ /* 0x000fea0003800200 */
[----:B------:R-:W3:Y:S01]  /*0050*/  S2UR UR4, SR_CTAID.X ;  /* 0x00000000000479c3 */ /* 0x000ee20000002500 */
[----:B0-----:R-:W-:-:S05]  /*0060*/  IMAD.SHL.U32 R5, R0, 0x80, RZ ;  /* 0x0000008000057824 */ /* 0x001fca00078e00ff */
[----:B------:R-:W-:Y:S01]  /*0070*/  SHF.R.S32.HI R4, RZ, 0x1f, R5 ;  /* 0x0000001fff047819 */ /* 0x000fe20000011405 */
[----:B---3--:R-:W-:-:S04]  /*0080*/  IMAD.WIDE.U32 R2, R5, UR4, RZ ;  /* 0x0000000405027c25 */ /* 0x008fc8000f8e00ff */
[----:B------:R-:W-:Y:S01]  /*0090*/  IMAD R13, R4, UR4, RZ ;  /* 0x00000004040d7c24 */ /* 0x000fe2000f8e02ff */
[----:B-1----:R-:W-:Y:S01]  /*00a0*/  IADD3 R6, P1, PT, -R2, UR6, RZ ;  /* 0x0000000602067c10 */ /* 0x002fe2000ff3e1ff */
[----:B--2---:R-:W-:Y:S02]  /*00b0*/  IMAD.SHL.U32 R11, R7, 0x80, RZ ;  /* 0x00000080070b7824 */ /* 0x004fe400078e00ff */
[----:B------:R-:W-:Y:S01]  /*00c0*/  IMAD.IADD R13, R3, 0x1, R13 ;  /* 0x00000001030d7824 */ /* 0x000fe200078e020d */
[----:B------:R-:W-:-:S04]  /*00d0*/  ISETP.LT.U32.AND P0, PT, R6, R5, PT ;  /* 0x000000050600720c */ /* 0x000fc80003f01070 */
[----:B------:R-:W-:-:S04]  /*00e0*/  IADD3.X R9, PT, PT, ~R13, UR7, RZ, P1, !PT ;  /* 0x000000070d097c10 */ /* 0x000fc80008ffe5ff */
[----:B------:R-:W-:-:S04]  /*00f0*/  ISETP.LT.AND.EX P0, PT, R9, R4, PT, P0 ;  /* 0x000000040900720c */ /* 0x000fc80003f01300 */
[----:B------:R-:W-:-:S05]  /*0100*/  SEL R6, R6, R5, P0 ;  /* 0x0000000506067207 */ /* 0x000fca0000000000 */
[----:B------:R-:W-:-:S05]  /*0110*/  IMAD.SHL.U32 R4, R6, 0x4, RZ ;  /* 0x0000000406047824 */ /* 0x000fca00078e00ff */
[----:B------:R-:W-:-:S13]  /*0120*/  ISETP.GE.AND P0, PT, R11, R4, PT ;  /* 0x000000040b00720c */ /* 0x000fda0003f06270 */
[----:B------:R-:W-:Y:S05]  /*0130*/  @P0 BRA `(.L_x_223) ;  /* 0x0000000000280947 */ /* 0x000fea0003800000 */
[----:B------:R-:W0:Y:S02]  /*0140*/  LDC.64 R8, c[0x0][0x398] ;  /* 0x0000e600ff087b82 */ /* 0x000e240000000a00 */
[----:B0-----:R-:W-:-:S04]  /*0150*/  LEA R8, P0, R2, R8, 0x2 ;  /* 0x0000000802087211 */ /* 0x001fc800078010ff */
[----:B------:R-:W-:-:S03]  /*0160*/  LEA.HI.X R9, R2, R9, R13, 0x2, P0 ;  /* 0x0000000902097211 */ /* 0x000fc600000f140d */
[----:B------:R-:W-:-:S07]  /*0170*/  IMAD.WIDE.U32 R8, R7, 0x80, R8 ;  /* 0x0000008007087825 */ /* 0x000fce00078e0008 */
.L_x_224:
[----:B------:R-:W-:Y:S01]  /*0180*/  VIADD R11, R11, 0x4000 ;  /* 0x000040000b0b7836 */ /* 0x000fe20000000000 */
[----:B------:R0:W-:Y:S04]  /*0190*/  CCTL.E.PF2 [R8] ;  /* 0x000000000800798f */ /* 0x0001e80000800100 */
[----:B------:R-:W-:Y:S02]  /*01a0*/  ISETP.GE.AND P0, PT, R11, R4, PT ;  /* 0x000000040b00720c */ /* 0x000fe40003f06270 */
[----:B0-----:R-:W-:-:S05]  /*01b0*/  IADD3 R8, P1, PT, R8, 0x4000, RZ ;  /* 0x0000400008087810 */ /* 0x001fca0007f3e0ff */
[----:B------:R-:W-:-:S06]  /*01c0*/  IMAD.X R9, RZ, RZ, R9, P1 ;  /* 0x000000ffff097224 */ /* 0x000fcc00008e0609 */
[----:B------:R-:W-:Y:S05]  /*01d0*/  @!P0 BRA `(.L_x_224) ;  /* 0xfffffffc00e88947 */ /* 0x000fea000383ffff */
.L_x_223:
[----:B------:R-:W-:Y:S05]  /*01e0*/  BSYNC.RECONVERGENT B0 ;  /* 0x0000000000007941 */ /* 0x000fea0003800200 */
.L_x_222:
[----:B------:R-:W0:Y:S01]  /*01f0*/  LDCU.128 UR8, c[0x0][0x390] ;  /* 0x00007200ff0877ac */ /* 0x000e220008000c00 */
[----:B------:R-:W-:Y:S01]  /*0200*/  ISETP.NE.AND P0, PT, R5, R6, PT ;  /* 0x000000060500720c */ /* 0x000fe20003f05270 */
[C---:B------:R-:W-:Y:S01]  /*0210*/  IMAD.SHL.U32 R3, R2.reuse, 0x4, RZ ;  /* 0x0000000402037824 */ /* 0x040fe200078e00ff */
[----:B------:R-:W-:Y:S01]  /*0220*/  SHF.L.U64.HI R8, R2, 0x2, R13 ;  /* 0x0000000202087819 */ /* 0x000fe2000001020d */
[----:B------:R-:W1:Y:S03]  /*0230*/  LDCU.64 UR4, c[0x0][0x358] ;  /* 0x00006b00ff0477ac */ /* 0x000e660008000a00 */
[C---:B0-----:R-:W-:Y:S02]  /*0240*/  IADD3 R4, P1, PT, R3.reuse, UR10, RZ ;  /* 0x0000000a03047c10 */ /* 0x041fe4000ff3e0ff */
[----:B------:R-:W-:Y:S02]  /*0250*/  IADD3 R2, P2, PT, R3, UR8, RZ ;  /* 0x0000000803027c10 */ /* 0x000fe4000ff5e0ff */
[----:B------:R-:W-:-:S02]  /*0260*/  IADD3.X R5, PT, PT, R8, UR11, RZ, P1, !PT ;  /* 0x0000000b08057c10 */ /* 0x000fc40008ffe4ff */
[----:B------:R-:W-:Y:S01]  /*0270*/  IADD3.X R3, PT, PT, R8, UR9, RZ, P2, !PT ;  /* 0x0000000908037c10 */ /* 0x000fe200097fe4ff */
[----:B-1----:R-:W-:Y:S08]  /*0280*/  @!P0 BRA `(.L_x_225) ;  /* 0x0000000c00008947 */ /* 0x002ff00003800000 */
[----:B------:R-:W-:-:S13]  /*0290*/  ISETP.GE.AND P0, PT, R0, 0x1, PT ;  /* 0x000000010000780c */ /* 0x000fda0003f06270 */
[----:B------:R-:W-:Y:S05]  /*02a0*/  @!P0 EXIT ;  /* 0x000000000000894d */ /* 0x000fea0003800000 */
[C---:B------:R-:W-:Y:S01]  /*02b0*/  ISETP.GE.U32.AND P0, PT, R0.reuse, 0x8, PT ;  /* 0x000000080000780c */ /* 0x040fe20003f06070 */
[----:B------:R-:W-:Y:S01]  /*02c0*/  IMAD.MOV.U32 R8, RZ, RZ, RZ ;  /* 0x000000ffff087224 */ /* 0x000fe200078e00ff */
[----:B------:R-:W-:-:S11]  /*02d0*/  LOP3.LUT R16, R0, 0x7, RZ, 0xc0, !PT ;  /* 0x0000000700107812 */ /* 0x000fd600078ec0ff */
[----:B------:R-:W-:Y:S05]  /*02e0*/  @!P0 BRA `(.L_x_226) ;  /* 0x0000000400dc8947 */ /* 0x000fea0003800000 */
[----:B------:R-:W-:-:S13]  /*02f0*/  ISETP.GE.AND P1, PT, R7, R6, PT ;  /* 0x000000060700720c */ /* 0x000fda0003f26270 */
[----:B------:R-:W-:-:S06]  /*0300*/  @!P1 IMAD.WIDE.U32 R8, R7, 0x4, R4 ;  /* 0x0000000407089825 */ /* 0x000fcc00078e0004 */
[----:B------:R-:W2:Y:S01]  /*0310*/  @!P1 LDG.E R8, desc[UR4][R8.64] ;  /* 0x0000000408089981 */ /* 0x000ea2000c1e1900 */
[C---:B------:R-:W-:Y:S02]  /*0320*/  VIADD R15, R7.reuse, 0x80 ;  /* 0x00000080070f7836 */ /* 0x040fe40000000000 */
[----:B------:R-:W-:-:S03]  /*0330*/  @!P1 IMAD.WIDE.U32 R12, R7, 0x4, R2 ;  /* 0x00000004070c9825 */ /* 0x000fc600078e0002 */
[C---:B------:R-:W-:Y:S01]  /*0340*/  ISETP.GE.AND P0, PT, R15.reuse, R6, PT ;  /* 0x000000060f00720c */ /* 0x040fe20003f06270 */
[----:B------:R-:W-:Y:S01]  /*0350*/  IMAD.WIDE R10, R15, 0x4, R4 ;  /* 0x000000040f0a7825 */ /* 0x000fe200078e0204 */
[----:B--2---:R-:W-:-:S05]  /*0360*/  @!P1 IABS R21, R8 ;  /* 0x0000000800159213 */ /* 0x004fca0000000000 */
[----:B------:R0:W-:Y:S06]  /*0370*/  @!P1 STG.E desc[UR4][R12.64], R21 ;  /* 0x000000150c009986 */ /* 0x0001ec000c101904 */
[----:B------:R-:W2:Y:S01]  /*0380*/  @!P0 LDG.E R14, desc[UR4][R10.64] ;  /* 0x000000040a0e8981 */ /* 0x000ea2000c1e1900 */
[C---:B------:R-:W-:Y:S01]  /*0390*/  VIADD R17, R7.reuse, 0x100 ;  /* 0x0000010007117836 */ /* 0x040fe20000000000 */
[----:B------:R-:W-:Y:S01]  /*03a0*/  LOP3.LUT R8, R0, 0x7ffffff8, RZ, 0xc0, !PT ;  /* 0x7ffffff800087812 */ /* 0x000fe200078ec0ff */
[C---:B------:R-:W-:Y:S01]  /*03b0*/  VIADD R19, R7.reuse, 0x180 ;  /* 0x0000018007137836 */ /* 0x040fe20000000000 */
[----:B------:R-:W-:Y:S01]  /*03c0*/  BSSY.RECONVERGENT B0, `(.L_x_227) ;  /* 0x0000014000007945 */ /* 0x000fe20003800200 */
[----:B------:R-:W-:Y:S01]  /*03d0*/  VIADD R9, R7, 0x200 ;  /* 0x0000020007097836 */ /* 0x000fe20000000000 */
[-C--:B------:R-:W-:Y:S01]  /*03e0*/  ISETP.GE.AND P6, PT, R17, R6.reuse, PT ;  /* 0x000000061100720c */ /* 0x080fe20003fc6270 */
[----:B------:R-:W-:Y:S01]  /*03f0*/  VIADD R17, R7, 0x300 ;  /* 0x0000030007117836 */ /* 0x000fe20000000000 */
[-C--:B------:R-:W-:Y:S01]  /*0400*/  ISETP.GE.AND P5, PT, R19, R6.reuse, PT ;  /* 0x000000061300720c */ /* 0x080fe20003fa6270 */
[----:B0-----:R-:W-:Y:S01]  /*0410*/  IMAD.WIDE R12, R15, 0x4, R2 ;  /* 0x000000040f0c7825 */ /* 0x001fe200078e0202 */
[----:B------:R-:W-:-:S02]  /*0420*/  ISETP.GE.AND P4, PT, R9, R6, PT ;  /* 0x000000060900720c */ /* 0x000fc40003f86270 */
[----:B------:R-:W-:Y:S01]  /*0430*/  ISETP.GE.AND P2, PT, R17, R6, PT ;  /* 0x000000061100720c */ /* 0x000fe20003f46270 */
[C---:B------:R-:W-:Y:S02]  /*0440*/  VIADD R9, R7.reuse, 0x280 ;  /* 0x0000028007097836 */ /* 0x040fe40000000000 */
[----:B------:R-:W-:-:S03]  /*0450*/  VIADD R19, R7, 0x380 ;  /* 0x0000038007137836 */ /* 0x000fc60000000000 */
[-C--:B------:R-:W-:Y:S02]  /*0460*/  ISETP.GE.AND P3, PT, R9, R6.reuse, PT ;  /* 0x000000060900720c */ /* 0x080fe40003f66270 */
[----:B------:R-:W-:Y:S02]  /*0470*/  ISETP.GE.AND P1, PT, R19, R6, PT ;  /* 0x000000061300720c */ /* 0x000fe40003f26270 */
[----:B--2---:R-:W-:-:S05]  /*0480*/  @!P0 IABS R14, R14 ;  /* 0x0000000e000e8213 */ /* 0x004fca0000000000 */
[----:B------:R-:W-:-:S05]  /*0490*/  @!P0 IMAD.MOV.U32 R15, RZ, RZ, R14 ;  /* 0x000000ffff0f8224 */ /* 0x000fca00078e000e */
[----:B------:R0:W-:Y:S01]  /*04a0*/  @!P0 STG.E desc[UR4][R12.64], R15 ;  /* 0x0000000f0c008986 */ /* 0x0001e2000c101904 */
[----:B------:R-:W-:Y:S01]  /*04b0*/  ISETP.NE.AND P0, PT, R8, 0x8, PT ;  /* 0x000000080800780c */ /* 0x000fe20003f05270 */
[----:B------:R-:W-:-:S12]  /*04c0*/  @P6 BRA `(.L_x_228) ;  /* 0x00000000000c6947 */ /* 0x000fd80003800000 */
[----:B------:R-:W2:Y:S02]  /*04d0*/  LDG.E R0, desc[UR4][R10.64+0x200] ;  /* 0x000200040a007981 */ /* 0x000ea4000c1e1900 */
[----:B--2---:R-:W-:-:S05]  /*04e0*/  IABS R9, R0 ;  /* 0x0000000000097213 */ /* 0x004fca0000000000 */
[----:B------:R1:W-:Y:S02]  /*04f0*/  STG.E desc[UR4][R12.64+0x200], R9 ;  /* 0x000200090c007986 */ /* 0x0003e4000c101904 */
.L_x_228:
[----:B------:R-:W-:Y:S05]  /*0500*/  BSYNC.RECONVERGENT B0 ;  /* 0x0000000000007941 */ /* 0x000fea0003800200 */
.L_x_227:
[----:B------:R-:W-:Y:S04]  /*0510*/  BSSY.RECONVERGENT B0, `(.L_x_229) ;  /* 0x0000005000007945 */ /* 0x000fe80003800200 */
[----:B------:R-:W-:Y:S05]  /*0520*/  @P5 BRA `(.L_x_230) ;  /* 0x00000000000c5947 */ /* 0x000fea0003800000 */
[----:B------:R-:W1:Y:S02]  /*0530*/  LDG.E R0, desc[UR4][R10.64+0x400] ;  /* 0x000400040a007981 */ /* 0x000e64000c1e1900 */
[----:B-1----:R-:W-:-:S05]  /*0540*/  IABS R9, R0 ;  /* 0x0000000000097213 */ /* 0x002fca0000000000 */
[----:B------:R2:W-:Y:S02]  /*0550*/  STG.E desc[UR4][R12.64+0x400], R9 ;  /* 0x000400090c007986 */ /* 0x0005e4000c101904 */
.L_x_230:
[----:B------:R-:W-:Y:S05]  /*0560*/  BSYNC.RECONVERGENT B0 ;  /* 0x0000000000007941 */ /* 0x000fea0003800200 */
.L_x_229:
[----:B------:R-:W-:Y:S04]  /*0570*/  BSSY.RECONVERGENT B0, `(.L_x_231) ;  /* 0x0000005000007945 */ /* 0x000fe80003800200 */
[----:B------:R-:W-:Y:S05]  /*0580*/  @P4 BRA `(.L_x_232) ;  /* 0x00000000000c4947 */ /* 0x000fea0003800000 */
[----:B------:R-:W1:Y:S02]  /*0590*/  LDG.E R0, desc[UR4][R10.64+0x600] ;  /* 0x000600040a007981 */ /* 0x000e64000c1e1900 */
[----:B-12---:R-:W-:-:S05]  /*05a0*/  IABS R9, R0 ;  /* 0x0000000000097213 */ /* 0x006fca0000000000 */
[----:B------:R3:W-:Y:S02]  /*05b0*/  STG.E desc[UR4][R12.64+0x600], R9 ;  /* 0x000600090c007986 */ /* 0x0007e4000c101904 */
.L_x_232:
[----:B------:R-:W-:Y:S05]  /*05c0*/  BSYNC.RECONVERGENT B0 ;  /* 0x0000000000007941 */ /* 0x000fea0003800200 */
.L_x_231:
[----:B------:R-:W-:Y:S04]  /*05d0*/  BSSY.RECONVERGENT B0, `(.L_x_233) ;  /* 0x0000005000007945 */ /* 0x000fe80003800200 */
[----:B------:R-:W-:Y:S05]  /*05e0*/  @P3 BRA `(.L_x_234) ;  /* 0x00000000000c3947 */ /* 0x000fea0003800000 */
[----:B------:R-:W1:Y:S02]  /*05f0*/  LDG.E R0, desc[UR4][R10.64+0x800] ;  /* 0x000800040a007981 */ /* 0x000e64000c1e1900 */
[----:B-123--:R-:W-:-:S05]  /*0600*/  IABS R9, R0 ;  /* 0x0000000000097213 */ /* 0x00efca0000000000 */
[----:B------:R4:W-:Y:S02]  /*0610*/  STG.E desc[UR4][R12.64+0x800], R9 ;  /* 0x000800090c007986 */ /* 0x0009e4000c101904 */
.L_x_234:
[----:B------:R-:W-:Y:S05]  /*0620*/  BSYNC.RECONVERGENT B0 ;  /* 0x0000000000007941 */ /* 0x000fea0003800200 */
.L_x_233:
[----:B------:R-:W-:Y:S04]  /*0630*/  BSSY.RECONVERGENT B0, `(.L_x_235) ;  /* 0x0000005000007945 */ /* 0x000fe80003800200 */
[----:B------:R-:W-:Y:S05]  /*0640*/  @P2 BRA `(.L_x_236) ;  /* 0x00000000000c2947 */ /* 0x000fea0003800000 */
[----:B------:R-:W1:Y:S02]  /*0650*/  LDG.E R0, desc[UR4][R10.64+0xa00] ;  /* 0x000a00040a007981 */ /* 0x000e64000c1e1900 */
[----:B-1234-:R-:W-:-:S05]  /*0660*/  IABS R9, R0 ;  /* 0x0000000000097213 */ /* 0x01efca0000000000 */
[----:B------:R1:W-:Y:S02]  /*0670*/  STG.E desc[UR4][R12.64+0xa00], R9 ;  /* 0x000a00090c007986 */ /* 0x0003e4000c101904 */
.L_x_236:
[----:B------:R-:W-:Y:S05]  /*0680*/  BSYNC.RECONVERGENT B0 ;  /* 0x0000000000007941 */ /* 0x000fea0003800200 */
.L_x_235:
[----:B------:R-:W-:Y:S04]  /*0690*/  BSSY.RECONVERGENT B0, `(.L_x_237) ;  /* 0x0000005000007945 */ /* 0x000fe80003800200 */
[----:B------:R-:W-:Y:S05]  /*06a0*/  @P1 BRA `(.L_x_238) ;  /* 0x00000000000c1947 */ /* 0x000fea0003800000 */
[----:B------:R-:W1:Y:S02]  /*06b0*/  LDG.E R10, desc[UR4][R10.64+0xc00] ;  /* 0x000c00040a0a7981 */ /* 0x000e64000c1e1900 */
[----:B-1234-:R-:W-:-:S05]  /*06c0*/  IABS R9, R10 ;  /* 0x0000000a00097213 */ /* 0x01efca0000000000 */
[----:B------:R1:W-:Y:S02]  /*06d0*/  STG.E desc[UR4][R12.64+0xc00], R9 ;  /* 0x000c00090c007986 */ /* 0x0003e4000c101904 */
.L_x_238:
[----:B------:R-:W-:Y:S05]  /*06e0*/  BSYNC.RECONVERGENT B0 ;  /* 0x0000000000007941 */ /* 0x000fea0003800200 */
.L_x_237:
[----:B------:R-:W-:Y:S05]  /*06f0*/  @!P0 BRA `(.L_x_226) ;  /* 0x0000000000d88947 */ /* 0x000fea0003800000 */
[----:B------:R-:W-:-:S07]  /*0700*/  IMAD.MOV.U32 R0, RZ, RZ, 0x8 ;  /* 0x00000008ff007424 */ /* 0x000fce00078e00ff */
.L_x_241:
[----:B01234-:R-:W-:-:S05]  /*0710*/  IMAD R9, R0, 0x80, R7 ;  /* 0x0000008000097824 */ /* 0x01ffca00078e0207 */
[----:B------:R-:W-:-:S13]  /*0720*/  ISETP.GE.AND P0, PT, R9, R6, PT ;  /* 0x000000060900720c */ /* 0x000fda0003f06270 */
[----:B0-----:R-:W-:-:S06]  /*0730*/  @!P0 IMAD.WIDE.U32 R12, R9, 0x4, R4 ;  /* 0x00000004090c8825 */ /* 0x001fcc00078e0004 */
        /* <DEDUP_REMOVED lines=8> */
[----:B------:R-:W-:Y:S02]  /*07c0*/  VIADD R17, R9, 0x100 ;  /* 0x0000010009117836 */ /* 0x000fe40000000000 */
[----:B------:R-:W-:-:S03]  /*07d0*/  IMAD.WIDE R12, R19, 0x4, R2 ;  /* 0x00000004130c7825 */ /* 0x000fc600078e0202 */
[----:B------:R-:W-:Y:S02]  /*07e0*/  ISETP.GE.AND P0, PT, R17, R6, PT ;  /* 0x000000061100720c */ /* 0x000fe40003f06270 */
[----:B--2---:R-:W-:-:S05]  /*07f0*/  @!P1 IABS R18, R18 ;  /* 0x0000001200129213 */ /* 0x004fca0000000000 */
[----:B------:R-:W-:-:S05]  /*0800*/  @!P1 IMAD.MOV.U32 R19, RZ, RZ, R18 ;  /* 0x000000ffff139224 */ /* 0x000fca00078e0012 */
[----:B------:R1:W-:Y:S04]  /*0810*/  @!P1 STG.E desc[UR4][R12.64], R19 ;  /* 0x000000130c009986 */ /* 0x0003e8000c101904 */
[----:B------:R-:W2:Y:S01]  /*0820*/  @!P0 LDG.E R18, desc[UR4][R10.64+0x200] ;  /* 0x000200040a128981 */ /* 0x000ea2000c1e1900 */
[----:B------:R-:W-:-:S05]  /*0830*/  VIADD R17, R9, 0x180 ;  /* 0x0000018009117836 */ /* 0x000fca0000000000 */
[----:B------:R-:W-:Y:S02]  /*0840*/  ISETP.GE.AND P1, PT, R17, R6, PT ;  /* 0x000000061100720c */ /* 0x000fe40003f26270 */
[----:B--2---:R-:W-:-:S05]  /*0850*/  @!P0 IABS R17, R18 ;  /* 0x0000001200118213 */ /* 0x004fca0000000000 */
[----:B------:R2:W-:Y:S06]  /*0860*/  @!P0 STG.E desc[UR4][R12.64+0x200], R17 ;  /* 0x000200110c008986 */ /* 0x0005ec000c101904 */
[----:B0-----:R-:W3:Y:S01]  /*0870*/  @!P1 LDG.E R14, desc[UR4][R10.64+0x400] ;  /* 0x000400040a0e9981 */ /* 0x001ee2000c1e1900 */
[----:B------:R-:W-:-:S05]  /*0880*/  VIADD R15, R9, 0x200 ;  /* 0x00000200090f7836 */ /* 0x000fca0000000000 */
[----:B------:R-:W-:Y:S02]  /*0890*/  ISETP.GE.AND P0, PT, R15, R6, PT ;  /* 0x000000060f00720c */ /* 0x000fe40003f06270 */
[----:B---3--:R-:W-:-:S05]  /*08a0*/  @!P1 IABS R14, R14 ;  /* 0x0000000e000e9213 */ /* 0x008fca0000000000 */
[----:B-1----:R-:W-:-:S05]  /*08b0*/  @!P1 IMAD.MOV.U32 R19, RZ, RZ, R14 ;  /* 0x000000ffff139224 */ /* 0x002fca00078e000e */
[----:B------:R0:W-:Y:S04]  /*08c0*/  @!P1 STG.E desc[UR4][R12.64+0x400], R19 ;  /* 0x000400130c009986 */ /* 0x0001e8000c101904 */
[----:B------:R-:W3:Y:S01]  /*08d0*/  @!P0 LDG.E R14, desc[UR4][R10.64+0x600] ;  /* 0x000600040a0e8981 */ /* 0x000ee2000c1e1900 */
[----:B------:R-:W-:-:S05]  /*08e0*/  VIADD R15, R9, 0x280 ;  /* 0x00000280090f7836 */ /* 0x000fca0000000000 */
[----:B------:R-:W-:Y:S02]  /*08f0*/  ISETP.GE.AND P1, PT, R15, R6, PT ;  /* 0x000000060f00720c */ /* 0x000fe40003f26270 */
[----:B---3--:R-:W-:-:S05]  /*0900*/  @!P0 IABS R14, R14 ;  /* 0x0000000e000e8213 */ /* 0x008fca0000000000 */
[----:B--2---:R-:W-:-:S05]  /*0910*/  @!P0 IMAD.MOV.U32 R17, RZ, RZ, R14 ;  /* 0x000000ffff118224 */ /* 0x004fca00078e000e */
[----:B------:R1:W-:Y:S04]  /*0920*/  @!P0 STG.E desc[UR4][R12.64+0x600], R17 ;  /* 0x000600110c008986 */ /* 0x0003e8000c101904 */
[----:B------:R-:W2:Y:S01]  /*0930*/  @!P1 LDG.E R14, desc[UR4][R10.64+0x800] ;  /* 0x000800040a0e9981 */ /* 0x000ea2000c1e1900 */
[----:B------:R-:W-:-:S05]  /*0940*/  VIADD R15, R9, 0x300 ;  /* 0x00000300090f7836 */ /* 0x000fca0000000000 */
[----:B------:R-:W-:Y:S02]  /*0950*/  ISETP.GE.AND P0, PT, R15, R6, PT ;  /* 0x000000060f00720c */ /* 0x000fe40003f06270 */
[----:B--2---:R-:W-:-:S05]  /*0960*/  @!P1 IABS R15, R14 ;  /* 0x0000000e000f9213 */ /* 0x004fca0000000000 */
[----:B------:R1:W-:Y:S06]  /*0970*/  @!P1 STG.E desc[UR4][R12.64+0x800], R15 ;  /* 0x0008000f0c009986 */ /* 0x0003ec000c101904 */
[----:B------:R-:W0:Y:S01]  /*0980*/  @!P0 LDG.E R14, desc[UR4][R10.64+0xa00] ;  /* 0x000a00040a0e8981 */ /* 0x000e22000c1e1900 */
[----:B------:R-:W-:Y:S01]  /*0990*/  VIADD R9, R9, 0x380 ;  /* 0x0000038009097836 */ /* 0x000fe20000000000 */
[----:B------:R-:W-:Y:S01]  /*09a0*/  BSSY.RECONVERGENT B0, `(.L_x_239) ;  /* 0x000000a000007945 */ /* 0x000fe20003800200 */
[----:B------:R-:W-:-:S05]  /*09b0*/  VIADD R0, R0, 0x8 ;  /* 0x0000000800007836 */ /* 0x000fca0000000000 */
[----:B------:R-:W-:Y:S02]  /*09c0*/  ISETP.NE.AND P1, PT, R0, R8, PT ;  /* 0x000000080000720c */ /* 0x000fe40003f25270 */
[----:B0-----:R-:W-:-:S05]  /*09d0*/  @!P0 IABS R19, R14 ;  /* 0x0000000e00138213 */ /* 0x001fca0000000000 */
[----:B------:R1:W-:Y:S01]  /*09e0*/  @!P0 STG.E desc[UR4][R12.64+0xa00], R19 ;  /* 0x000a00130c008986 */ /* 0x0003e2000c101904 */
[----:B------:R-:W-:-:S13]  /*09f0*/  ISETP.GE.AND P0, PT, R9, R6, PT ;  /* 0x000000060900720c */ /* 0x000fda0003f06270 */
[----:B-1----:R-:W-:Y:S05]  /*0a00*/  @P0 BRA `(.L_x_240) ;  /* 0x00000000000c0947 */ /* 0x002fea0003800000 */
[----:B------:R-:W2:Y:S02]  /*0a10*/  LDG.E R10, desc[UR4][R10.64+0xc00] ;  /* 0x000c00040a0a7981 */ /* 0x000ea4000c1e1900 */
[----:B--2---:R-:W-:-:S05]  /*0a20*/  IABS R9, R10 ;  /* 0x0000000a00097213 */ /* 0x004fca0000000000 */
[----:B------:R0:W-:Y:S02]  /*0a30*/  STG.E desc[UR4][R12.64+0xc00], R9 ;  /* 0x000c00090c007986 */ /* 0x0001e4000c101904 */
.L_x_240:
[----:B------:R-:W-:Y:S05]  /*0a40*/  BSYNC.RECONVERGENT B0 ;  /* 0x0000000000007941 */ /* 0x000fea0003800200 */
.L_x_239:
[----:B------:R-:W-:Y:S05]  /*0a50*/  @P1 BRA `(.L_x_241) ;  /* 0xfffffffc002c1947 */ /* 0x000fea000383ffff */
.L_x_226:
[----:B------:R-:W-:-:S13]  /*0a60*/  ISETP.NE.AND P0, PT, R16, RZ, PT ;  /* 0x000000ff1000720c */ /* 0x000fda0003f05270 */
[----:B------:R-:W-:Y:S05]  /*0a70*/  @!P0 EXIT ;  /* 0x000000000000894d */ /* 0x000fea0003800000 */
[----:B------:R-:W0:Y:S01]  /*0a80*/  LDC R0, c[0x0][0x388] ;  /* 0x0000e200ff007b82 */ /* 0x000e220000000800 */
[----:B------:R-:W-:Y:S02]  /*0a90*/  ISETP.GE.U32.AND P0, PT, R16, 0x4, PT ;  /* 0x000000041000780c */ /* 0x000fe40003f06070 */
[----:B01234-:R-:W-:-:S04]  /*0aa0*/  LOP3.LUT R9, R0, 0x3, RZ, 0xc0, !PT ;  /* 0x0000000300097812 */ /* 0x01ffc800078ec0ff */
[----:B------:R-:W-:-:S07]  /*0ab0*/  ISETP.NE.AND P2, PT, R9, RZ, PT ;  /* 0x000000ff0900720c */ /* 0x000fce0003f45270 */
[----:B------:R-:W-:Y:S06]  /*0ac0*/  @!P0 BRA `(.L_x_242) ;  /* 0x0000000000748947 */ /* 0x000fec0003800000 */
[----:B------:R-:W-:-:S05]  /*0ad0*/  IMAD R23, R8, 0x80, R7 ;  /* 0x0000008008177824 */ /* 0x000fca00078e0207 */
[----:B------:R-:W-:-:S13]  /*0ae0*/  ISETP.GE.AND P0, PT, R23, R6, PT ;  /* 0x000000061700720c */ /* 0x000fda0003f06270 */
[----:B------:R-:W-:-:S06]  /*0af0*/  @!P0 IMAD.WIDE R10, R23, 0x4, R4 ;  /* 0x00000004170a8825 */ /* 0x000fcc00078e0204 */
[----:B------:R-:W2:Y:S01]  /*0b00*/  @!P0 LDG.E R10, desc[UR4][R10.64] ;  /* 0x000000040a0a8981 */ /* 0x000ea2000c1e1900 */
[C---:B------:R-:W-:Y:S02]  /*0b10*/  VIADD R17, R23.reuse, 0x80 ;  /* 0x0000008017117836 */ /* 0x040fe40000000000 */
[----:B------:R-:W-:-:S03]  /*0b20*/  @!P0 IMAD.WIDE R12, R23, 0x4, R2 ;  /* 0x00000004170c8825 */ /* 0x000fc600078e0202 */
[----:B------:R-:W-:-:S13]  /*0b30*/  ISETP.GE.AND P1, PT, R17, R6, PT ;  /* 0x000000061100720c */ /* 0x000fda0003f26270 */
[----:B------:R-:W-:Y:S01]  /*0b40*/  @!P1 IMAD.WIDE R14, R17, 0x4, R4 ;  /* 0x00000004110e9825 */ /* 0x000fe200078e0204 */
[----:B--2---:R-:W-:-:S05]  /*0b50*/  @!P0 IABS R19, R10 ;  /* 0x0000000a00138213 */ /* 0x004fca0000000000 */
[----:B------:R0:W-:Y:S04]  /*0b60*/  @!P0 STG.E desc[UR4][R12.64], R19 ;  /* 0x000000130c008986 */ /* 0x0001e8000c101904 */
[----:B------:R-:W2:Y:S01]  /*0b70*/  @!P1 LDG.E R14, desc[UR4][R14.64] ;  /* 0x000000040e0e9981 */ /* 0x000ea2000c1e1900 */
[----:B------:R-:W-:Y:S02]  /*0b80*/  VIADD R25, R23, 0x100 ;  /* 0x0000010017197836 */ /* 0x000fe40000000000 */
[----:B------:R-:W-:-:S03]  /*0b90*/  @!P1 IMAD.WIDE R10, R17, 0x4, R2 ;  /* 0x00000004110a9825 */ /* 0x000fc600078e0202 */
[----:B------:R-:W-:-:S13]  /*0ba0*/  ISETP.GE.AND P0, PT, R25, R6, PT ;  /* 0x000000061900720c */ /* 0x000fda0003f06270 */
[----:B------:R-:W-:Y:S01]  /*0bb0*/  @!P0 IMAD.WIDE R16, R25, 0x4, R4 ;  /* 0x0000000419108825 */ /* 0x000fe200078e0204 */
[----:B--2---:R-:W-:-:S05]  /*0bc0*/  @!P1 IABS R21, R14 ;  /* 0x0000000e00159213 */ /* 0x004fca0000000000 */
[----:B------:R1:W-:Y:S04]  /*0bd0*/  @!P1 STG.E desc[UR4][R10.64], R21 ;  /* 0x000000150a009986 */ /* 0x0003e8000c101904 */
[----:B------:R-:W2:Y:S01]  /*0be0*/  @!P0 LDG.E R16, desc[UR4][R16.64] ;  /* 0x0000000410108981 */ /* 0x000ea2000c1e1900 */
[----:B------:R-:W-:Y:S02]  /*0bf0*/  VIADD R23, R23, 0x180 ;  /* 0x0000018017177836 */ /* 0x000fe40000000000 */
[----:B0-----:R-:W-:-:S03]  /*0c00*/  @!P0 IMAD.WIDE R12, R25, 0x4, R2 ;  /* 0x00000004190c8825 */ /* 0x001fc600078e0202 */
[----:B------:R-:W-:-:S13]  /*0c10*/  ISETP.GE.AND P1, PT, R23, R6, PT ;  /* 0x000000061700720c */ /* 0x000fda0003f26270 */
[----:B------:R-:W-:Y:S01]  /*0c20*/  @!P1 IMAD.WIDE R14, R23, 0x4, R4 ;  /* 0x00000004170e9825 */ /* 0x000fe200078e0204 */
[----:B--2---:R-:W-:-:S05]  /*0c30*/  @!P0 IABS R19, R16 ;  /* 0x0000001000138213 */ /* 0x004fca0000000000 */
[----:B------:R0:W-:Y:S04]  /*0c40*/  @!P0 STG.E desc[UR4][R12.64], R19 ;  /* 0x000000130c008986 */ /* 0x0001e8000c101904 */
[----:B------:R-:W2:Y:S01]  /*0c50*/  @!P1 LDG.E R14, desc[UR4][R14.64] ;  /* 0x000000040e0e9981 */ /* 0x000ea2000c1e1900 */
[----:B-1----:R-:W-:-:S04]  /*0c60*/  @!P1 IMAD.WIDE R10, R23, 0x4, R2 ;  /* 0x00000004170a9825 */ /* 0x002fc800078e0202 */
[----:B------:R-:W-:Y:S01]  /*0c70*/  VIADD R8, R8, 0x4 ;  /* 0x0000000408087836 */ /* 0x000fe20000000000 */
[----:B--2---:R-:W-:-:S05]  /*0c80*/  @!P1 IABS R17, R14 ;  /* 0x0000000e00119213 */ /* 0x004fca0000000000 */
[----:B------:R0:W-:Y:S02]  /*0c90*/  @!P1 STG.E desc[UR4][R10.64], R17 ;  /* 0x000000110a009986 */ /* 0x0001e4000c101904 */
.L_x_242:
[----:B------:R-:W-:Y:S05]  /*0ca0*/  @!P2 EXIT ;  /* 0x000000000000a94d */ /* 0x000fea0003800000 */
[----:B------:R-:W-:Y:S02]  /*0cb0*/  ISETP.NE.AND P0, PT, R9, 0x1, PT ;  /* 0x000000010900780c */ /* 0x000fe40003f05270 */
[----:B------:R-:W-:-:S04]  /*0cc0*/  LOP3.LUT R0, R0, 0x1, RZ, 0xc0, !PT ;  /* 0x0000000100007812 */ /* 0x000fc800078ec0ff */
[----:B------:R-:W-:-:S07]  /*0cd0*/  ISETP.NE.U32.AND P2, PT, R0, 0x1, PT ;  /* 0x000000010000780c */ /* 0x000fce0003f45070 */
[----:B------:R-:W-:Y:S06]  /*0ce0*/  @!P0 BRA `(.L_x_243) ;  /* 0x00000000003c8947 */ /* 0x000fec0003800000 */
[----:B0-----:R-:W-:-:S05]  /*0cf0*/  IMAD R13, R8, 0x80, R7 ;  /* 0x00000080080d7824 */ /* 0x001fca00078e0207 */
        /* <DEDUP_REMOVED lines=10> */
[----:B------:R-:W-:-:S04]  /*0da0*/  @!P1 IMAD.WIDE R16, R17, 0x4, R2 ;  /* 0x0000000411109825 */ /* 0x000fc800078e0202 */
[----:B------:R-:W-:Y:S01]  /*0db0*/  VIADD R8, R8, 0x2 ;  /* 0x0000000208087836 */ /* 0x000fe20000000000 */
[----:B--2---:R-:W-:-:S05]  /*0dc0*/  @!P1 IABS R11, R14 ;  /* 0x0000000e000b9213 */ /* 0x004fca0000000000 */
[----:B------:R1:W-:Y:S02]  /*0dd0*/  @!P1 STG.E desc[UR4][R16.64], R11 ;  /* 0x0000000b10009986 */ /* 0x0003e4000c101904 */
.L_x_243:
[----:B------:R-:W-:Y:S05]  /*0de0*/  @P2 EXIT ;  /* 0x000000000000294d */ /* 0x000fea0003800000 */
[----:B------:R-:W-:-:S05]  /*0df0*/  IMAD R7, R8, 0x80, R7 ;  /* 0x0000008008077824 */ /* 0x000fca00078e0207 */
[----:B------:R-:W-:-:S13]  /*0e00*/  ISETP.GE.AND P0, PT, R7, R6, PT ;  /* 0x000000060700720c */ /* 0x000fda0003f06270 */
[----:B------:R-:W-:Y:S05]  /*0e10*/  @P0 EXIT ;  /* 0x000000000000094d */ /* 0x000fea0003800000 */
[----:B------:R-:W-:-:S06]  /*0e20*/  IMAD.WIDE R4, R7, 0x4, R4 ;  /* 0x0000000407047825 */ /* 0x000fcc00078e0204 */
[----:B------:R-:W2:Y:S01]  /*0e30*/  LDG.E R4, desc[UR4][R4.64] ;  /* 0x0000000404047981 */ /* 0x000ea2000c1e1900 */
[----:B------:R-:W-:Y:S01]  /*0e40*/  IMAD.WIDE R2, R7, 0x4, R2 ;  /* 0x0000000407027825 */ /* 0x000fe200078e0202 */
[----:B--2---:R-:W-:-:S05]  /*0e50*/  IABS R0, R4 ;  /* 0x0000000400007213 */ /* 0x004fca0000000000 */
[----:B------:R-:W-:-:S05]  /*0e60*/  IMAD.MOV.U32 R7, RZ, RZ, R0 ;  /* 0x000000ffff077224 */ /* 0x000fca00078e0000 */
[----:B------:R-:W-:Y:S01]  /*0e70*/  STG.E desc[UR4][R2.64], R7 ;  /* 0x0000000702007986 */ /* 0x000fe2000c101904 */
[----:B------:R-:W-:Y:S05]  /*0e80*/  EXIT ;  /* 0x000000000000794d */ /* 0x000fea0003800000 */
.L_x_225:
[----:B------:R-:W-:-:S13]  /*0e90*/  ISETP.GE.AND P0, PT, R0, 0x1, PT ;  /* 0x000000010000780c */ /* 0x000fda0003f06270 */
[----:B------:R-:W-:Y:S05]  /*0ea0*/  @!P0 EXIT ;  /* 0x000000000000894d */ /* 0x000fea0003800000 */
[C---:B------:R-:W-:Y:S01]  /*0eb0*/  ISETP.GE.U32.AND P1, PT, R0.reuse, 0x10, PT ;  /* 0x000000100000780c */ /* 0x040fe20003f26070 */
[----:B------:R-:W-:Y:S01]  /*0ec0*/  IMAD.MOV.U32 R6, RZ, RZ, RZ ;  /* 0x000000ffff067224 */ /* 0x000fe200078e00ff */
[----:B------:R-:W-:-:S04]  /*0ed0*/  LOP3.LUT R20, R0, 0xf, RZ, 0xc0, !PT ;  /* 0x0000000f00147812 */ /* 0x000fc800078ec0ff */
[----:B------:R-:W-:-:S07]  /*0ee0*/  ISETP.NE.AND P0, PT, R20, RZ, PT ;  /* 0x000000ff1400720c */ /* 0x000fce0003f05270 */
[----:B------:R-:W-:Y:S06]  /*0ef0*/  @!P1 BRA `(.L_x_244) ;  /* 0x0000000400389947 */ /* 0x000fec0003800000 */
[----:B------:R-:W-:Y:S01]  /*0f00*/  IMAD.WIDE.U32 R14, R7, 0x4, RZ ;  /* 0x00000004070e7825 */ /* 0x000fe200078e00ff */
[----:B------:R-:W-:-:S03]  /*0f10*/  LOP3.LUT R6, R0, 0x7ffffff0, RZ, 0xc0, !PT ;  /* 0x7ffffff000067812 */ /* 0x000fc600078ec0ff */
[----:B------:R-:W-:Y:S01]  /*0f20*/  VIADD R12, R7, 0x480 ;  /* 0x00000480070c7836 */ /* 0x000fe20000000000 */
[----:B------:R-:W-:Y:S01]  /*0f30*/  LOP3.LUT R13, R14, 0x1000, RZ, 0xfc, !PT ;  /* 0x000010000e0d7812 */ /* 0x000fe200078efcff */
[----:B------:R-:W-:-:S07]  /*0f40*/  IMAD.MOV R14, RZ, RZ, -R6 ;  /* 0x000000ffff0e7224 */ /* 0x000fce00078e0a06 */
.L_x_245:
[----:B------:R-:W-:-:S05]  /*0f50*/  IADD3 R10, P1, PT, R13, R4, RZ ;  /* 0x000000040d0a7210 */ /* 0x000fca0007f3e0ff */
[----:B--2---:R-:W-:-:S05]  /*0f60*/  IMAD.X R11, R15, 0x1, R5, P1 ;  /* 0x000000010f0b7824 */ /* 0x004fca00008e0605 */
[----:B------:R-:W2:Y:S01]  /*0f70*/  LDG.E R9, desc[UR4][R10.64+-0x1000] ;  /* 0xfff000040a097981 */ /* 0x000ea2000c1e1900 */
[----:B------:R-:W-:Y:S02]  /*0f80*/  IADD3 R8, P1, PT, R13, R2, RZ ;  /* 0x000000020d087210 */ /* 0x000fe40007f3e0ff */
[----:B--2---:R-:W-:-:S03]  /*0f90*/  IABS R17, R9 ;  /* 0x0000000900117213 */ /* 0x004fc60000000000 */
[----:B------:R-:W-:-:S05]  /*0fa0*/  IMAD.X R9, R15, 0x1, R3, P1 ;  /* 0x000000010f097824 */ /* 0x000fca00008e0603 */
[----:B------:R0:W-:Y:S04]  /*0fb0*/  STG.E desc[UR4][R8.64+-0x1000], R17 ;  /* 0xfff0001108007986 */ /* 0x0001e8000c101904 */
[----:B------:R-:W2:Y:S02]  /*0fc0*/  LDG.E R16, desc[UR4][R10.64+-0xe00] ;  /* 0xfff200040a107981 */ /* 0x000ea4000c1e1900 */
[----:B--2---:R-:W-:-:S05]  /*0fd0*/  IABS R19, R16 ;  /* 0x0000001000137213 */ /* 0x004fca0000000000 */
[----:B------:R1:W-:Y:S04]  /*0fe0*/  STG.E desc[UR4][R8.64+-0xe00], R19 ;  /* 0xfff2001308007986 */ /* 0x0003e8000c101904 */
[----:B------:R-:W2:Y:S02]  /*0ff0*/  LDG.E R16, desc[UR4][R10.64+-0xc00] ;  /* 0xfff400040a107981 */ /* 0x000ea4000c1e1900 */
[----:B--2---:R-:W-:-:S05]  /*1000*/  IABS R21, R16 ;  /* 0x0000001000157213 */ /* 0x004fca0000000000 */
[----:B------:R2:W-:Y:S04]  /*1010*/  STG.E desc[UR4][R8.64+-0xc00], R21 ;  /* 0xfff4001508007986 */ /* 0x0005e8000c101904 */
[----:B------:R-:W3:Y:S02]  /*1020*/  LDG.E R16, desc[UR4][R10.64+-0xa00] ;  /* 0xfff600040a107981 */ /* 0x000ee4000c1e1900 */
[----:B---3--:R-:W-:-:S05]  /*1030*/  IABS R16, R16 ;  /* 0x0000001000107213 */ /* 0x008fca0000000000 */
[----:B0-----:R-:W-:-:S05]  /*1040*/  IMAD.MOV.U32 R17, RZ, RZ, R16 ;  /* 0x000000ffff117224 */ /* 0x001fca00078e0010 */
[----:B------:R0:W-:Y:S04]  /*1050*/  STG.E desc[UR4][R8.64+-0xa00], R17 ;  /* 0xfff6001108007986 */ /* 0x0001e8000c101904 */
[----:B------:R-:W3:Y:S02]  /*1060*/  LDG.E R16, desc[UR4][R10.64+-0x800] ;  /* 0xfff800040a107981 */ /* 0x000ee4000c1e1900 */
[----:B---3--:R-:W-:-:S05]  /*1070*/  IABS R16, R16 ;  /* 0x0000001000107213 */ /* 0x008fca0000000000 */
[----:B-1----:R-:W-:-:S05]  /*1080*/  IMAD.MOV.U32 R19, RZ, RZ, R16 ;  /* 0x000000ffff137224 */ /* 0x002fca00078e0010 */
[----:B------:R1:W-:Y:S04]  /*1090*/  STG.E desc[UR4][R8.64+-0x800], R19 ;  /* 0xfff8001308007986 */ /* 0x0003e8000c101904 */
[----:B------:R-:W3:Y:S02]  /*10a0*/  LDG.E R16, desc[UR4][R10.64+-0x600] ;  /* 0xfffa00040a107981 */ /* 0x000ee4000c1e1900 */
[----:B---3--:R-:W-:-:S05]  /*10b0*/  IABS R16, R16 ;  /* 0x0000001000107213 */ /* 0x008fca0000000000 */
[----:B--2---:R-:W-:-:S05]  /*10c0*/  IMAD.MOV.U32 R21, RZ, RZ, R16 ;  /* 0x000000ffff157224 */ /* 0x004fca00078e0010 */
[----:B------:R2:W-:Y:S04]  /*10d0*/  STG.E desc[UR4][R8.64+-0x600], R21 ;  /* 0xfffa001508007986 */ /* 0x0005e8000c101904 */
[----:B------:R-:W3:Y:S02]  /*10e0*/  LDG.E R16, desc[UR4][R10.64+-0x400] ;  /* 0xfffc00040a107981 */ /* 0x000ee4000c1e1900 */
[----:B---3--:R-:W-:-:S05]  /*10f0*/  IABS R23, R16 ;  /* 0x0000001000177213 */ /* 0x008fca0000000000 */
[----:B------:R3:W-:Y:S04]  /*1100*/  STG.E desc[UR4][R8.64+-0x400], R23 ;  /* 0xfffc001708007986 */ /* 0x0007e8000c101904 */
[----:B------:R-:W4:Y:S01]  /*1110*/  LDG.E R16, desc[UR4][R10.64+-0x200] ;  /* 0xfffe00040a107981 */ /* 0x000f22000c1e1900 */
[----:B------:R-:W-:Y:S01]  /*1120*/  IMAD.MOV.U32 R18, RZ, RZ, 0x600 ;  /* 0x00000600ff127424 */ /* 0x000fe200078e00ff */
[----:B----4-:R-:W-:-:S05]  /*1130*/  IABS R25, R16 ;  /* 0x0000001000197213 */ /* 0x010fca0000000000 */
[----:B------:R-:W-:Y:S04]  /*1140*/  STG.E desc[UR4][R8.64+-0x200], R25 ;  /* 0xfffe001908007986 */ /* 0x000fe8000c101904 */
[----:B0-----:R-:W2:Y:S01]  /*1150*/  LDG.E R17, desc[UR4][R10.64] ;  /* 0x000000040a117981 */ /* 0x001ea2000c1e1900 */
[----:B-1----:R-:W-:Y:S02]  /*1160*/  IMAD.MOV.U32 R19, RZ, RZ, 0x0 ;  /* 0x00000000ff137424 */ /* 0x002fe400078e00ff */
[----:B------:R-:W-:-:S03]  /*1170*/  IMAD.WIDE R18, R12, 0x4, R18 ;  /* 0x000000040c127825 */ /* 0x000fc600078e0212 */
[----:B------:R-:W-:Y:S02]  /*1180*/  IADD3 R16, P1, PT, R18, R4, RZ ;  /* 0x0000000412107210 */ /* 0x000fe40007f3e0ff */
[----:B--2---:R-:W-:-:S03]  /*1190*/  IABS R21, R17 ;  /* 0x0000001100157213 */ /* 0x004fc60000000000 */
[----:B------:R-:W-:Y:S02]  /*11a0*/  IMAD.X R17, R19, 0x1, R5, P1 ;  /* 0x0000000113117824 */ /* 0x000fe400008e0605 */
[----:B---3--:R-:W-:-:S05]  /*11b0*/  IMAD.MOV.U32 R23, RZ, RZ, R21 ;  /* 0x000000ffff177224 */ /* 0x008fca00078e0015 */
[----:B------:R0:W-:Y:S04]  /*11c0*/  STG.E desc[UR4][R8.64], R23 ;  /* 0x0000001708007986 */ /* 0x0001e8000c101904 */
[----:B------:R-:W2:Y:S01]  /*11d0*/  LDG.E R21, desc[UR4][R16.64+-0x600] ;  /* 0xfffa000410157981 */ /* 0x000ea2000c1e1900 */
[----:B------:R-:W-:-:S05]  /*11e0*/  IADD3 R18, P1, PT, R18, R2, RZ ;  /* 0x0000000212127210 */ /* 0x000fca0007f3e0ff */
[----:B------:R-:W-:Y:S01]  /*11f0*/  IMAD.X R19, R19, 0x1, R3, P1 ;  /* 0x0000000113137824 */ /* 0x000fe200008e0603 */
[----:B--2---:R-:W-:-:S05]  /*1200*/  IABS R11, R21 ;  /* 0x00000015000b7213 */ /* 0x004fca0000000000 */
[----:B------:R1:W-:Y:S04]  /*1210*/  STG.E desc[UR4][R18.64+-0x600], R11 ;  /* 0xfffa000b12007986 */ /* 0x0003e8000c101904 */
[----:B------:R-:W2:Y:S02]  /*1220*/  LDG.E R10, desc[UR4][R16.64+-0x400] ;  /* 0xfffc0004100a7981 */ /* 0x000ea4000c1e1900 */
[----:B--2---:R-:W-:-:S05]  /*1230*/  IABS R21, R10 ;  /* 0x0000000a00157213 */ /* 0x004fca0000000000 */
[----:B------:R2:W-:Y:S04]  /*1240*/  STG.E desc[UR4][R18.64+-0x400], R21 ;  /* 0xfffc001512007986 */ /* 0x0005e8000c101904 */
[----:B0-----:R-:W3:Y:S02]  /*1250*/  LDG.E R8, desc[UR4][R16.64+-0x200] ;  /* 0xfffe000410087981 */ /* 0x001ee4000c1e1900 */
[----:B---3--:R-:W-:-:S05]  /*1260*/  IABS R9, R8 ;  /* 0x0000000800097213 */ /* 0x008fca0000000000 */
        /* <DEDUP_REMOVED lines=11> */
[----:B0-----:R-:W-:-:S05]  /*1320*/  IMAD.MOV.U32 R9, RZ, RZ, R8 ;  /* 0x000000ffff097224 */ /* 0x001fca00078e0008 */
[----:B------:R2:W-:Y:S04]  /*1330*/  STG.E desc[UR4][R18.64+0x400], R9 ;  /* 0x0004000912007986 */ /* 0x0005e8000c101904 */
[----:B------:R-:W3:Y:S01]  /*1340*/  LDG.E R8, desc[UR4][R16.64+0x600] ;  /* 0x0006000410087981 */ /* 0x000ee2000c1e1900 */
[----:B------:R-:W-:Y:S01]  /*1350*/  VIADD R14, R14, 0x10 ;  /* 0x000000100e0e7836 */ /* 0x000fe20000000000 */
[----:B------:R-:W-:Y:S01]  /*1360*/  IADD3 R13, P2, PT, R13, 0x2000, RZ ;  /* 0x000020000d0d7810 */ /* 0x000fe20007f5e0ff */
[----:B------:R-:W-:-:S03]  /*1370*/  VIADD R12, R12, 0x800 ;  /* 0x000008000c0c7836 */ /* 0x000fc60000000000 */
[----:B------:R-:W-:Y:S01]  /*1380*/  ISETP.NE.AND P1, PT, R14, RZ, PT ;  /* 0x000000ff0e00720c */ /* 0x000fe20003f25270 */
[----:B------:R-:W-:Y:S01]  /*1390*/  IMAD.X R15, RZ, RZ, R15, P2 ;  /* 0x000000ffff0f7224 */ /* 0x000fe200010e060f */
[----:B---3--:R-:W-:-:S05]  /*13a0*/  IABS R8, R8 ;  /* 0x0000000800087213 */ /* 0x008fca0000000000 */
[----:B-1----:R-:W-:-:S05]  /*13b0*/  IMAD.MOV.U32 R11, RZ, RZ, R8 ;  /* 0x000000ffff0b7224 */ /* 0x002fca00078e0008 */
[----:B------:R2:W-:Y:S01]  /*13c0*/  STG.E desc[UR4][R18.64+0x600], R11 ;  /* 0x0006000b12007986 */ /* 0x0005e2000c101904 */
[----:B------:R-:W-:Y:S05]  /*13d0*/  @P1 BRA `(.L_x_245) ;  /* 0xfffffff800dc1947 */ /* 0x000fea000383ffff */
.L_x_244:
[----:B------:R-:W-:Y:S05]  /*13e0*/  @!P0 EXIT ;  /* 0x000000000000894d */ /* 0x000fea0003800000 */
[----:B------:R-:W-:Y:S02]  /*13f0*/  ISETP.GE.U32.AND P0, PT, R20, 0x8, PT ;  /* 0x000000081400780c */ /* 0x000fe40003f06070 */
[----:B------:R-:W-:-:S04]  /*1400*/  LOP3.LUT R14, R0, 0x7, RZ, 0xc0, !PT ;  /* 0x00000007000e7812 */ /* 0x000fc800078ec0ff */
[----:B------:R-:W-:-:S07]  /*1410*/  ISETP.NE.AND P1, PT, R14, RZ, PT ;  /* 0x000000ff0e00720c */ /* 0x000fce0003f25270 */
[----:B------:R-:W-:Y:S06]  /*1420*/  @!P0 BRA `(.L_x_246) ;  /* 0x0000000000848947 */ /* 0x000fec0003800000 */
[----:B--2---:R-:W-:-:S04]  /*1430*/  IMAD R11, R6, 0x80, R7 ;  /* 0x00000080060b7824 */ /* 0x004fc800078e0207 */
[----:B------:R-:W-:-:S05]  /*1440*/  IMAD.WIDE R8, R11, 0x4, R4 ;  /* 0x000000040b087825 */ /* 0x000fca00078e0204 */
[----:B------:R-:W2:Y:S02]  /*1450*/  LDG.E R10, desc[UR4][R8.64] ;  /* 0x00000004080a7981 */ /* 0x000ea4000c1e1900 */
[----:B--2---:R-:W-:Y:S01]  /*1460*/  IABS R13, R10 ;  /* 0x0000000a000d7213 */ /* 0x004fe20000000000 */
[----:B------:R-:W-:-:S05]  /*1470*/  IMAD.WIDE R10, R11, 0x4, R2 ;  /* 0x000000040b0a7825 */ /* 0x000fca00078e0202 */
        /* <DEDUP_REMOVED lines=19> */
[----:B------:R-:W2:Y:S02]  /*15b0*/  LDG.E R12, desc[UR4][R8.64+0xc00] ;  /* 0x000c0004080c7981 */ /* 0x000ea4000c1e1900 */
[----:B--2---:R-:W-:-:S05]  /*15c0*/  IABS R12, R12 ;  /* 0x0000000c000c7213 */ /* 0x004fca0000000000 */
[----:B0-----:R-:W-:-:S05]  /*15d0*/  IMAD.MOV.U32 R13, RZ, RZ, R12 ;  /* 0x000000ffff0d7224 */ /* 0x001fca00078e000c */
[----:B------:R3:W-:Y:S04]  /*15e0*/  STG.E desc[UR4][R10.64+0xc00], R13 ;  /* 0x000c000d0a007986 */ /* 0x0007e8000c101904 */
[----:B------:R-:W2:Y:S01]  /*15f0*/  LDG.E R12, desc[UR4][R8.64+0xe00] ;  /* 0x000e0004080c7981 */ /* 0x000ea2000c1e1900 */
[----:B------:R-:W-:Y:S01]  /*1600*/  VIADD R6, R6, 0x8 ;  /* 0x0000000806067836 */ /* 0x000fe20000000000 */
[----:B--2---:R-:W-:-:S05]  /*1610*/  IABS R12, R12 ;  /* 0x0000000c000c7213 */ /* 0x004fca0000000000 */
[----:B-1----:R-:W-:-:S05]  /*1620*/  IMAD.MOV.U32 R15, RZ, RZ, R12 ;  /* 0x000000ffff0f7224 */ /* 0x002fca00078e000c */
[----:B------:R3:W-:Y:S02]  /*1630*/  STG.E desc[UR4][R10.64+0xe00], R15 ;  /* 0x000e000f0a007986 */ /* 0x0007e4000c101904 */
.L_x_246:
[----:B------:R-:W-:Y:S05]  /*1640*/  @!P1 EXIT ;  /* 0x000000000000994d */ /* 0x000fea0003800000 */
[----:B------:R-:W-:Y:S02]  /*1650*/  ISETP.GE.U32.AND P0, PT, R14, 0x4, PT ;  /* 0x000000040e00780c */ /* 0x000fe40003f06070 */
[----:B------:R-:W-:-:S04]  /*1660*/  LOP3.LUT R12, R0, 0x3, RZ, 0xc0, !PT ;  /* 0x00000003000c7812 */ /* 0x000fc800078ec0ff */
[----:B------:R-:W-:-:S07]  /*1670*/  ISETP.NE.AND P1, PT, R12, RZ, PT ;  /* 0x000000ff0c00720c */ /* 0x000fce0003f25270 */
[----:B------:R-:W-:Y:S06]  /*1680*/  @!P0 BRA `(.L_x_247) ;  /* 0x0000000000448947 */ /* 0x000fec0003800000 */
[----:B--23--:R-:W-:-:S04]  /*1690*/  IMAD R11, R6, 0x80, R7 ;  /* 0x00000080060b7824 */ /* 0x00cfc800078e0207 */
[----:B------:R-:W-:-:S05]  /*16a0*/  IMAD.WIDE R8, R11, 0x4, R4 ;  /* 0x000000040b087825 */ /* 0x000fca00078e0204 */
[----:B------:R-:W2:Y:S01]  /*16b0*/  LDG.E R0, desc[UR4][R8.64] ;  /* 0x0000000408007981 */ /* 0x000ea2000c1e1900 */
[----:B------:R-:W-:Y:S01]  /*16c0*/  IMAD.WIDE R10, R11, 0x4, R2 ;  /* 0x000000040b0a7825 */ /* 0x000fe200078e0202 */
[----:B--2---:R-:W-:-:S05]  /*16d0*/  IABS R13, R0 ;  /* 0x00000000000d7213 */ /* 0x004fca0000000000 */
[----:B------:R0:W-:Y:S04]  /*16e0*/  STG.E desc[UR4][R10.64], R13 ;  /* 0x0000000d0a007986 */ /* 0x0001e8000c101904 */
[----:B------:R-:W2:Y:S02]  /*16f0*/  LDG.E R0, desc[UR4][R8.64+0x200] ;  /* 0x0002000408007981 */ /* 0x000ea4000c1e1900 */
[----:B--2---:R-:W-:-:S05]  /*1700*/  IABS R15, R0 ;  /* 0x00000000000f7213 */ /* 0x004fca0000000000 */
[----:B------:R1:W-:Y:S04]  /*1710*/  STG.E desc[UR4][R10.64+0x200], R15 ;  /* 0x0002000f0a007986 */ /* 0x0003e8000c101904 */
[----:B------:R-:W2:Y:S02]  /*1720*/  LDG.E R0, desc[UR4][R8.64+0x400] ;  /* 0x0004000408007981 */ /* 0x000ea4000c1e1900 */
[----:B--2---:R-:W-:-:S05]  /*1730*/  IABS R17, R0 ;  /* 0x0000000000117213 */ /* 0x004fca0000000000 */
[----:B------:R1:W-:Y:S04]  /*1740*/  STG.E desc[UR4][R10.64+0x400], R17 ;  /* 0x000400110a007986 */ /* 0x0003e8000c101904 */
[----:B------:R-:W2:Y:S01]  /*1750*/  LDG.E R0, desc[UR4][R8.64+0x600] ;  /* 0x0006000408007981 */ /* 0x000ea2000c1e1900 */
[----:B------:R-:W-:Y:S01]  /*1760*/  VIADD R6, R6, 0x4 ;  /* 0x0000000406067836 */ /* 0x000fe20000000000 */
[----:B--2---:R-:W-:-:S05]  /*1770*/  IABS R0, R0 ;  /* 0x0000000000007213 */ /* 0x004fca0000000000 */
[----:B0-----:R-:W-:-:S05]  /*1780*/  IMAD.MOV.U32 R13, RZ, RZ, R0 ;  /* 0x000000ffff0d7224 */ /* 0x001fca00078e0000 */
[----:B------:R1:W-:Y:S02]  /*1790*/  STG.E desc[UR4][R10.64+0x600], R13 ;  /* 0x0006000d0a007986 */ /* 0x0003e4000c101904 */
.L_x_247:
[----:B------:R-:W-:Y:S05]  /*17a0*/  @!P1 EXIT ;  /* 0x000000000000994d */ /* 0x000fea0003800000 */
[----:B-123--:R-:W-:Y:S02]  /*17b0*/  IMAD R11, R6, 0x80, R7 ;  /* 0x00000080060b7824 */ /* 0x00efe400078e0207 */
[----:B------:R-:W-:-:S07]  /*17c0*/  IMAD.MOV R0, RZ, RZ, -R12 ;  /* 0x000000ffff007224 */ /* 0x000fce00078e0a0c */
.L_x_248:
[----:B------:R-:W-:-:S06]  /*17d0*/  IMAD.WIDE R8, R11, 0x4, R4 ;  /* 0x000000040b087825 */ /* 0x000fcc00078e0204 */
[----:B------:R-:W2:Y:S01]  /*17e0*/  LDG.E R8, desc[UR4][R8.64] ;  /* 0x0000000408087981 */ /* 0x000ea2000c1e1900 */
[----:B------:R-:W-:Y:S02]  /*17f0*/  VIADD R0, R0, 0x1 ;  /* 0x0000000100007836 */ /* 0x000fe40000000000 */
[----:B0-----:R-:W-:-:S03]  /*1800*/  IMAD.WIDE R6, R11, 0x4, R2 ;  /* 0x000000040b067825 */ /* 0x001fc600078e0202 */
[----:B------:R-:W-:Y:S02]  /*1810*/  ISETP.NE.AND P0, PT, R0, RZ, PT ;  /* 0x000000ff0000720c */ /* 0x000fe40003f05270 */
[----:B--2---:R-:W-:-:S05]  /*1820*/  IABS R13, R8 ;  /* 0x00000008000d7213 */ /* 0x004fca0000000000 */
[----:B------:R0:W-:Y:S06]  /*1830*/  STG.E desc[UR4][R6.64], R13 ;  /* 0x0000000d06007986 */ /* 0x0001ec000c101904 */
[----:B------:R-:W-:Y:S05]  /*1840*/  @!P0 EXIT ;  /* 0x000000000000894d */ /* 0x000fea0003800000 */
[----:B------:R-:W-:Y:S01]  /*1850*/  VIADD R11, R11, 0x80 ;  /* 0x000000800b0b7836 */ /* 0x000fe20000000000 */
[----:B------:R-:W-:Y:S06]  /*1860*/  BRA `(.L_x_248) ;  /* 0xfffffffc00d87947 */ /* 0x000fec000383ffff */
.L_x_249:
        /* <DEDUP_REMOVED lines=9> */
.L_x_462:


//--------------------- .text._ZN3cub18CUB_300001_SM_10006detail9transform16transform_kernelINS2_10policy_hubILb1EN4cuda3std3__45tupleIJN6thrust24THRUST_300001_SM_1000_NS6detail15normal_iteratorINSA_10device_ptrIiEEEEEEEE10policy1000Ei15AbsoluteFunctorSF_JPiEEEvT0_iT1_T2_DpNS2_10kernel_argIT3_EE --------------------------
	.section	.text._ZN3cub18CUB_300001_SM_10006detail9transform16transform_kernelINS2_10policy_hubILb1EN4cuda3std3__45tupleIJN6thrust24THRUST_300001_SM_1000_NS6detail15normal_iteratorINSA_10device_ptrIiEEEEEEEE10policy1000Ei15AbsoluteFunctorSF_JPiEEEvT0_iT1_T2_DpNS2_10kernel_argIT3_EE,"ax",@progbits
	.align	128
        .global         _ZN3cub18CUB_300001_SM_10006detail9transform16transform_kernelINS2_10policy_hubILb1EN4cuda3std3__45tupleIJN6thrust24THRUST_300001_SM_1000_NS6detail15normal_iteratorINSA_10device_ptrIiEEEEEEEE10policy1000Ei15AbsoluteFunctorSF_JPiEEEvT0_iT1_T2_DpNS2_10kernel_argIT3_EE
        .type           _ZN3cub18CUB_300001_SM_10006detail9transform16transform_kernelINS2_10policy_hubILb1EN4cuda3std3__45tupleIJN6thrust24THRUST_300001_SM_1000_NS6detail15normal_iteratorINSA_10device_ptrIiEEEEEEEE10policy1000Ei15AbsoluteFunctorSF_JPiEEEvT0_iT1_T2_DpNS2_10kernel_argIT3_EE,@function
        .size           _ZN3cub18CUB_300001_SM_10006detail9transform16transform_kernelINS2_10policy_hubILb1EN4cuda3std3__45tupleIJN6thrust24THRUST_300001_SM_1000_NS6detail15normal_iteratorINSA_10device_ptrIiEEEEEEEE10policy1000Ei15AbsoluteFunctorSF_JPiEEEvT0_iT1_T2_DpNS2_10kernel_argIT3_EE,(.L_x_463 - _ZN3cub18CUB_300001_SM_10006detail9transform16transform_kernelINS2_10policy_hubILb1EN4cuda3std3__45tupleIJN6thrust24THRUST_300001_SM_1000_NS6detail15normal_iteratorINSA_10device_ptrIiEEEEEEEE10policy1000Ei15AbsoluteFunctorSF_JPiEEEvT0_iT1_T2_DpNS2_10kernel_argIT3_EE)
        .other          _ZN3cub18CUB_300001_SM_10006detail9transform16transform_kernelINS2_10policy_hubILb1EN4cuda3std3__45tupleIJN6thrust24THRUST_300001_SM_1000_NS6detail15normal_iteratorINSA_10device_ptrIiEEEEEEEE10policy1000Ei15AbsoluteFunctorSF_JPiEEEvT0_iT1_T2_DpNS2_10kernel_argIT3_EE,@"STO_CUDA_ENTRY STV_DEFAULT"
_ZN3cub18CUB_300001_SM_10006detail9transform16transform_kernelINS2_10policy_hubILb1EN4cuda3std3__45tupleIJN6thrust24THRUST_300001_SM_1000_NS6detail15normal_iteratorINSA_10device_ptrIiEEEEEEEE10policy1000Ei15AbsoluteFunctorSF_JPiEEEvT0_iT1_T2_DpNS2_10kernel_argIT3_EE:
.text._ZN3cub18CUB_300001_SM_10006detail9transform16transform_kernelINS2_10policy_hubILb1EN4cuda3std3__45tupleIJN6thrust24THRUST_300001_SM_1000_NS6detail15normal_iteratorINSA_10device_ptrIiEEEEEEEE10policy1000Ei15AbsoluteFunctorSF_JPiEEEvT0_iT1_T2_DpNS2_10kernel_argIT3_EE:
[----:B------:R-:W-:Y:S08]  /*0000*/  LDC R1, c[0x0][0x37c] ;  /* 0x0000df00ff017b82 */ /* 0x000ff00000000800 */
[----:B------:R-:W0:Y:S01]  /*0010*/  LDC.64 R8, c[0x0][0x380] ;  /* 0x0000e000ff087b82 */ /* 0x000e220000000a00 */
[----:B------:R-:W1:Y:S01]  /*0020*/  S2R R0, SR_TID.X ;  /* 0x0000000000007919 */ /* 0x000e620000002100 */
[----:B------:R-:W2:Y:S01]  /*0030*/  LDCU.64 UR6, c[0x0][0x358] ;  /* 0x00006b00ff0677ac */ /* 0x000ea20008000a00 */
[----:B------:R-:W-:Y:S05]  /*0040*/  BSSY.RECONVERGENT B0, `(.L_x_250) ;  /* 0x0000016000007945 */ /* 0x000fea0003800200 */
[----:B------:R-:W3:Y:S08]  /*0050*/  S2UR UR4, SR_CTAID.X ;  /* 0x00000000000479c3 */ /* 0x000ef00000002500 */
[----:B------:R-:W4:Y:S01]  /*0060*/  LDC.64 R2, c[0x0][0x398] ;  /* 0x0000e600ff027b82 */ /* 0x000f220000000a00 */
[----:B0-----:R-:W-:-:S07]  /*0070*/  IMAD.SHL.U32 R7, R9, 0x80, RZ ;  /* 0x0000008009077824 */ /* 0x001fce00078e00ff */
[----:B------:R-:W0:Y:S01]  /*0080*/  LDC.64 R4, c[0x0][0x390] ;  /* 0x0000e400ff047b82 */ /* 0x000e220000000a00 */
[----:B---3--:R-:W-:Y:S02]  /*0090*/  IMAD R13, R7, UR4, RZ ;  /* 0x00000004070d7c24 */ /* 0x008fe4000f8e02ff */
[----:B-1----:R-:W-:Y:S02]  /*00a0*/  IMAD.SHL.U32 R15, R0, 0x80, RZ ;  /* 0x00000080000f7824 */ /* 0x002fe400078e00ff */
[----:B------:R-:W-:-:S05]  /*00b0*/  IMAD.IADD R8, R8, 0x1, -R13 ;  /* 0x0000000108087824 */ /* 0x000fca00078e0a0d */
[CC--:B------:R-:W-:Y:S02]  /*00c0*/  VIMNMX R6, PT, PT, R7.reuse, R8.reuse, PT ;  /* 0x0000000807067248 */ /* 0x0c0fe40003fe0100 */
[----:B------:R-:W-:-:S03]  /*00d0*/  ISETP.GT.AND P0, PT, R7, R8, PT ;  /* 0x000000080700720c */ /* 0x000fc60003f04270 */
[----:B------:R-:W-:-:S05]  /*00e0*/  IMAD.SHL.U32 R12, R6, 0x4, RZ ;  /* 0x00000004060c7824 */ /* 0x000fca00078e00ff */
[----:B------:R-:W-:-:S13]  /*00f0*/  ISETP.GE.AND P1, PT, R15, R12, PT ;  /* 0x0000000c0f00720c */ /* 0x000fda0003f26270 */
[----:B--2-4-:R-:W-:Y:S05]  /*0100*/  @P1 BRA `(.L_x_251) ;  /* 0x0000000000241947 */ /* 0x014fea0003800000 */
[----:B------:R-:W1:Y:S02]  /*0110*/  LDC.64 R10, c[0x0][0x398] ;  /* 0x0000e600ff0a7b82 */ /* 0x000e640000000a00 */
[----:B-1----:R-:W-:-:S04]  /*0120*/  IMAD.WIDE.U32 R10, R0, 0x80, R10 ;  /* 0x00000080000a7825 */ /* 0x002fc800078e000a */
[----:B------:R-:W-:-:S07]  /*0130*/  IMAD.WIDE R10, R13, 0x4, R10 ;  /* 0x000000040d0a7825 */ /* 0x000fce00078e020a */
.L_x_252:
[----:B------:R-:W-:Y:S01]  /*0140*/  VIADD R15, R15, 0x4000 ;  /* 0x000040000f0f7836 */ /* 0x000fe20000000000 */
[----:B------:R1:W-:Y:S04]  /*0150*/  CCTL.E.PF2 [R10] ;  /* 0x000000000a00798f */ /* 0x0003e80000800100 */
[----:B------:R-:W-:Y:S02]  /*0160*/  ISETP.GE.AND P1, PT, R15, R12, PT ;  /* 0x0000000c0f00720c */ /* 0x000fe40003f26270 */
[----:B-1----:R-:W-:-:S05]  /*0170*/  IADD3 R10, P2, PT, R10, 0x4000, RZ ;  /* 0x000040000a0a7810 */ /* 0x002fca0007f5e0ff */
[----:B------:R-:W-:-:S06]  /*0180*/  IMAD.X R11, RZ, RZ, R11, P2 ;  /* 0x000000ffff0b7224 */ /* 0x000fcc00010e060b */
[----:B------:R-:W-:Y:S05]  /*0190*/  @!P1 BRA `(.L_x_252) ;  /* 0xfffffffc00e89947 */ /* 0x000fea000383ffff */
.L_x_251:
[----:B------:R-:W-:Y:S05]  /*01a0*/  BSYNC.RECONVERGENT B0 ;  /* 0x0000000000007941 */ /* 0x000fea0003800200 */
.L_x_250:
[----:B------:R-:W-:-:S04]  /*01b0*/  IMAD.WIDE R2, R13, 0x4, R2 ;  /* 0x000000040d027825 */ /* 0x000fc800078e0202 */
[----:B0-----:R-:W-:Y:S01]  /*01c0*/  IMAD.WIDE R4, R13, 0x4, R4 ;  /* 0x000000040d047825 */ /* 0x001fe200078e0204 */
[----:B------:R-:W-:Y:S06]  /*01d0*/  @P0 BRA `(.L_x_253) ;  /* 0x0000000800740947 */ /* 0x000fec0003800000 */
        /* <DEDUP_REMOVED lines=12> */
.L_x_255:
        /* <DEDUP_REMOVED lines=16> */
[----:B------:R-:W-:Y:S04]  /*03a0*/  STG.E desc[UR6][R8.64+-0xa00], R17 ;  /* 0xfff6001108007986 */ /* 0x000fe8000c101906 */
        /* <DEDUP_REMOVED lines=10> */
[----:B------:R2:W-:Y:S04]  /*0450*/  STG.E desc[UR6][R8.64+-0x400], R23 ;  /* 0xfffc001708007986 */ /* 0x0005e8000c101906 */
[----:B------:R-:W3:Y:S01]  /*0460*/  LDG.E R14, desc[UR6][R10.64+-0x200] ;  /* 0xfffe00060a0e7981 */ /* 0x000ee2000c1e1900 */
[----:B------:R-:W-:Y:S02]  /*0470*/  IMAD.MOV.U32 R18, RZ, RZ, 0x600 ;  /* 0x00000600ff127424 */ /* 0x000fe400078e00ff */
[----:B0-----:R-:W-:Y:S01]  /*0480*/  IMAD.MOV.U32 R19, RZ, RZ, 0x0 ;  /* 0x00000000ff137424 */ /* 0x001fe200078e00ff */
[----:B---3--:R-:W-:-:S05]  /*0490*/  IABS R25, R14 ;  /* 0x0000000e00197213 */ /* 0x008fca0000000000 */
[----:B------:R-:W-:Y:S04]  /*04a0*/  STG.E desc[UR6][R8.64+-0x200], R25 ;  /* 0xfffe001908007986 */ /* 0x000fe8000c101906 */
[----:B------:R-:W1:Y:S01]  /*04b0*/  LDG.E R14, desc[UR6][R10.64] ;  /* 0x000000060a0e7981 */ /* 0x000e62000c1e1900 */
[----:B------:R-:W-:-:S03]  /*04c0*/  IMAD.WIDE R18, R6, 0x4, R18 ;  /* 0x0000000406127825 */ /* 0x000fc600078e0212 */
[----:B------:R-:W-:-:S05]  /*04d0*/  IADD3 R16, P1, PT, R2, R18, RZ ;  /* 0x0000001202107210 */ /* 0x000fca0007f3e0ff */
[----:B------:R-:W-:Y:S01]  /*04e0*/  IMAD.X R17, R3, 0x1, R19, P1 ;  /* 0x0000000103117824 */ /* 0x000fe200008e0613 */
[----:B-1----:R-:W-:-:S05]  /*04f0*/  IABS R21, R14 ;  /* 0x0000000e00157213 */ /* 0x002fca0000000000 */
[----:B------:R0:W-:Y:S04]  /*0500*/  STG.E desc[UR6][R8.64], R21 ;  /* 0x0000001508007986 */ /* 0x0001e8000c101906 */
[----:B------:R-:W3:Y:S01]  /*0510*/  LDG.E R14, desc[UR6][R16.64+-0x600] ;  /* 0xfffa0006100e7981 */ /* 0x000ee2000c1e1900 */
[----:B------:R-:W-:-:S05]  /*0520*/  IADD3 R18, P1, PT, R4, R18, RZ ;  /* 0x0000001204127210 */ /* 0x000fca0007f3e0ff */
[----:B------:R-:W-:Y:S01]  /*0530*/  IMAD.X R19, R5, 0x1, R19, P1 ;  /* 0x0000000105137824 */ /* 0x000fe200008e0613 */
[----:B---3--:R-:W-:-:S05]  /*0540*/  IABS R11, R14 ;  /* 0x0000000e000b7213 */ /* 0x008fca0000000000 */
[----:B------:R1:W-:Y:S04]  /*0550*/  STG.E desc[UR6][R18.64+-0x600], R11 ;  /* 0xfffa000b12007986 */ /* 0x0003e8000c101906 */
[----:B------:R-:W2:Y:S02]  /*0560*/  LDG.E R10, desc[UR6][R16.64+-0x400] ;  /* 0xfffc0006100a7981 */ /* 0x000ea4000c1e1900 */
[----:B--2---:R-:W-:-:S05]  /*0570*/  IABS R23, R10 ;  /* 0x0000000a00177213 */ /* 0x004fca0000000000 */
[----:B------:R-:W-:Y:S04]  /*0580*/  STG.E desc[UR6][R18.64+-0x400], R23 ;  /* 0xfffc001712007986 */ /* 0x000fe8000c101906 */
[----:B0-----:R-:W2:Y:S02]  /*0590*/  LDG.E R8, desc[UR6][R16.64+-0x200] ;  /* 0xfffe000610087981 */ /* 0x001ea4000c1e1900 */
[----:B--2---:R-:W-:-:S05]  /*05a0*/  IABS R9, R8 ;  /* 0x0000000800097213 */ /* 0x004fca0000000000 */
[----:B------:R0:W-:Y:S04]  /*05b0*/  STG.E desc[UR6][R18.64+-0x200], R9 ;  /* 0xfffe000912007986 */ /* 0x0001e8000c101906 */
[----:B------:R-:W2:Y:S02]  /*05c0*/  LDG.E R8, desc[UR6][R16.64] ;  /* 0x0000000610087981 */ /* 0x000ea4000c1e1900 */
[----:B--2---:R-:W-:-:S05]  /*05d0*/  IABS R8, R8 ;  /* 0x0000000800087213 */ /* 0x004fca0000000000 */
[----:B-1----:R-:W-:-:S05]  /*05e0*/  IMAD.MOV.U32 R11, RZ, RZ, R8 ;  /* 0x000000ffff0b7224 */ /* 0x002fca00078e0008 */
        /* <DEDUP_REMOVED lines=18> */
.L_x_254:
[----:B------:R-:W-:Y:S05]  /*0710*/  @!P0 EXIT ;  /* 0x000000000000894d */ /* 0x000fea0003800000 */
[----:B------:R-:W0:Y:S01]  /*0720*/  LDCU UR4, c[0x0][0x384] ;  /* 0x00007080ff0477ac */ /* 0x000e220008000800 */
[----:B------:R-:W-:Y:S01]  /*0730*/  ISETP.GE.U32.AND P0, PT, R20, 0x8, PT ;  /* 0x000000081400780c */ /* 0x000fe20003f06070 */
[----:B0-----:R-:W-:-:S06]  /*0740*/  ULOP3.LUT UR5, UR4, 0x7, URZ, 0xc0, !UPT ;  /* 0x0000000704057892 */ /* 0x001fcc000f8ec0ff */
[----:B------:R-:W-:-:S06]  /*0750*/  ISETP.NE.AND P1, PT, RZ, UR5, PT ;  /* 0x00000005ff007c0c */ /* 0x000fcc000bf25270 */
[----:B------:R-:W-:Y:S07]  /*0760*/  @!P0 BRA `(.L_x_256) ;  /* 0x0000000000848947 */ /* 0x000fee0003800000 */
[----:B--2---:R-:W-:-:S04]  /*0770*/  IMAD R11, R7, 0x80, R0 ;  /* 0x00000080070b7824 */ /* 0x004fc800078e0200 */
        /* <DEDUP_REMOVED lines=32> */
.L_x_256:
[----:B------:R-:W-:Y:S05]  /*0980*/  @!P1 EXIT ;  /* 0x000000000000994d */ /* 0x000fea0003800000 */
[----:B------:R-:W-:Y:S02]  /*0990*/  UISETP.GE.U32.AND UP0, UPT, UR5, 0x4, UPT ;  /* 0x000000040500788c */ /* 0x000fe4000bf06070 */
[----:B------:R-:W-:-:S06]  /*09a0*/  ULOP3.LUT UR4, UR4, 0x3, URZ, 0xc0, !UPT ;  /* 0x0000000304047892 */ /* 0x000fcc000f8ec0ff */
[----:B------:R-:W-:Y:S01]  /*09b0*/  ISETP.NE.AND P0, PT, RZ, UR4, PT ;  /* 0x00000004ff007c0c */ /* 0x000fe2000bf05270 */
[----:B------:R-:W-:-:S12]  /*09c0*/  BRA.U !UP0, `(.L_x_257) ;  /* 0x0000000108447547 */ /* 0x000fd8000b800000 */
[----:B--2---:R-:W-:-:S04]  /*09d0*/  IMAD R9, R7, 0x80, R0 ;  /* 0x0000008007097824 */ /* 0x004fc800078e0200 */
[----:B---3--:R-:W-:-:S05]  /*09e0*/  IMAD.WIDE R10, R9, 0x4, R2 ;  /* 0x00000004090a7825 */ /* 0x008fca00078e0202 */
        /* <DEDUP_REMOVED lines=15> */
.L_x_257:
[----:B------:R-:W-:Y:S05]  /*0ae0*/  @!P0 EXIT ;  /* 0x000000000000894d */ /* 0x000fea0003800000 */
[----:B--23--:R-:W-:Y:S01]  /*0af0*/  IMAD R11, R7, 0x80, R0 ;  /* 0x00000080070b7824 */ /* 0x00cfe200078e0200 */
[----:B------:R-:W-:-:S12]  /*0b00*/  UIADD3 UR4, UPT, UPT, -UR4, URZ, URZ ;  /* 0x000000ff04047290 */ /* 0x000fd8000fffe1ff */
.L_x_258:
[----:B-1----:R-:W-:-:S06]  /*0b10*/  IMAD.WIDE R8, R11, 0x4, R2 ;  /* 0x000000040b087825 */ /* 0x002fcc00078e0202 */
[----:B------:R-:W2:Y:S01]  /*0b20*/  LDG.E R8, desc[UR6][R8.64] ;  /* 0x0000000608087981 */ /* 0x000ea2000c1e1900 */
[----:B0-----:R-:W-:Y:S01]  /*0b30*/  IMAD.WIDE R6, R11, 0x4, R4 ;  /* 0x000000040b067825 */ /* 0x001fe200078e0204 */
[----:B------:R-:W-:-:S03]  /*0b40*/  UIADD3 UR4, UPT, UPT, UR4, 0x1, URZ ;  /* 0x0000000104047890 */ /* 0x000fc6000fffe0ff */
[----:B------:R-:W-:Y:S01]  /*0b50*/  VIADD R11, R11, 0x80 ;  /* 0x000000800b0b7836 */ /* 0x000fe20000000000 */
[----:B------:R-:W-:Y:S01]  /*0b60*/  UISETP.NE.AND UP0, UPT, UR4, URZ, UPT ;  /* 0x000000ff0400728c */ /* 0x000fe2000bf05270 */
[----:B--2---:R-:W-:-:S05]  /*0b70*/  IABS R13, R8 ;  /* 0x00000008000d7213 */ /* 0x004fca0000000000 */
[----:B------:R0:W-:Y:S03]  /*0b80*/  STG.E desc[UR6][R6.64], R13 ;  /* 0x0000000d06007986 */ /* 0x0001e6000c101906 */
[----:B------:R-:W-:Y:S05]  /*0b90*/  BRA.U UP0, `(.L_x_258) ;  /* 0xfffffffd00dc7547 */ /* 0x000fea000b83ffff */
[----:B------:R-:W-:Y:S05]  /*0ba0*/  EXIT ;  /* 0x000000000000794d */ /* 0x000fea0003800000 */
.L_x_253:
[----:B------:R-:W-:-:S13]  /*0bb0*/  ISETP.GE.AND P0, PT, R9, 0x1, PT ;  /* 0x000000010900780c */ /* 0x000fda0003f06270 */
[----:B------:R-:W-:Y:S05]  /*0bc0*/  @!P0 EXIT ;  /* 0x000000000000894d */ /* 0x000fea0003800000 */
[C---:B------:R-:W-:Y:S01]  /*0bd0*/  ISETP.GE.U32.AND P0, PT, R9.reuse, 0x8, PT ;  /* 0x000000080900780c */ /* 0x040fe20003f06070 */
[----:B------:R-:W-:Y:S01]  /*0be0*/  IMAD.MOV.U32 R7, RZ, RZ, RZ ;  /* 0x000000ffff077224 */ /* 0x000fe200078e00ff */
[----:B------:R-:W-:-:S11]  /*0bf0*/  LOP3.LUT R18, R9, 0x7, RZ, 0xc0, !PT ;  /* 0x0000000709127812 */ /* 0x000fd600078ec0ff */
[----:B------:R-:W-:Y:S05]  /*0c00*/  @!P0 BRA `(.L_x_259) ;  /* 0x0000000000d88947 */ /* 0x000fea0003800000 */
[----:B------:R-:W-:Y:S01]  /*0c10*/  LOP3.LUT R7, R9, 0x7ffffff8, RZ, 0xc0, !PT ;  /* 0x7ffffff809077812 */ /* 0x000fe200078ec0ff */
[----:B------:R-:W-:-:S07]  /*0c20*/  IMAD.MOV.U32 R12, RZ, RZ, RZ ;  /* 0x000000ffff0c7224 */ /* 0x000fce00078e00ff */
.L_x_262:
[----:B0-----:R-:W-:-:S05]  /*0c30*/  IMAD R13, R12, 0x80, R0 ;  /* 0x000000800c0d7824 */ /* 0x001fca00078e0200 */
        /* <DEDUP_REMOVED lines=14> */
[----:B------:R1:W-:Y:S06]  /*0d20*/  @!P1 STG.E desc[UR6][R10.64], R19 ;  /* 0x000000130a009986 */ /* 0x0003ec000c101906 */
        /* <DEDUP_REMOVED lines=34> */
.L_x_261:
[----:B------:R-:W-:Y:S05]  /*0f50*/  BSYNC.RECONVERGENT B0 ;  /* 0x0000000000007941 */ /* 0x000fea0003800200 */
.L_x_260:
[----:B------:R-:W-:Y:S05]  /*0f60*/  @P1 BRA `(.L_x_262) ;  /* 0xfffffffc00301947 */ /* 0x000fea000383ffff */
.L_x_259:
[----:B------:R-:W-:-:S13]  /*0f70*/  ISETP.NE.AND P0, PT, R18, RZ, PT ;  /* 0x000000ff1200720c */ /* 0x000fda0003f05270 */
[----:B------:R-:W-:Y:S05]  /*0f80*/  @!P0 EXIT ;  /* 0x000000000000894d */ /* 0x000fea0003800000 */
[----:B------:R-:W1:Y:S01]  /*0f90*/  LDC R8, c[0x0][0x384] ;  /* 0x0000e100ff087b82 */ /* 0x000e620000000800 */
[----:B------:R-:W-:Y:S02]  /*0fa0*/  ISETP.GE.U32.AND P1, PT, R18, 0x4, PT ;  /* 0x000000041200780c */ /* 0x000fe40003f26070 */
[----:B-1----:R-:W-:-:S04]  /*0fb0*/  LOP3.LUT R9, R8, 0x3, RZ, 0xc0, !PT ;  /* 0x0000000308097812 */ /* 0x002fc800078ec0ff */
[----:B------:R-:W-:-:S07]  /*0fc0*/  ISETP.NE.AND P0, PT, R9, RZ, PT ;  /* 0x000000ff0900720c */ /* 0x000fce0003f05270 */
[----:B------:R-:W-:Y:S06]  /*0fd0*/  @!P1 BRA `(.L_x_263) ;  /* 0x0000000000749947 */ /* 0x000fec0003800000 */
[----:B------:R-:W-:-:S05]  /*0fe0*/  IMAD R23, R7, 0x80, R0 ;  /* 0x0000008007177824 */ /* 0x000fca00078e0200 */
[----:B------:R-:W-:-:S13]  /*0ff0*/  ISETP.GE.AND P2, PT, R23, R6, PT ;  /* 0x000000061700720c */ /* 0x000fda0003f46270 */
[----:B0-----:R-:W-:-:S06]  /*1000*/  @!P2 IMAD.WIDE R10, R23, 0x4, R2 ;  /* 0x00000004170aa825 */ /* 0x001fcc00078e0202 */
        /* <DEDUP_REMOVED lines=21> */
[----:B------:R-:W3:Y:S01]  /*1160*/  @!P1 LDG.E R14, desc[UR6][R14.64] ;  /* 0x000000060e0e9981 */ /* 0x000ee2000c1e1900 */
[----:B-1----:R-:W-:-:S04]  /*1170*/  @!P1 IMAD.WIDE R10, R23, 0x4, R4 ;  /* 0x00000004170a9825 */ /* 0x002fc800078e0204 */
[----:B------:R-:W-:Y:S01]  /*1180*/  VIADD R7, R7, 0x4 ;  /* 0x0000000407077836 */ /* 0x000fe20000000000 */
[----:B---3--:R-:W-:-:S05]  /*1190*/  @!P1 IABS R17, R14 ;  /* 0x0000000e00119213 */ /* 0x008fca0000000000 */
[----:B------:R2:W-:Y:S02]  /*11a0*/  @!P1 STG.E desc[UR6][R10.64], R17 ;  /* 0x000000110a009986 */ /* 0x0005e4000c101906 */
.L_x_263:
[----:B------:R-:W-:Y:S05]  /*11b0*/  @!P0 EXIT ;  /* 0x000000000000894d */ /* 0x000fea0003800000 */
[----:B------:R-:W-:Y:S02]  /*11c0*/  ISETP.NE.AND P1, PT, R9, 0x1, PT ;  /* 0x000000010900780c */ /* 0x000fe40003f25270 */
[----:B------:R-:W-:-:S04]  /*11d0*/  LOP3.LUT R8, R8, 0x1, RZ, 0xc0, !PT ;  /* 0x0000000108087812 */ /* 0x000fc800078ec0ff */
[----:B------:R-:W-:-:S07]  /*11e0*/  ISETP.NE.U32.AND P0, PT, R8, 0x1, PT ;  /* 0x000000010800780c */ /* 0x000fce0003f05070 */
[----:B------:R-:W-:Y:S06]  /*11f0*/  @!P1 BRA `(.L_x_264) ;  /* 0x00000000003c9947 */ /* 0x000fec0003800000 */
[----:B0-2---:R-:W-:-:S05]  /*1200*/  IMAD R11, R7, 0x80, R0 ;  /* 0x00000080070b7824 */ /* 0x005fca00078e0200 */
        /* <DEDUP_REMOVED lines=14> */
.L_x_264:
[----:B------:R-:W-:Y:S05]  /*12f0*/  @P0 EXIT ;  /* 0x000000000000094d */ /* 0x000fea0003800000 */
[----:B------:R-:W-:-:S05]  /*1300*/  IMAD R7, R7, 0x80, R0 ;  /* 0x0000008007077824 */ /* 0x000fca00078e0200 */
[----:B------:R-:W-:-:S13]  /*1310*/  ISETP.GE.AND P0, PT, R7, R6, PT ;  /* 0x000000060700720c */ /* 0x000fda0003f06270 */
[----:B------:R-:W-:Y:S05]  /*1320*/  @P0 EXIT ;  /* 0x000000000000094d */ /* 0x000fea0003800000 */
[----:B------:R-:W-:-:S06]  /*1330*/  IMAD.WIDE R2, R7, 0x4, R2 ;  /* 0x0000000407027825 */ /* 0x000fcc00078e0202 */
[----:B------:R-:W3:Y:S01]  /*1340*/  LDG.E R2, desc[UR6][R2.64] ;  /* 0x0000000602027981 */ /* 0x000ee2000c1e1900 */
[----:B------:R-:W-:Y:S01]  /*1350*/  IMAD.WIDE R4, R7, 0x4, R4 ;  /* 0x0000000407047825 */ /* 0x000fe200078e0204 */
[----:B---3--:R-:W-:-:S05]  /*1360*/  IABS R0, R2 ;  /* 0x0000000200007213 */ /* 0x008fca0000000000 */
[----:B------:R-:W-:-:S05]  /*1370*/  IMAD.MOV.U32 R7, RZ, RZ, R0 ;  /* 0x000000ffff077224 */ /* 0x000fca00078e0000 */
[----:B------:R-:W-:Y:S01]  /*1380*/  STG.E desc[UR6][R4.64], R7 ;  /* 0x0000000704007986 */ /* 0x000fe2000c101906 */
[----:B------:R-:W-:Y:S05]  /*1390*/  EXIT ;  /* 0x000000000000794d */ /* 0x000fea0003800000 */
.L_x_265:
        /* <DEDUP_REMOVED lines=14> */
.L_x_463:


//--------------------- .text._ZN3cub18CUB_300001_SM_10006detail8for_each13static_kernelINS2_12policy_hub_t12policy_500_tEmN6thrust24THRUST_300001_SM_1000_NS8cuda_cub20__uninitialized_fill7functorINS7_10device_ptrIiEEiEEEEvT0_T1_ --------------------------
	.section	.text._ZN3cub18CUB_300001_SM_10006detail8for_each13static_kernelINS2_12policy_hub_t12policy_500_tEmN6thrust24THRUST_300001_SM_1000_NS8cuda_cub20__uninitialized_fill7functorINS7_10device_ptrIiEEiEEEEvT0_T1_,"ax",@progbits
	.align	128
        .global         _ZN3cub18CUB_300001_SM_10006detail8for_each13static_kernelINS2_12policy_hub_t12policy_500_tEmN6thrust24THRUST_300001_SM_1000_NS8cuda_cub20__uninitialized_fill7functorINS7_10device_ptrIiEEiEEEEvT0_T1_
        .type           _ZN3cub18CUB_300001_SM_10006detail8for_each13static_kernelINS2_12policy_hub_t12policy_500_tEmN6thrust24THRUST_300001_SM_1000_NS8cuda_cub20__uninitialized_fill7functorINS7_10device_ptrIiEEiEEEEvT0_T1_,@function
        .size           _ZN3cub18CUB_300001_SM_10006detail8for_each13static_kernelINS2_12policy_hub_t12policy_500_tEmN6thrust24THRUST_300001_SM_1000_NS8cuda_cub20__uninitialized_fill7functorINS7_10device_ptrIiEEiEEEEvT0_T1_,(.L_x_464 - _ZN3cub18CUB_300001_SM_10006detail8for_each13static_kernelINS2_12policy_hub_t12policy_500_tEmN6thrust24THRUST_300001_SM_1000_NS8cuda_cub20__uninitialized_fill7functorINS7_10device_ptrIiEEiEEEEvT0_T1_)
        .other          _ZN3cub18CUB_300001_SM_10006detail8for_each13static_kernelINS2_12policy_hub_t12policy_500_tEmN6thrust24THRUST_300001_SM_1000_NS8cuda_cub20__uninitialized_fill7functorINS7_10device_ptrIiEEiEEEEvT0_T1_,@"STO_CUDA_ENTRY STV_DEFAULT"
_ZN3cub18CUB_300001_SM_10006detail8for_each13static_kernelINS2_12policy_hub_t12policy_500_tEmN6thrust24THRUST_300001_SM_1000_NS8cuda_cub20__uninitialized_fill7functorINS7_10device_ptrIiEEiEEEEvT0_T1_:
.text._ZN3cub18CUB_300001_SM_10006detail8for_each13static_kernelINS2_12policy_hub_t12policy_500_tEmN6thrust24THRUST_300001_SM_1000_NS8cuda_cub20__uninitialized_fill7functorINS7_10device_ptrIiEEiEEEEvT0_T1_:
[----:B------:R-:W-:Y:S08]  /*0000*/  LDC R1, c[0x0][0x37c] ;  /* 0x0000df00ff017b82 */ /* 0x000ff00000000800 */
[----:B------:R-:W0:Y:S01]  /*0010*/  S2UR UR4, SR_CTAID.X ;  /* 0x00000000000479c3 */ /* 0x000e220000002500 */
[----:B------:R-:W1:Y:S01]  /*0020*/  LDCU.64 UR6, c[0x0][0x380] ;  /* 0x00007000ff0677ac */ /* 0x000e620008000a00 */
[----:B------:R-:W2:Y:S01]  /*0030*/  LDCU.64 UR8, c[0x0][0x358] ;  /* 0x00006b00ff0877ac */ /* 0x000ea20008000a00 */
[----:B0-----:R-:W-:-:S04]  /*0040*/  UIMAD.WIDE.U32 UR4, UR4, 0x200, URZ ;  /* 0x00000200040478a5 */ /* 0x001fc8000f8e00ff */
[----:B-1----:R-:W-:-:S04]  /*0050*/  UIADD3 UR6, UP0, UPT, -UR4, UR6, URZ ;  /* 0x0000000604067290 */ /* 0x002fc8000ff1e1ff */
[----:B------:R-:W-:Y:S02]  /*0060*/  UIADD3.X UR7, UPT, UPT, ~UR5, UR7, URZ, UP0, !UPT ;  /* 0x0000000705077290 */ /* 0x000fe400087fe5ff */
[----:B------:R-:W-:-:S04]  /*0070*/  UISETP.GE.U32.AND UP0, UPT, UR6, 0x200, UPT ;  /* 0x000002000600788c */ /* 0x000fc8000bf06070 */
[----:B------:R-:W-:-:S09]  /*0080*/  UISETP.GE.U32.AND.EX UP0, UPT, UR7, URZ, UPT, UP0 ;  /* 0x000000ff0700728c */ /* 0x000fd2000bf06100 */
[----:B--2---:R-:W-:Y:S05]  /*0090*/  BRA.U !UP0, `(.L_x_266) ;  /* 0x0000000108287547 */ /* 0x004fea000b800000 */
[----:B------:R-:W0:Y:S01]  /*00a0*/  S2R R0, SR_TID.X ;  /* 0x0000000000007919 */ /* 0x000e220000002100 */
[----:B------:R-:W1:Y:S01]  /*00b0*/  LDCU.64 UR6, c[0x0][0x388] ;  /* 0x00007100ff0677ac */ /* 0x000e620008000a00 */
[----:B------:R-:W2:Y:S01]  /*00c0*/  LDC R5, c[0x0][0x390] ;  /* 0x0000e400ff057b82 */ /* 0x000ea20000000800 */
[----:B0-----:R-:W-:-:S05]  /*00d0*/  IADD3 R0, P0, PT, R0, UR4, RZ ;  /* 0x0000000400007c10 */ /* 0x001fca000ff1e0ff */
[----:B------:R-:W-:Y:S01]  /*00e0*/  IMAD.X R3, RZ, RZ, UR5, P0 ;  /* 0x00000005ff037e24 */ /* 0x000fe200080e06ff */
[----:B-1----:R-:W-:-:S04]  /*00f0*/  LEA R2, P0, R0, UR6, 0x2 ;  /* 0x0000000600027c11 */ /* 0x002fc8000f8010ff */
[----:B------:R-:W-:-:S05]  /*0100*/  LEA.HI.X R3, R0, UR7, R3, 0x2, P0 ;  /* 0x0000000700037c11 */ /* 0x000fca00080f1403 */
[----:B--2---:R-:W-:Y:S04]  /*0110*/  STG.E desc[UR8][R2.64], R5 ;  /* 0x0000000502007986 */ /* 0x004fe8000c101908 */
[----:B------:R-:W-:Y:S01]  /*0120*/  STG.E desc[UR8][R2.64+0x400], R5 ;  /* 0x0004000502007986 */ /* 0x000fe2000c101908 */
[----:B------:R-:W-:Y:S05]  /*0130*/  EXIT ;  /* 0x000000000000794d */ /* 0x000fea0003800000 */
.L_x_266:
[----:B------:R-:W0:Y:S01]  /*0140*/  S2R R0, SR_TID.X ;  /* 0x0000000000007919 */ /* 0x000e220000002100 */
[----:B------:R-:W-:Y:S01]  /*0150*/  IMAD.U32 R2, RZ, RZ, UR7 ;  /* 0x00000007ff027e24 */ /* 0x000fe2000f8e00ff */
[----:B------:R-:W1:Y:S01]  /*0160*/  LDCU.64 UR10, c[0x0][0x388] ;  /* 0x00007100ff0a77ac */ /* 0x000e620008000a00 */
[----:B------:R-:W-:Y:S01]  /*0170*/  IMAD.U32 R4, RZ, RZ, UR7 ;  /* 0x00000007ff047e24 */ /* 0x000fe2000f8e00ff */
[----:B0-----:R-:W-:-:S04]  /*0180*/  ISETP.LT.U32.AND P0, PT, R0, UR6, PT ;  /* 0x0000000600007c0c */ /* 0x001fc8000bf01070 */
[----:B------:R-:W-:Y:S01]  /*0190*/  ISETP.GT.U32.AND.EX P0, PT, R2, RZ, PT, P0 ;  /* 0x000000ff0200720c */ /* 0x000fe20003f04100 */
[C---:B------:R-:W-:Y:S01]  /*01a0*/  VIADD R2, R0.reuse, 0x100 ;  /* 0x0000010000027836 */ /* 0x040fe20000000000 */
[----:B------:R-:W-:-:S04]  /*01b0*/  IADD3 R0, P2, PT, R0, UR4, RZ ;  /* 0x0000000400007c10 */ /* 0x000fc8000ff5e0ff */
[----:B------:R-:W-:Y:S01]  /*01c0*/  ISETP.LT.U32.AND P1, PT, R2, UR6, PT ;  /* 0x0000000602007c0c */ /* 0x000fe2000bf21070 */
[----:B------:R-:W-:Y:S01]  /*01d0*/  IMAD.X R3, RZ, RZ, UR5, P2 ;  /* 0x00000005ff037e24 */ /* 0x000fe200090e06ff */
[----:B-1----:R-:W-:Y:S02]  /*01e0*/  LEA R2, P2, R0, UR10, 0x2 ;  /* 0x0000000a00027c11 */ /* 0x002fe4000f8410ff */
[----:B------:R-:W-:Y:S02]  /*01f0*/  ISETP.GT.U32.AND.EX P1, PT, R4, RZ, PT, P1 ;  /* 0x000000ff0400720c */ /* 0x000fe40003f24110 */
[----:B------:R-:W-:Y:S01]  /*0200*/  LEA.HI.X R3, R0, UR11, R3, 0x2, P2 ;  /* 0x0000000b00037c11 */ /* 0x000fe200090f1403 */
[----:B------:R-:W0:Y:S04]  /*0210*/  @P0 LDC R5, c[0x0][0x390] ;  /* 0x0000e400ff050b82 */ /* 0x000e280000000800 */
[----:B0-----:R0:W-:Y:S06]  /*0220*/  @P0 STG.E desc[UR8][R2.64], R5 ;  /* 0x0000000502000986 */ /* 0x0011ec000c101908 */
[----:B------:R-:W-:Y:S05]  /*0230*/  @!P1 EXIT ;  /* 0x000000000000994d */ /* 0x000fea0003800000 */
[----:B0-----:R-:W0:Y:S02]  /*0240*/  LDC R5, c[0x0][0x390] ;  /* 0x0000e400ff057b82 */ /* 0x001e240000000800 */
[----:B0-----:R-:W-:Y:S01]  /*0250*/  STG.E desc[UR8][R2.64+0x400], R5 ;  /* 0x0004000502007986 */ /* 0x001fe2000c101908 */
[----:B------:R-:W-:Y:S05]  /*0260*/  EXIT ;  /* 0x000000000000794d */ /* 0x000fea0003800000 */
.L_x_267:
        /* <DEDUP_REMOVED lines=9> */
.L_x_464:


//--------------------- .text._ZN3cub18CUB_300001_SM_10006detail11EmptyKernelIvEEvv --------------------------
	.section	.text._ZN3cub18CUB_300001_SM_10006detail11EmptyKernelIvEEvv,"ax",@progbits
	.align	128
        .global         _ZN3cub18CUB_300001_SM_10006detail11EmptyKernelIvEEvv
        .type           _ZN3cub18CUB_300001_SM_10006detail11EmptyKernelIvEEvv,@function
        .size           _ZN3cub18CUB_300001_SM_10006detail11EmptyKernelIvEEvv,(.L_x_465 - _ZN3cub18CUB_300001_SM_10006detail11EmptyKernelIvEEvv)
        .other          _ZN3cub18CUB_300001_SM_10006detail11EmptyKernelIvEEvv,@"STO_CUDA_ENTRY STV_DEFAULT"
_ZN3cub18CUB_300001_SM_10006detail11EmptyKernelIvEEvv:
.text._ZN3cub18CUB_300001_SM_10006detail11EmptyKernelIvEEvv:
[----:B------:R-:W-:Y:S01]  /*0000*/  LDC R1, c[0x0][0x37c] ;  /* 0x0000df00ff017b82 */ /* 0x000fe20000000800 */
[----:B------:R-:W-:Y:S05]  /*0010*/  EXIT ;  /* 0x000000000000794d */ /* 0x000fea0003800000 */
.L_x_268:
        /* <DEDUP_REMOVED lines=14> */
.L_x_465:


//--------------------- .text._ZN6thrust24THRUST_300001_SM_1000_NS8cuda_cub4core6detail13_kernel_agentINS1_8__unique11UniqueAgentINS0_6detail15normal_iteratorINS0_10device_ptrIiEEEESB_N4cuda3std3__48equal_toIiEEiPiEEJSB_SB_SG_SH_iN3cub18CUB_300001_SM_100013ScanTileStateIiLb1EEEmEEEvDpT0_ --------------------------
	.section	.text._ZN6thrust24THRUST_300001_SM_1000_NS8cuda_cub4core6detail13_kernel_agentINS1_8__unique11UniqueAgentINS0_6detail15normal_iteratorINS0_10device_ptrIiEEEESB_N4cuda3std3__48equal_toIiEEiPiEEJSB_SB_SG_SH_iN3cub18CUB_300001_SM_100013ScanTileStateIiLb1EEEmEEEvDpT0_,"ax",@progbits
	.align	128
        .global         _ZN6thrust24THRUST_300001_SM_1000_NS8cuda_cub4core6detail13_kernel_agentINS1_8__unique11UniqueAgentINS0_6detail15normal_iteratorINS0_10device_ptrIiEEEESB_N4cuda3std3__48equal_toIiEEiPiEEJSB_SB_SG_SH_iN3cub18CUB_300001_SM_100013ScanTileStateIiLb1EEEmEEEvDpT0_
        .type           _ZN6thrust24THRUST_300001_SM_1000_NS8cuda_cub4core6detail13_kernel_agentINS1_8__unique11UniqueAgentINS0_6detail15normal_iteratorINS0_10device_ptrIiEEEESB_N4cuda3std3__48equal_toIiEEiPiEEJSB_SB_SG_SH_iN3cub18CUB_300001_SM_100013ScanTileStateIiLb1EEEmEEEvDpT0_,@function
        .size           _ZN6thrust24THRUST_300001_SM_1000_NS8cuda_cub4core6detail13_kernel_agentINS1_8__unique11UniqueAgentINS0_6detail15normal_iteratorINS0_10device_ptrIiEEEESB_N4cuda3std3__48equal_toIiEEiPiEEJSB_SB_SG_SH_iN3cub18CUB_300001_SM_100013ScanTileStateIiLb1EEEmEEEvDpT0_,(.L_x_466 - _ZN6thrust24THRUST_300001_SM_1000_NS8cuda_cub4core6detail13_kernel_agentINS1_8__unique11UniqueAgentINS0_6detail15normal_iteratorINS0_10device_ptrIiEEEESB_N4cuda3std3__48equal_toIiEEiPiEEJSB_SB_SG_SH_iN3cub18CUB_300001_SM_100013ScanTileStateIiLb1EEEmEEEvDpT0_)
        .other          _ZN6thrust24THRUST_300001_SM_1000_NS8cuda_cub4core6detail13_kernel_agentINS1_8__unique11UniqueAgentINS0_6detail15normal_iteratorINS0_10device_ptrIiEEEESB_N4cuda3std3__48equal_toIiEEiPiEEJSB_SB_SG_SH_iN3cub18CUB_300001_SM_100013ScanTileStateIiLb1EEEmEEEvDpT0_,@"STO_CUDA_ENTRY STV_DEFAULT"
_ZN6thrust24THRUST_300001_SM_1000_NS8cuda_cub4core6detail13_kernel_agentINS1_8__unique11UniqueAgentINS0_6detail15normal_iteratorINS0_10device_ptrIiEEEESB_N4cuda3std3__48equal_toIiEEiPiEEJSB_SB_SG_SH_iN3cub18CUB_300001_SM_100013ScanTileStateIiLb1EEEmEEEvDpT0_:
.text._ZN6thrust24THRUST_300001_SM_1000_NS8cuda_cub4core6detail13_kernel_agentINS1_8__unique11UniqueAgentINS0_6detail15normal_iteratorINS0_10device_ptrIiEEEESB_N4cuda3std3__48equal_toIiEEiPiEEJSB_SB_SG_SH_iN3cub18CUB_300001_SM_100013ScanTileStateIiLb1EEEmEEEvDpT0_:
[----:B------:R-:W0:Y:S01]  /*0000*/  LDC R1, c[0x0][0x37c] ;  /* 0x0000df00ff017b82 */ /* 0x000e220000000800 */
[----:B------:R-:W1:Y:S01]  /*0010*/  S2R R0, SR_CTAID.X ;  /* 0x0000000000007919 */ /* 0x000e620000002500 */
[----:B------:R-:W2:Y:S01]  /*0020*/  LDCU UR4, c[0x0][0x3b0] ;  /* 0x00007600ff0477ac */ /* 0x000ea20008000800 */
[----:B0-----:R-:W-:Y:S01]  /*0030*/  VIADD R1, R1, 0xfffffff8 ;  /* 0xfffffff801017836 */ /* 0x001fe20000000000 */
[----:B------:R-:W0:Y:S01]  /*0040*/  LDCU.64 UR8, c[0x0][0x358] ;  /* 0x00006b00ff0877ac */ /* 0x000e220008000a00 */
[----:B--2---:R-:W-:-:S06]  /*0050*/  UIADD3 UR4, UPT, UPT, UR4, -0x1, URZ ;  /* 0xffffffff04047890 */ /* 0x004fcc000fffe0ff */
[C---:B-1----:R-:W-:Y:S01]  /*0060*/  ISETP.GE.AND P0, PT, R0.reuse, UR4, PT ;  /* 0x0000000400007c0c */ /* 0x042fe2000bf06270 */
[----:B------:R-:W-:-:S12]  /*0070*/  IMAD R2, R0, 0x2c0, RZ ;  /* 0x000002c000027824 */ /* 0x000fd800078e02ff */
[----:B0-----:R-:W-:Y:S05]  /*0080*/  @P0 BRA `(.L_x_269) ;  /* 0x0000002c008c0947 */ /* 0x001fea0003800000 */
[----:B------:R-:W-:-:S13]  /*0090*/  ISETP.NE.AND P0, PT, R0, RZ, PT ;  /* 0x000000ff0000720c */ /* 0x000fda0003f05270 */
[----:B------:R-:W-:Y:S05]  /*00a0*/  @P0 BRA `(.L_x_270) ;  /* 0x0000001000680947 */ /* 0x000fea0003800000 */
[----:B------:R-:W0:Y:S01]  /*00b0*/  S2R R0, SR_TID.X ;  /* 0x0000000000007919 */ /* 0x000e220000002100 */
[----:B------:R-:W1:Y:S01]  /*00c0*/  LDC.64 R4, c[0x0][0x380] ;  /* 0x0000e000ff047b82 */ /* 0x000e620000000a00 */
[C---:B0-----:R-:W-:Y:S02]  /*00d0*/  LOP3.LUT R3, R0.reuse, 0x1f, RZ, 0xc0, !PT ;  /* 0x0000001f00037812 */ /* 0x041fe400078ec0ff */
[----:B------:R-:W-:-:S03]  /*00e0*/  LOP3.LUT R6, R0, 0x3e0, RZ, 0xc0, !PT ;  /* 0x000003e000067812 */ /* 0x000fc600078ec0ff */
[----:B------:R-:W-:-:S04]  /*00f0*/  IMAD.IADD R3, R2, 0x1, R3 ;  /* 0x0000000102037824 */ /* 0x000fc800078e0203 */
[----:B------:R-:W-:-:S04]  /*0100*/  IMAD R3, R6, 0xb, R3 ;  /* 0x0000000b06037824 */ /* 0x000fc800078e0203 */
[----:B-1----:R-:W-:-:S05]  /*0110*/  IMAD.WIDE.U32 R4, R3, 0x4, R4 ;  /* 0x0000000403047825 */ /* 0x002fca00078e0004 */
[----:B------:R-:W2:Y:S04]  /*0120*/  LDG.E.CONSTANT R2, desc[UR8][R4.64] ;  /* 0x0000000804027981 */ /* 0x000ea8000c1e9900 */
[----:B------:R-:W3:Y:S04]  /*0130*/  LDG.E.CONSTANT R7, desc[UR8][R4.64+0x80] ;  /* 0x0000800804077981 */ /* 0x000ee8000c1e9900 */
[----:B------:R-:W4:Y:S04]  /*0140*/  LDG.E.CONSTANT R8, desc[UR8][R4.64+0x100] ;  /* 0x0001000804087981 */ /* 0x000f28000c1e9900 */
[----:B------:R-:W5:Y:S04]  /*0150*/  LDG.E.CONSTANT R9, desc[UR8][R4.64+0x180] ;  /* 0x0001800804097981 */ /* 0x000f68000c1e9900 */
[----:B------:R-:W5:Y:S04]  /*0160*/  LDG.E.CONSTANT R10, desc[UR8][R4.64+0x200] ;  /* 0x00020008040a7981 */ /* 0x000f68000c1e9900 */
[----:B------:R-:W5:Y:S04]  /*0170*/  LDG.E.CONSTANT R11, desc[UR8][R4.64+0x280] ;  /* 0x00028008040b7981 */ /* 0x000f68000c1e9900 */
[----:B------:R-:W5:Y:S04]  /*0180*/  LDG.E.CONSTANT R12, desc[UR8][R4.64+0x300] ;  /* 0x00030008040c7981 */ /* 0x000f68000c1e9900 */
[----:B------:R-:W5:Y:S04]  /*0190*/  LDG.E.CONSTANT R13, desc[UR8][R4.64+0x380] ;  /* 0x00038008040d7981 */ /* 0x000f68000c1e9900 */
[----:B------:R-:W5:Y:S04]  /*01a0*/  LDG.E.CONSTANT R14, desc[UR8][R4.64+0x400] ;  /* 0x00040008040e7981 */ /* 0x000f68000c1e9900 */
[----:B------:R-:W5:Y:S04]  /*01b0*/  LDG.E.CONSTANT R18, desc[UR8][R4.64+0x480] ;  /* 0x0004800804127981 */ /* 0x000f68000c1e9900 */
[----:B------:R-:W5:Y:S01]  /*01c0*/  LDG.E.CONSTANT R19, desc[UR8][R4.64+0x500] ;  /* 0x0005000804137981 */ /* 0x000f62000c1e9900 */
[----:B------:R-:W0:Y:S01]  /*01d0*/  S2UR UR5, SR_CgaCtaId ;  /* 0x00000000000579c3 */ /* 0x000e220000008800 */
[----:B------:R-:W-:Y:S01]  /*01e0*/  SHF.R.U32.HI R3, RZ, 0x5, R0 ;  /* 0x00000005ff037819 */ /* 0x000fe20000011600 */
[----:B------:R-:W-:Y:S01]  /*01f0*/  UMOV UR4, 0x400 ;  /* 0x0000040000047882 */ /* 0x000fe20000000000 */
[----:B------:R-:W1:Y:S01]  /*0200*/  S2R R6, SR_LANEID ;  /* 0x0000000000067919 */ /* 0x000e620000000000 */
[----:B------:R-:W-:Y:S01]  /*0210*/  ISETP.NE.AND P2, PT, R0, RZ, PT ;  /* 0x000000ff0000720c */ /* 0x000fe20003f45270 */
[----:B------:R-:W-:Y:S01]  /*0220*/  IMAD.MOV.U32 R28, RZ, RZ, 0x1 ;  /* 0x00000001ff1c7424 */ /* 0x000fe200078e00ff */
[----:B------:R-:W-:Y:S01]  /*0230*/  BSSY.RECONVERGENT B0, `(.L_x_271) ;  /* 0x00000ff000007945 */ /* 0x000fe20003800200 */
[----:B0-----:R-:W-:Y:S01]  /*0240*/  ULEA UR4, UR5, UR4, 0x18 ;  /* 0x0000000405047291 */ /* 0x001fe2000f8ec0ff */
[----:B-1----:R-:W-:-:S05]  /*0250*/  IMAD R15, R3, 0x160, R6 ;  /* 0x00000160030f7824 */ /* 0x002fca00078e0206 */
[----:B------:R-:W-:-:S05]  /*0260*/  LEA R21, R15, UR4, 0x2 ;  /* 0x000000040f157c11 */ /* 0x000fca000f8e10ff */
[----:B--2---:R0:W-:Y:S04]  /*0270*/  STS [R21], R2 ;  /* 0x0000000215007388 */ /* 0x0041e80000000800 */
[----:B---3--:R1:W-:Y:S04]  /*0280*/  STS [R21+0x80], R7 ;  /* 0x0000800715007388 */ /* 0x0083e80000000800 */
[----:B----4-:R-:W-:Y:S01]  /*0290*/  STS [R21+0x100], R8 ;  /* 0x0001000815007388 */ /* 0x010fe20000000800 */
[----:B0-----:R-:W-:-:S03]  /*02a0*/  IMAD R2, R6, 0x28, R21 ;  /* 0x0000002806027824 */ /* 0x001fc600078e0215 */
[----:B-----5:R-:W-:Y:S01]  /*02b0*/  STS [R21+0x180], R9 ;  /* 0x0001800915007388 */ /* 0x020fe20000000800 */
[----:B-1----:R-:W-:-:S03]  /*02c0*/  LEA R7, R0, UR4, 0x2 ;  /* 0x0000000400077c11 */ /* 0x002fc6000f8e10ff */
[----:B------:R-:W-:Y:S04]  /*02d0*/  STS [R21+0x200], R10 ;  /* 0x0002000a15007388 */ /* 0x000fe80000000800 */
[----:B------:R-:W-:Y:S04]  /*02e0*/  STS [R21+0x280], R11 ;  /* 0x0002800b15007388 */ /* 0x000fe80000000800 */
[----:B------:R-:W-:Y:S04]  /*02f0*/  STS [R21+0x300], R12 ;  /* 0x0003000c15007388 */ /* 0x000fe80000000800 */
[----:B------:R-:W-:Y:S04]  /*0300*/  STS [R21+0x380], R13 ;  /* 0x0003800d15007388 */ /* 0x000fe80000000800 */
[----:B------:R-:W-:Y:S04]  /*0310*/  STS [R21+0x400], R14 ;  /* 0x0004000e15007388 */ /* 0x000fe80000000800 */
[----:B------:R-:W-:Y:S04]  /*0320*/  STS [R21+0x480], R18 ;  /* 0x0004801215007388 */ /* 0x000fe80000000800 */
[----:B------:R-:W-:Y:S01]  /*0330*/  STS [R21+0x500], R19 ;  /* 0x0005001315007388 */ /* 0x000fe20000000800 */
[----:B------:R-:W-:-:S03]  /*0340*/  NOP ;  /* 0x0000000000007918 */ /* 0x000fc60000000000 */
[----:B------:R-:W-:Y:S04]  /*0350*/  LDS R8, [R2+0x28] ;  /* 0x0000280002087984 */ /* 0x000fe80000000800 */
[----:B------:R-:W-:Y:S04]  /*0360*/  LDS R17, [R2] ;  /* 0x0000000002117984 */ /* 0x000fe80000000800 */
[----:B------:R-:W0:Y:S04]  /*0370*/  LDS R16, [R2+0x4] ;  /* 0x0000040002107984 */ /* 0x000e280000000800 */
[----:B------:R-:W-:Y:S04]  /*0380*/  LDS R15, [R2+0x8] ;  /* 0x00000800020f7984 */ /* 0x000fe80000000800 */
[----:B------:R-:W-:Y:S04]  /*0390*/  LDS R14, [R2+0xc] ;  /* 0x00000c00020e7984 */ /* 0x000fe80000000800 */
[----:B------:R-:W-:Y:S04]  /*03a0*/  LDS R13, [R2+0x10] ;  /* 0x00001000020d7984 */ /* 0x000fe80000000800 */
[----:B------:R-:W1:Y:S04]  /*03b0*/  LDS R12, [R2+0x14] ;  /* 0x00001400020c7984 */ /* 0x000e680000000800 */
[----:B------:R-:W-:Y:S04]  /*03c0*/  LDS R11, [R2+0x18] ;  /* 0x00001800020b7984 */ /* 0x000fe80000000800 */
[----:B------:R-:W-:Y:S04]  /*03d0*/  LDS R10, [R2+0x1c] ;  /* 0x00001c00020a7984 */ /* 0x000fe80000000800 */
[----:B------:R-:W-:Y:S04]  /*03e0*/  LDS R9, [R2+0x20] ;  /* 0x0000200002097984 */ /* 0x000fe80000000800 */
[----:B------:R-:W2:Y:S01]  /*03f0*/  LDS R18, [R2+0x24] ;  /* 0x0000240002127984 */ /* 0x000ea20000000800 */
[----:B------:R-:W-:Y:S01]  /*0400*/  BAR.SYNC.DEFER_BLOCKING 0x0 ;  /* 0x0000000000007b1d */ /* 0x000fe20000010000 */
[----:B0-----:R-:W-:-:S02]  /*0410*/  ISETP.NE.AND P1, PT, R17, R16, PT ;  /* 0x000000101100720c */ /* 0x001fc40003f25270 */
[----:B------:R-:W-:Y:S02]  /*0420*/  ISETP.NE.AND P4, PT, R17, R16, PT ;  /* 0x000000101100720c */ /* 0x000fe40003f85270 */
[----:B-1----:R-:W-:Y:S01]  /*0430*/  ISETP.NE.AND P5, PT, R13, R12, PT ;  /* 0x0000000c0d00720c */ /* 0x002fe20003fa5270 */
[----:B------:R-:W-:Y:S02]  /*0440*/  STS [R7+0x130], R8 ;  /* 0x0001300807007388 */ /* 0x000fe40000000800 */
[----:B------:R-:W-:Y:S01]  /*0450*/  BAR.SYNC.DEFER_BLOCKING 0x0 ;  /* 0x0000000000007b1d */ /* 0x000fe20000010000 */
[----:B--2---:R-:W-:-:S05]  /*0460*/  ISETP.NE.AND P6, PT, R18, R8, PT ;  /* 0x000000081200720c */ /* 0x004fca0003fc5270 */
[----:B------:R-:W0:Y:S02]  /*0470*/  @P2 LDS R4, [R7+0x12c] ;  /* 0x00012c0007042984 */ /* 0x000e240000000800 */
[----:B------:R-:W-:Y:S01]  /*0480*/  BAR.SYNC.DEFER_BLOCKING 0x0 ;  /* 0x0000000000007b1d */ /* 0x000fe20000010000 */
[----:B0-----:R-:W-:-:S04]  /*0490*/  @P2 ISETP.NE.AND P0, PT, R4, R17, PT ;  /* 0x000000110400220c */ /* 0x001fc80003f05270 */
[----:B------:R-:W-:Y:S02]  /*04a0*/  @P2 SEL R28, RZ, 0x1, !P0 ;  /* 0x00000001ff1c2807 */ /* 0x000fe40004000000 */
[----:B------:R-:W-:Y:S02]  /*04b0*/  ISETP.NE.AND P0, PT, R16, R15, PT ;  /* 0x0000000f1000720c */ /* 0x000fe40003f05270 */
[----:B------:R-:W-:Y:S01]  /*04c0*/  ISETP.NE.AND P2, PT, R0, RZ, PT ;  /* 0x000000ff0000720c */ /* 0x000fe20003f45270 */
[C---:B------:R-:W-:Y:S01]  /*04d0*/  VIADD R27, R28.reuse, 0x1 ;  /* 0x000000011c1b7836 */ /* 0x040fe20000000000 */
[----:B------:R-:W-:Y:S01]  /*04e0*/  ISETP.NE.AND P3, PT, R28, RZ, PT ;  /* 0x000000ff1c00720c */ /* 0x000fe20003f65270 */
[----:B------:R-:W-:Y:S01]  /*04f0*/  @!P1 IMAD.MOV R27, RZ, RZ, R28 ;  /* 0x000000ffff1b9224 */ /* 0x000fe200078e021c */
[----:B------:R-:W-:-:S03]  /*0500*/  ISETP.NE.AND P1, PT, R15, R14, PT ;  /* 0x0000000e0f00720c */ /* 0x000fc60003f25270 */
[----:B------:R-:W-:-:S04]  /*0510*/  VIADD R26, R27, 0x1 ;  /* 0x000000011b1a7836 */ /* 0x000fc80000000000 */
[----:B------:R-:W-:Y:S01]  /*0520*/  @!P0 IMAD.MOV R26, RZ, RZ, R27 ;  /* 0x000000ffff1a8224 */ /* 0x000fe200078e021b */
[----:B------:R-:W-:-:S03]  /*0530*/  ISETP.NE.AND P0, PT, R14, R13, PT ;  /* 0x0000000d0e00720c */ /* 0x000fc60003f05270 */
[----:B------:R-:W-:Y:S02]  /*0540*/  VIADD R25, R26, 0x1 ;  /* 0x000000011a197836 */ /* 0x000fe40000000000 */
        /* <DEDUP_REMOVED lines=19> */
[----:B------:R-:W-:-:S03]  /*0680*/  ISETP.NE.AND P1, PT, R6, 0x1f, PT ;  /* 0x0000001f0600780c */ /* 0x000fc60003f25270 */
[----:B------:R-:W-:-:S04]  /*0690*/  VIADD R29, R24, 0x1 ;  /* 0x00000001181d7836 */ /* 0x000fc80000000000 */
[----:B------:R-:W-:-:S05]  /*06a0*/  @!P0 IMAD.MOV R29, RZ, RZ, R24 ;  /* 0x000000ffff1d8224 */ /* 0x000fca00078e0218 */
[----:B------:R-:W0:Y:S01]  /*06b0*/  SHFL.UP P0, R2, R29, 0x1, RZ ;  /* 0x042000001d027989 */ /* 0x000e2200000000ff */
[----:B------:R-:W-:Y:S01]  /*06c0*/  @!P1 LEA R33, R3, UR4, 0x2 ;  /* 0x0000000403219c11 */ /* 0x000fe2000f8e10ff */
[----:B0-----:R-:W-:-:S05]  /*06d0*/  @P0 IMAD.IADD R2, R2, 0x1, R29 ;  /* 0x0000000102020824 */ /* 0x001fca00078e021d */
[----:B------:R-:W0:Y:S02]  /*06e0*/  SHFL.UP P0, R5, R2, 0x2, RZ ;  /* 0x0440000002057989 */ /* 0x000e2400000000ff */
[----:B0-----:R-:W-:-:S05]  /*06f0*/  @P0 IMAD.IADD R5, R2, 0x1, R5 ;  /* 0x0000000102050824 */ /* 0x001fca00078e0205 */
[----:B------:R-:W0:Y:S02]  /*0700*/  SHFL.UP P0, R4, R5, 0x4, RZ ;  /* 0x0480000005047989 */ /* 0x000e2400000000ff */
[----:B0-----:R-:W-:-:S05]  /*0710*/  @P0 IMAD.IADD R4, R5, 0x1, R4 ;  /* 0x0000000105040824 */ /* 0x001fca00078e0204 */
[----:B------:R-:W0:Y:S02]  /*0720*/  SHFL.UP P0, R31, R4, 0x8, RZ ;  /* 0x05000000041f7989 */ /* 0x000e2400000000ff */
[----:B0-----:R-:W-:Y:S02]  /*0730*/  @P0 IMAD.IADD R31, R4, 0x1, R31 ;  /* 0x00000001041f0824 */ /* 0x001fe400078e021f */
[----:B------:R-:W0:Y:S03]  /*0740*/  @!P2 LDC.64 R4, c[0x0][0x3a8] ;  /* 0x0000ea00ff04ab82 */ /* 0x000e260000000a00 */
[----:B------:R-:W1:Y:S02]  /*0750*/  SHFL.UP P0, R30, R31, 0x10, RZ ;  /* 0x060000001f1e7989 */ /* 0x000e6400000000ff */
[----:B-1----:R-:W-:Y:S01]  /*0760*/  @P0 IMAD.IADD R30, R31, 0x1, R30 ;  /* 0x000000011f1e0824 */ /* 0x002fe200078e021e */
[----:B------:R-:W-:-:S03]  /*0770*/  ISETP.GE.U32.AND P0, PT, R0, 0x20, PT ;  /* 0x000000200000780c */ /* 0x000fc60003f06070 */
[----:B------:R-:W-:Y:S01]  /*0780*/  IMAD.IADD R29, R30, 0x1, -R29 ;  /* 0x000000011e1d7824 */ /* 0x000fe200078e0a1d */
[----:B------:R-:W-:Y:S01]  /*0790*/  @!P1 STS [R33], R30 ;  /* 0x0000001e21009388 */ /* 0x000fe20000000800 */
[----:B------:R-:W-:Y:S01]  /*07a0*/  BAR.SYNC.DEFER_BLOCKING 0x0 ;  /* 0x0000000000007b1d */ /* 0x000fe20000010000 */
[----:B------:R-:W-:-:S04]  /*07b0*/  ISETP.NE.AND P1, PT, R6, RZ, PT ;  /* 0x000000ff0600720c */ /* 0x000fc80003f25270 */
[----:B------:R-:W-:Y:S02]  /*07c0*/  SEL R29, R29, RZ, P1 ;  /* 0x000000ff1d1d7207 */ /* 0x000fe40000800000 */
[----:B------:R-:W-:Y:S01]  /*07d0*/  ISETP.NE.AND P1, PT, R15, R14, PT ;  /* 0x0000000e0f00720c */ /* 0x000fe20003f25270 */
[----:B------:R-:W1:Y:S02]  /*07e0*/  LDS.64 R2, [UR4] ;  /* 0x00000004ff027984 */ /* 0x000e640008000a00 */
[C---:B-1----:R-:W-:Y:S01]  /*07f0*/  SEL R6, R2.reuse, RZ, P0 ;  /* 0x000000ff02067207 */ /* 0x042fe20000000000 */
[----:B------:R-:W-:Y:S01]  /*0800*/  IMAD.IADD R3, R2, 0x1, R3 ;  /* 0x0000000102037824 */ /* 0x000fe200078e0203 */
[----:B------:R-:W-:Y:S01]  /*0810*/  ISETP.NE.AND P0, PT, R16, R15, PT ;  /* 0x0000000f1000720c */ /* 0x000fe20003f05270 */
[----:B------:R-:W-:Y:S02]  /*0820*/  @!P2 IMAD.MOV.U32 R2, RZ, RZ, 0x65 ;  /* 0x00000065ff02a424 */ /* 0x000fe400078e00ff */
[----:B------:R-:W-:-:S03]  /*0830*/  IMAD.IADD R30, R6, 0x1, R29 ;  /* 0x00000001061e7824 */ /* 0x000fc600078e021d */
[----:B0-----:R0:W-:Y:S01]  /*0840*/  @!P2 ST.E.64.STRONG.GPU desc[UR8][R4.64+0x100], R2 ;  /* 0x000100020400a985 */ /* 0x0011e2000c10fb08 */
[C---:B------:R-:W-:Y:S01]  /*0850*/  @P4 IMAD.IADD R28, R30.reuse, 0x1, R28 ;  /* 0x000000011e1c4824 */ /* 0x040fe200078e021c */
[----:B------:R-:W-:Y:S01]  /*0860*/  @P3 LEA R6, R30, UR4, 0x2 ;  /* 0x000000041e063c11 */ /* 0x000fe2000f8e10ff */
[--C-:B------:R-:W-:Y:S01]  /*0870*/  @P5 IMAD.IADD R19, R19, 0x1, R30.reuse ;  /* 0x0000000113135824 */ /* 0x100fe200078e021e */
[----:B------:R-:W-:Y:S01]  /*0880*/  BAR.SYNC.DEFER_BLOCKING 0x0 ;  /* 0x0000000000007b1d */ /* 0x000fe20000010000 */
[----:B------:R-:W-:Y:S01]  /*0890*/  ISETP.NE.AND P2, PT, R14, R13, PT ;  /* 0x0000000d0e00720c */ /* 0x000fe20003f45270 */
[--C-:B------:R-:W-:Y:S01]  /*08a0*/  @P6 IMAD.IADD R24, R24, 0x1, R30.reuse ;  /* 0x0000000118186824 */ /* 0x100fe200078e021e */
[----:B------:R-:W-:Y:S01]  /*08b0*/  @P4 LEA R29, R28, UR4, 0x2 ;  /* 0x000000041c1d4c11 */ /* 0x000fe2000f8e10ff */
[--C-:B------:R-:W-:Y:S01]  /*08c0*/  @P0 IMAD.IADD R27, R27, 0x1, R30.reuse ;  /* 0x000000011b1b0824 */ /* 0x100fe200078e021e */
[----:B------:R-:W-:Y:S01]  /*08d0*/  @P5 LEA R19, R19, UR4, 0x2 ;  /* 0x0000000413135c11 */ /* 0x000fe2000f8e10ff */
[----:B------:R-:W-:-:S03]  /*08e0*/  @P1 IMAD.IADD R28, R26, 0x1, R30 ;  /* 0x000000011a1c1824 */ /* 0x000fc600078e021e */
[----:B------:R-:W-:Y:S02]  /*08f0*/  @P0 LEA R26, R27, UR4, 0x2 ;  /* 0x000000041b1a0c11 */ /* 0x000fe4000f8e10ff */
[----:B------:R-:W-:-:S03]  /*0900*/  @P1 LEA R27, R28, UR4, 0x2 ;  /* 0x000000041c1b1c11 */ /* 0x000fc6000f8e10ff */
[----:B------:R-:W-:-:S05]  /*0910*/  @P2 IMAD.IADD R25, R25, 0x1, R30 ;  /* 0x0000000119192824 */ /* 0x000fca00078e021e */
[----:B0-----:R-:W-:Y:S01]  /*0920*/  @P2 LEA R2, R25, UR4, 0x2 ;  /* 0x0000000419022c11 */ /* 0x001fe2000f8e10ff */
[----:B------:R-:W-:Y:S01]  /*0930*/  @P3 STS [R6], R17 ;  /* 0x0000001106003388 */ /* 0x000fe20000000800 */
[----:B------:R-:W-:-:S03]  /*0940*/  ISETP.NE.AND P3, PT, R11, R10, PT ;  /* 0x0000000a0b00720c */ /* 0x000fc60003f65270 */
[----:B------:R-:W-:Y:S01]  /*0950*/  @P4 STS [R29], R16 ;  /* 0x000000101d004388 */ /* 0x000fe20000000800 */
[----:B------:R-:W-:-:S03]  /*0960*/  ISETP.NE.AND P4, PT, R12, R11, PT ;  /* 0x0000000b0c00720c */ /* 0x000fc60003f85270 */
[----:B------:R0:W-:Y:S01]  /*0970*/  @P0 STS [R26], R15 ;  /* 0x0000000f1a000388 */ /* 0x0001e20000000800 */
[----:B------:R-:W-:-:S03]  /*0980*/  ISETP.NE.AND P0, PT, R10, R9, PT ;  /* 0x000000090a00720c */ /* 0x000fc60003f05270 */
[----:B------:R1:W-:Y:S01]  /*0990*/  @P1 STS [R27], R14 ;  /* 0x0000000e1b001388 */ /* 0x0003e20000000800 */
[----:B------:R-:W-:Y:S01]  /*09a0*/  ISETP.NE.AND P1, PT, R9, R18, PT ;  /* 0x000000120900720c */ /* 0x000fe20003f25270 */
[--C-:B------:R-:W-:Y:S02]  /*09b0*/  @P3 IMAD.IADD R22, R22, 0x1, R30.reuse ;  /* 0x0000000116163824 */ /* 0x100fe400078e021e */
[----:B------:R1:W-:Y:S02]  /*09c0*/  @P2 STS [R2], R13 ;  /* 0x0000000d02002388 */ /* 0x0003e40000000800 */
[--C-:B------:R-:W-:Y:S01]  /*09d0*/  @P4 IMAD.IADD R20, R20, 0x1, R30.reuse ;  /* 0x0000000114144824 */ /* 0x100fe200078e021e */
[----:B------:R-:W-:Y:S01]  /*09e0*/  @P3 LEA R5, R22, UR4, 0x2 ;  /* 0x0000000416053c11 */ /* 0x000fe2000f8e10ff */
[----:B------:R1:W-:Y:S01]  /*09f0*/  @P5 STS [R19], R12 ;  /* 0x0000000c13005388 */ /* 0x0003e20000000800 */
[----:B0-----:R-:W-:Y:S01]  /*0a00*/  @P6 LEA R15, R24, UR4, 0x2 ;  /* 0x00000004180f6c11 */ /* 0x001fe2000f8e10ff */
[----:B------:R-:W-:Y:S01]  /*0a10*/  @P0 IMAD.IADD R23, R23, 0x1, R30 ;  /* 0x0000000117170824 */ /* 0x000fe200078e021e */
[----:B------:R-:W-:-:S03]  /*0a20*/  @P4 LEA R20, R20, UR4, 0x2 ;  /* 0x0000000414144c11 */ /* 0x000fc6000f8e10ff */
[----:B------:R-:W-:Y:S01]  /*0a30*/  @P1 IMAD.IADD R21, R21, 0x1, R30 ;  /* 0x0000000115151824 */ /* 0x000fe200078e021e */
[----:B------:R-:W-:Y:S01]  /*0a40*/  @P0 LEA R4, R23, UR4, 0x2 ;  /* 0x0000000417040c11 */ /* 0x000fe2000f8e10ff */
[----:B------:R1:W-:Y:S03]  /*0a50*/  @P4 STS [R20], R11 ;  /* 0x0000000b14004388 */ /* 0x0003e60000000800 */
[----:B------:R-:W-:Y:S01]  /*0a60*/  @P1 LEA R21, R21, UR4, 0x2 ;  /* 0x0000000415151c11 */ /* 0x000fe2000f8e10ff */
[----:B------:R1:W-:Y:S04]  /*0a70*/  @P3 STS [R5], R10 ;  /* 0x0000000a05003388 */ /* 0x0003e80000000800 */
[----:B------:R1:W-:Y:S01]  /*0a80*/  @P0 STS [R4], R9 ;  /* 0x0000000904000388 */ /* 0x0003e20000000800 */
[----:B------:R-:W-:-:S03]  /*0a90*/  ISETP.GE.AND P0, PT, R0, R3, PT ;  /* 0x000000030000720c */ /* 0x000fc60003f06270 */
[----:B------:R1:W-:Y:S04]  /*0aa0*/  @P1 STS [R21], R18 ;  /* 0x0000001215001388 */ /* 0x0003e80000000800 */
[----:B------:R1:W-:Y:S01]  /*0ab0*/  @P6 STS [R15], R8 ;  /* 0x000000080f006388 */ /* 0x0003e20000000800 */
[----:B------:R-:W-:Y:S06]  /*0ac0*/  BAR.SYNC.DEFER_BLOCKING 0x0 ;  /* 0x0000000000007b1d */ /* 0x000fec0000010000 */
[----:B------:R-:W-:Y:S05]  /*0ad0*/  @P0 BRA `(.L_x_272) ;  /* 0x0000000400d00947 */ /* 0x000fea0003800000 */
[----:B-1----:R-:W-:Y:S01]  /*0ae0*/  LOP3.LUT R2, RZ, R0, RZ, 0x33, !PT ;  /* 0x00000000ff027212 */ /* 0x002fe200078e33ff */
[----:B------:R-:W-:Y:S04]  /*0af0*/  BSSY.RECONVERGENT B1, `(.L_x_273) ;  /* 0x0000016000017945 */ /* 0x000fe80003800200 */
[----:B------:R-:W-:-:S05]  /*0b00*/  IMAD.IADD R2, R3, 0x1, R2 ;  /* 0x0000000103027824 */ /* 0x000fca00078e0202 */
[C---:B------:R-:W-:Y:S02]  /*0b10*/  LOP3.LUT R4, R2.reuse, 0xc0, RZ, 0xc0, !PT ;  /* 0x000000c002047812 */ /* 0x040fe400078ec0ff */
[----:B------:R-:W-:Y:S02]  /*0b20*/  ISETP.GE.U32.AND P1, PT, R2, 0xc0, PT ;  /* 0x000000c00200780c */ /* 0x000fe40003f26070 */
[----:B------:R-:W-:-:S13]  /*0b30*/  ISETP.NE.AND P0, PT, R4, 0xc0, PT ;  /* 0x000000c00400780c */ /* 0x000fda0003f05270 */
[----:B------:R-:W-:Y:S05]  /*0b40*/  @!P0 BRA `(.L_x_274) ;  /* 0x0000000000408947 */ /* 0x000fea0003800000 */
[----:B------:R-:W0:Y:S01]  /*0b50*/  LDC.64 R4, c[0x0][0x388] ;  /* 0x0000e200ff047b82 */ /* 0x000e220000000a00 */
[----:B------:R-:W-:-:S05]  /*0b60*/  LEA.HI R2, R2, 0x1, RZ, 0x1a ;  /* 0x0000000102027811 */ /* 0x000fca00078fd0ff */
[C---:B------:R-:W-:Y:S01]  /*0b70*/  IMAD.SHL.U32 R6, R2.reuse, 0x40, RZ ;  /* 0x0000004002067824 */ /* 0x040fe200078e00ff */
[----:B------:R-:W-:-:S04]  /*0b80*/  LOP3.LUT R2, R2, 0x3, RZ, 0xc0, !PT ;  /* 0x0000000302027812 */ /* 0x000fc800078ec0ff */
[----:B------:R-:W-:Y:S01]  /*0b90*/  LOP3.LUT R9, R6, 0xc0, RZ, 0xc0, !PT ;  /* 0x000000c006097812 */ /* 0x000fe200078ec0ff */
[----:B------:R-:W-:Y:S02]  /*0ba0*/  IMAD.MOV R2, RZ, RZ, -R2 ;  /* 0x000000ffff027224 */ /* 0x000fe400078e0a02 */
[----:B0-----:R-:W-:-:S04]  /*0bb0*/  IMAD.WIDE.U32 R4, R0, 0x4, R4 ;  /* 0x0000000400047825 */ /* 0x001fc800078e0004 */
[----:B------:R-:W-:-:S07]  /*0bc0*/  IMAD.IADD R0, R0, 0x1, R9 ;  /* 0x0000000100007824 */ /* 0x000fce00078e0209 */
.L_x_275:
[----:B------:R0:W1:Y:S01]  /*0bd0*/  LDS R9, [R7] ;  /* 0x0000000007097984 */ /* 0x0000620000000800 */
[----:B------:R-:W-:-:S05]  /*0be0*/  VIADD R2, R2, 0x1 ;  /* 0x0000000102027836 */ /* 0x000fca0000000000 */
[----:B------:R-:W-:Y:S01]  /*0bf0*/  ISETP.NE.AND P0, PT, R2, RZ, PT ;  /* 0x000000ff0200720c */ /* 0x000fe20003f05270 */
[----:B0-----:R-:W-:Y:S01]  /*0c00*/  VIADD R7, R7, 0x100 ;  /* 0x0000010007077836 */ /* 0x001fe20000000000 */
[----:B-1----:R0:W-:Y:S02]  /*0c10*/  STG.E desc[UR8][R4.64], R9 ;  /* 0x0000000904007986 */ /* 0x0021e4000c101908 */
[----:B0-----:R-:W-:-:S05]  /*0c20*/  IADD3 R4, P2, PT, R4, 0x100, RZ ;  /* 0x0000010004047810 */ /* 0x001fca0007f5e0ff */
[----:B------:R-:W-:-:S04]  /*0c30*/  IMAD.X R5, RZ, RZ, R5, P2 ;  /* 0x000000ffff057224 */ /* 0x000fc800010e0605 */
[----:B------:R-:W-:Y:S05]  /*0c40*/  @P0 BRA `(.L_x_275) ;  /* 0xfffffffc00e00947 */ /* 0x000fea000383ffff */
.L_x_274:
[----:B------:R-:W-:Y:S05]  /*0c50*/  BSYNC.RECONVERGENT B1 ;  /* 0x0000000000017941 */ /* 0x000fea0003800200 */
.L_x_273:
[----:B------:R-:W-:Y:S05]  /*0c60*/  @!P1 BRA `(.L_x_272) ;  /* 0x00000004006c9947 */ /* 0x000fea0003800000 */
[----:B------:R-:W0:Y:S01]  /*0c70*/  LDC.64 R4, c[0x0][0x388] ;  /* 0x0000e200ff047b82 */ /* 0x000e220000000a00 */
[----:B------:R-:W-:Y:S01]  /*0c80*/  IMAD.IADD R2, R3, 0x1, -R0 ;  /* 0x0000000103027824 */ /* 0x000fe200078e0a00 */
[----:B------:R-:W-:Y:S04]  /*0c90*/  BSSY.RECONVERGENT B1, `(.L_x_276) ;  /* 0x0000033000017945 */ /* 0x000fe80003800200 */
[----:B------:R-:W-:Y:S02]  /*0ca0*/  ISETP.GT.AND P1, PT, R2, 0x300, PT ;  /* 0x000003000200780c */ /* 0x000fe40003f24270 */
[----:B------:R-:W-:-:S05]  /*0cb0*/  LEA R2, R0, UR4, 0x2 ;  /* 0x0000000400027c11 */ /* 0x000fca000f8e10ff */
[----:B------:R-:W-:Y:S02]  /*0cc0*/  VIADD R2, R2, 0x200 ;  /* 0x0000020002027836 */ /* 0x000fe40000000000 */
[----:B0-----:R-:W-:-:S03]  /*0cd0*/  IMAD.WIDE.U32 R4, R0, 0x4, R4 ;  /* 0x0000000400047825 */ /* 0x001fc600078e0004 */
[----:B------:R-:W-:-:S05]  /*0ce0*/  IADD3 R4, P0, PT, R4, 0x200, RZ ;  /* 0x0000020004047810 */ /* 0x000fca0007f1e0ff */
[----:B------:R-:W-:Y:S01]  /*0cf0*/  IMAD.X R5, RZ, RZ, R5, P0 ;  /* 0x000000ffff057224 */ /* 0x000fe200000e0605 */
[----:B------:R-:W-:Y:S01]  /*0d00*/  PLOP3.LUT P0, PT, PT, PT, PT, 0x80, 0x8 ;  /* 0x000000000008781c */ /* 0x000fe20003f0f070 */
[----:B------:R-:W-:-:S12]  /*0d10*/  @!P1 BRA `(.L_x_277) ;  /* 0x0000000000a89947 */ /* 0x000fd80003800000 */
[----:B------:R-:W-:Y:S01]  /*0d20*/  PLOP3.LUT P0, PT, PT, PT, PT, 0x8, 0x80 ;  /* 0x000000000080781c */ /* 0x000fe20003f0e170 */
[----:B------:R-:W-:-:S12]  /*0d30*/  VIADD R39, R3, 0xfffffd00 ;  /* 0xfffffd0003277836 */ /* 0x000fd80000000000 */
.L_x_278:
[----:B------:R-:W0:Y:S01]  /*0d40*/  LDS R7, [R2+-0x200] ;  /* 0xfffe000002077984 */ /* 0x000e220000000800 */
[----:B------:R-:W-:Y:S01]  /*0d50*/  VIADD R0, R0, 0x400 ;  /* 0x0000040000007836 */ /* 0x000fe20000000000 */
[----:B------:R-:W-:Y:S02]  /*0d60*/  IADD3 R6, P2, PT, R4, 0x1000, RZ ;  /* 0x0000100004067810 */ /* 0x000fe40007f5e0ff */
[----:B------:R-:W1:Y:S02]  /*0d70*/  LDS R9, [R2+-0x100] ;  /* 0xffff000002097984 */ /* 0x000e640000000800 */
[----:B------:R-:W-:Y:S02]  /*0d80*/  ISETP.GE.AND P1, PT, R0, R39, PT ;  /* 0x000000270000720c */ /* 0x000fe40003f26270 */
[----:B------:R-:W2:Y:S04]  /*0d90*/  LDS R11, [R2] ;  /* 0x00000000020b7984 */ /* 0x000ea80000000800 */
[----:B------:R-:W3:Y:S04]  /*0da0*/  LDS R13, [R2+0x100] ;  /* 0x00010000020d7984 */ /* 0x000ee80000000800 */
[----:B------:R-:W4:Y:S04]  /*0db0*/  LDS R15, [R2+0x200] ;  /* 0x00020000020f7984 */ /* 0x000f280000000800 */
[----:B------:R-:W5:Y:S04]  /*0dc0*/  LDS R17, [R2+0x300] ;  /* 0x0003000002117984 */ /* 0x000f680000000800 */
        /* <DEDUP_REMOVED lines=9> */
[----:B------:R2:W5:Y:S04]  /*0e60*/  LDS R37, [R2+0xd00] ;  /* 0x000d000002257984 */ /* 0x0005680000000800 */
[----:B0-----:R0:W-:Y:S04]  /*0e70*/  STG.E desc[UR8][R4.64+-0x200], R7 ;  /* 0xfffe000704007986 */ /* 0x0011e8000c101908 */
[----:B-1----:R-:W-:Y:S01]  /*0e80*/  STG.E desc[UR8][R4.64+-0x100], R9 ;  /* 0xffff000904007986 */ /* 0x002fe2000c101908 */
[----:B--2---:R-:W-:-:S03]  /*0e90*/  VIADD R2, R2, 0x1000 ;  /* 0x0000100002027836 */ /* 0x004fc60000000000 */
[----:B------:R-:W-:Y:S01]  /*0ea0*/  STG.E desc[UR8][R4.64], R11 ;  /* 0x0000000b04007986 */ /* 0x000fe2000c101908 */
[----:B0-----:R-:W-:-:S03]  /*0eb0*/  IMAD.X R7, RZ, RZ, R5, P2 ;  /* 0x000000ffff077224 */ /* 0x001fc600010e0605 */
[----:B---3--:R-:W-:Y:S04]  /*0ec0*/  STG.E desc[UR8][R4.64+0x100], R13 ;  /* 0x0001000d04007986 */ /* 0x008fe8000c101908 */
[----:B----4-:R-:W-:Y:S04]  /*0ed0*/  STG.E desc[UR8][R4.64+0x200], R15 ;  /* 0x0002000f04007986 */ /* 0x010fe8000c101908 */
[----:B-----5:R-:W-:Y:S04]  /*0ee0*/  STG.E desc[UR8][R4.64+0x300], R17 ;  /* 0x0003001104007986 */ /* 0x020fe8000c101908 */
        /* <DEDUP_REMOVED lines=9> */
[----:B------:R0:W-:Y:S02]  /*0f80*/  STG.E desc[UR8][R4.64+0xd00], R37 ;  /* 0x000d002504007986 */ /* 0x0001e4000c101908 */
[----:B0-----:R-:W-:-:S02]  /*0f90*/  IMAD.MOV.U32 R4, RZ, RZ, R6 ;  /* 0x000000ffff047224 */ /* 0x001fc400078e0006 */
[----:B------:R-:W-:Y:S01]  /*0fa0*/  IMAD.MOV.U32 R5, RZ, RZ, R7 ;  /* 0x000000ffff057224 */ /* 0x000fe200078e0007 */
[----:B------:R-:W-:Y:S06]  /*0fb0*/  @!P1 BRA `(.L_x_278) ;  /* 0xfffffffc00609947 */ /* 0x000fec000383ffff */
.L_x_277:
[----:B------:R-:W-:Y:S05]  /*0fc0*/  BSYNC.RECONVERGENT B1 ;  /* 0x0000000000017941 */ /* 0x000fea0003800200 */
.L_x_276:
[----:B------:R-:W-:Y:S01]  /*0fd0*/  IMAD.IADD R6, R3, 0x1, -R0 ;  /* 0x0000000103067824 */ /* 0x000fe200078e0a00 */
[----:B------:R-:W-:Y:S04]  /*0fe0*/  BSSY.RECONVERGENT B1, `(.L_x_279) ;  /* 0x000001a000017945 */ /* 0x000fe80003800200 */
[----:B------:R-:W-:-:S13]  /*0ff0*/  ISETP.GT.AND P1, PT, R6, 0x100, PT ;  /* 0x000001000600780c */ /* 0x000fda0003f24270 */
[----:B------:R-:W-:Y:S05]  /*1000*/  @!P1 BRA `(.L_x_280) ;  /* 0x00000000005c9947 */ /* 0x000fea0003800000 */
[----:B------:R-:W0:Y:S01]  /*1010*/  LDS R7, [R2+-0x200] ;  /* 0xfffe000002077984 */ /* 0x000e220000000800 */
[----:B------:R-:W-:Y:S01]  /*1020*/  IADD3 R6, P1, PT, R4, 0x800, RZ ;  /* 0x0000080004067810 */ /* 0x000fe20007f3e0ff */
[----:B------:R-:W-:Y:S01]  /*1030*/  VIADD R0, R0, 0x200 ;  /* 0x0000020000007836 */ /* 0x000fe20000000000 */
[----:B------:R-:W-:Y:S01]  /*1040*/  PLOP3.LUT P0, PT, PT, PT, PT, 0x8, 0x80 ;  /* 0x000000000080781c */ /* 0x000fe20003f0e170 */
[----:B------:R-:W1:Y:S02]  /*1050*/  LDS R9, [R2+-0x100] ;  /* 0xffff000002097984 */ /* 0x000e640000000800 */
[----:B------:R-:W-:Y:S02]  /*1060*/  IMAD.X R23, RZ, RZ, R5, P1 ;  /* 0x000000ffff177224 */ /* 0x000fe400008e0605 */
[----:B------:R-:W2:Y:S04]  /*1070*/  LDS R11, [R2] ;  /* 0x00000000020b7984 */ /* 0x000ea80000000800 */
[----:B------:R-:W3:Y:S04]  /*1080*/  LDS R13, [R2+0x100] ;  /* 0x00010000020d7984 */ /* 0x000ee80000000800 */
[----:B------:R-:W4:Y:S04]  /*1090*/  LDS R15, [R2+0x200] ;  /* 0x00020000020f7984 */ /* 0x000f280000000800 */
[----:B------:R-:W5:Y:S04]  /*10a0*/  LDS R17, [R2+0x300] ;  /* 0x0003000002117984 */ /* 0x000f680000000800 */
[----:B------:R-:W5:Y:S04]  /*10b0*/  LDS R19, [R2+0x400] ;  /* 0x0004000002137984 */ /* 0x000f680000000800 */
[----:B------:R0:W5:Y:S02]  /*10c0*/  LDS R21, [R2+0x500] ;  /* 0x0005000002157984 */ /* 0x0001640000000800 */
[----:B0-----:R-:W-:-:S02]  /*10d0*/  VIADD R2, R2, 0x800 ;  /* 0x0000080002027836 */ /* 0x001fc40000000000 */
[----:B------:R-:W-:Y:S04]  /*10e0*/  STG.E desc[UR8][R4.64+-0x200], R7 ;  /* 0xfffe000704007986 */ /* 0x000fe8000c101908 */
[----:B-1----:R-:W-:Y:S04]  /*10f0*/  STG.E desc[UR8][R4.64+-0x100], R9 ;  /* 0xffff000904007986 */ /* 0x002fe8000c101908 */
[----:B--2---:R-:W-:Y:S04]  /*1100*/  STG.E desc[UR8][R4.64], R11 ;  /* 0x0000000b04007986 */ /* 0x004fe8000c101908 */
[----:B---3--:R-:W-:Y:S04]  /*1110*/  STG.E desc[UR8][R4.64+0x100], R13 ;  /* 0x0001000d04007986 */ /* 0x008fe8000c101908 */
[----:B----4-:R-:W-:Y:S04]  /*1120*/  STG.E desc[UR8][R4.64+0x200], R15 ;  /* 0x0002000f04007986 */ /* 0x010fe8000c101908 */
[----:B-----5:R-:W-:Y:S04]  /*1130*/  STG.E desc[UR8][R4.64+0x300], R17 ;  /* 0x0003001104007986 */ /* 0x020fe8000c101908 */
[----:B------:R-:W-:Y:S04]  /*1140*/  STG.E desc[UR8][R4.64+0x400], R19 ;  /* 0x0004001304007986 */ /* 0x000fe8000c101908 */
[----:B------:R0:W-:Y:S02]  /*1150*/  STG.E desc[UR8][R4.64+0x500], R21 ;  /* 0x0005001504007986 */ /* 0x0001e4000c101908 */
[----:B0-----:R-:W-:-:S02]  /*1160*/  IMAD.MOV.U32 R4, RZ, RZ, R6 ;  /* 0x000000ffff047224 */ /* 0x001fc400078e0006 */
[----:B------:R-:W-:-:S07]  /*1170*/  IMAD.MOV.U32 R5, RZ, RZ, R23 ;  /* 0x000000ffff057224 */ /* 0x000fce00078e0017 */
.L_x_280:
[----:B------:R-:W-:Y:S05]  /*1180*/  BSYNC.RECONVERGENT B1 ;  /* 0x0000000000017941 */ /* 0x000fea0003800200 */
.L_x_279:
[----:B------:R-:W-:-:S13]  /*1190*/  ISETP.LT.OR P0, PT, R0, R3, P0 ;  /* 0x000000030000720c */ /* 0x000fda0000701670 */
[----:B------:R-:W0:Y:S04]  /*11a0*/  @P0 LDS R3, [R2+-0x200] ;  /* 0xfffe000002030984 */ /* 0x000e280000000800 */
[----:B------:R-:W1:Y:S04]  /*11b0*/  @P0 LDS R7, [R2+-0x100] ;  /* 0xffff000002070984 */ /* 0x000e680000000800 */
[----:B------:R-:W2:Y:S04]  /*11c0*/  @P0 LDS R9, [R2] ;  /* 0x0000000002090984 */ /* 0x000ea80000000800 */
[----:B------:R-:W3:Y:S04]  /*11d0*/  @P0 LDS R11, [R2+0x100] ;  /* 0x00010000020b0984 */ /* 0x000ee80000000800 */
[----:B0-----:R0:W-:Y:S04]  /*11e0*/  @P0 STG.E desc[UR8][R4.64+-0x200], R3 ;  /* 0xfffe000304000986 */ /* 0x0011e8000c101908 */
[----:B-1----:R0:W-:Y:S04]  /*11f0*/  @P0 STG.E desc[UR8][R4.64+-0x100], R7 ;  /* 0xffff000704000986 */ /* 0x0021e8000c101908 */
[----:B--2---:R0:W-:Y:S04]  /*1200*/  @P0 STG.E desc[UR8][R4.64], R9 ;  /* 0x0000000904000986 */ /* 0x0041e8000c101908 */
[----:B---3--:R0:W-:Y:S02]  /*1210*/  @P0 STG.E desc[UR8][R4.64+0x100], R11 ;  /* 0x0001000b04000986 */ /* 0x0081e4000c101908 */
.L_x_272:
[----:B------:R-:W-:Y:S05]  /*1220*/  BSYNC.RECONVERGENT B0 ;  /* 0x0000000000007941 */ /* 0x000fea0003800200 */
.L_x_271:
[----:B------:R-:W-:Y:S06]  /*1230*/  BAR.SYNC.DEFER_BLOCKING 0x0 ;  /* 0x0000000000007b1d */ /* 0x000fec0000010000 */
[----:B------:R-:W-:Y:S05]  /*1240*/  EXIT ;  /* 0x000000000000794d */ /* 0x000fea0003800000 */
.L_x_270:
        /* <DEDUP_REMOVED lines=18> */
[----:B------:R-:W-:-:S05]  /*1370*/  IMAD.WIDE R2, R2, 0x4, R4 ;  /* 0x0000000402027825 */ /* 0x000fca00078e0204 */
[----:B------:R0:W5:Y:S01]  /*1380*/  LDG.E.CONSTANT R34, desc[UR8][R2.64+-0x4] ;  /* 0xfffffc0802227981 */ /* 0x000162000c1e9900 */
[----:B------:R-:W1:Y:S01]  /*1390*/  S2UR UR5, SR_CgaCtaId ;  /* 0x00000000000579c3 */ /* 0x000e620000008800 */
[----:B------:R-:W-:Y:S01]  /*13a0*/  SHF.R.U32.HI R21, RZ, 0x5, R0 ;  /* 0x00000005ff157819 */ /* 0x000fe20000011600 */
[----:B------:R-:W-:Y:S01]  /*13b0*/  UMOV UR4, 0x400 ;  /* 0x0000040000047882 */ /* 0x000fe20000000000 */
[----:B------:R-:W0:Y:S01]  /*13c0*/  S2R R40, SR_LANEID ;  /* 0x0000000000287919 */ /* 0x000e220000000000 */
[----:B------:R-:W-:Y:S01]  /*13d0*/  ISETP.NE.AND P0, PT, R0, RZ, PT ;  /* 0x000000ff0000720c */ /* 0x000fe20003f05270 */
[----:B-1----:R-:W-:Y:S01]  /*13e0*/  ULEA UR4, UR5, UR4, 0x18 ;  /* 0x0000000405047291 */ /* 0x002fe2000f8ec0ff */
[----:B0-----:R-:W-:-:S05]  /*13f0*/  IMAD R4, R21, 0x160, R40 ;  /* 0x0000016015047824 */ /* 0x001fca00078e0228 */
[----:B------:R-:W-:Y:S02]  /*1400*/  LEA R5, R4, UR4, 0x2 ;  /* 0x0000000404057c11 */ /* 0x000fe4000f8e10ff */
[----:B------:R-:W-:-:S03]  /*1410*/  LEA R4, R0, UR4, 0x2 ;  /* 0x0000000400047c11 */ /* 0x000fc6000f8e10ff */
[----:B------:R-:W-:Y:S01]  /*1420*/  IMAD R2, R40, 0x28, R5 ;  /* 0x0000002828027824 */ /* 0x000fe200078e0205 */
[----:B--2---:R-:W-:Y:S04]  /*1430*/  STS [R5], R8 ;  /* 0x0000000805007388 */ /* 0x004fe80000000800 */
[----:B---3--:R-:W-:Y:S04]  /*1440*/  STS [R5+0x80], R9 ;  /* 0x0000800905007388 */ /* 0x008fe80000000800 */
[----:B----4-:R-:W-:Y:S04]  /*1450*/  STS [R5+0x100], R10 ;  /* 0x0001000a05007388 */ /* 0x010fe80000000800 */
[----:B-----5:R-:W-:Y:S04]  /*1460*/  STS [R5+0x180], R11 ;  /* 0x0001800b05007388 */ /* 0x020fe80000000800 */
        /* <DEDUP_REMOVED lines=14> */
[----:B------:R-:W-:Y:S04]  /*1550*/  LDS R15, [R2+0x14] ;  /* 0x00001400020f7984 */ /* 0x000fe80000000800 */
[----:B------:R-:W-:Y:S04]  /*1560*/  LDS R14, [R2+0x18] ;  /* 0x00001800020e7984 */ /* 0x000fe80000000800 */
[----:B------:R-:W-:Y:S04]  /*1570*/  LDS R13, [R2+0x1c] ;  /* 0x00001c00020d7984 */ /* 0x000fe80000000800 */
[----:B------:R-:W-:Y:S04]  /*1580*/  LDS R12, [R2+0x20] ;  /* 0x00002000020c7984 */ /* 0x000fe80000000800 */
[----:B------:R-:W-:Y:S01]  /*1590*/  LDS R11, [R2+0x24] ;  /* 0x00002400020b7984 */ /* 0x000fe20000000800 */
[----:B------:R-:W-:Y:S01]  /*15a0*/  BAR.SYNC.DEFER_BLOCKING 0x0 ;  /* 0x0000000000007b1d */ /* 0x000fe20000010000 */
[----:B0-----:R-:W-:-:S05]  /*15b0*/  ISETP.NE.AND P1, PT, R26, R19, PT ;  /* 0x000000131a00720c */ /* 0x001fca0003f25270 */
[----:B------:R-:W-:Y:S02]  /*15c0*/  STS [R4+0x130], R27 ;  /* 0x0001301b04007388 */ /* 0x000fe40000000800 */
[----:B------:R-:W-:Y:S06]  /*15d0*/  BAR.SYNC.DEFER_BLOCKING 0x0 ;  /* 0x0000000000007b1d */ /* 0x000fec0000010000 */
[----:B------:R-:W0:Y:S02]  /*15e0*/  @P0 LDS R34, [R4+0x12c] ;  /* 0x00012c0004220984 */ /* 0x000e240000000800 */
[----:B------:R-:W-:Y:S01]  /*15f0*/  BAR.SYNC.DEFER_BLOCKING 0x0 ;  /* 0x0000000000007b1d */ /* 0x000fe20000010000 */
[----:B0-----:R-:W-:-:S04]  /*1600*/  ISETP.NE.AND P0, PT, R34, R26, PT ;  /* 0x0000001a2200720c */ /* 0x001fc80003f05270 */
[----:B------:R-:W-:Y:S02]  /*1610*/  SEL R38, RZ, 0x1, !P0 ;  /* 0x00000001ff267807 */ /* 0x000fe40004000000 */
        /* <DEDUP_REMOVED lines=21> */
[----:B------:R-:W-:-:S04]  /*1770*/  ISETP.NE.AND P1, PT, R12, R11, PT ;  /* 0x0000000b0c00720c */ /* 0x000fc80003f25270 */
[----:B------:R-:W-:-:S03]  /*1780*/  IADD3 R3, PT, PT, R4, 0x1, RZ ;  /* 0x0000000104037810 */ /* 0x000fc60007ffe0ff */
        /* <DEDUP_REMOVED lines=18> */
[----:B------:R-:W-:-:S03]  /*18b0*/  ISETP.NE.AND P0, PT, R40, RZ, PT ;  /* 0x000000ff2800720c */ /* 0x000fc60003f05270 */
[----:B------:R-:W-:Y:S01]  /*18c0*/  IMAD.IADD R22, R29, 0x1, -R22 ;  /* 0x000000011d167824 */ /* 0x000fe200078e0a16 */
[----:B------:R-:W-:Y:S01]  /*18d0*/  @!P1 STS [R28], R29 ;  /* 0x0000001d1c009388 */ /* 0x000fe20000000800 */
[----:B------:R-:W-:Y:S01]  /*18e0*/  BAR.SYNC.DEFER_BLOCKING 0x0 ;  /* 0x0000000000007b1d */ /* 0x000fe20000010000 */
[----:B------:R-:W-:Y:S02]  /*18f0*/  ISETP.GT.U32.AND P1, PT, R0, 0x1f, PT ;  /* 0x0000001f0000780c */ /* 0x000fe40003f24070 */
[----:B------:R-:W-:Y:S02]  /*1900*/  SEL R23, R22, RZ, P0 ;  /* 0x000000ff16177207 */ /* 0x000fe40000000000 */
[----:B------:R-:W-:Y:S01]  /*1910*/  ISETP.GE.U32.AND P0, PT, R0, 0x20, PT ;  /* 0x000000200000780c */ /* 0x000fe20003f06070 */
[----:B------:R-:W0:Y:S02]  /*1920*/  LDS.64 R20, [UR4] ;  /* 0x00000004ff147984 */ /* 0x000e240008000a00 */
[----:B0-----:R-:W-:-:S02]  /*1930*/  IMAD.IADD R23, R20, 0x1, R23 ;  /* 0x0000000114177824 */ /* 0x001fc400078e0217 */
[----:B------:R-:W-:-:S03]  /*1940*/  IMAD.IADD R21, R20, 0x1, R21 ;  /* 0x0000000114157824 */ /* 0x000fc600078e0215 */
[----:B------:R-:W-:Y:S01]  /*1950*/  SEL R39, R22, R23, !P0 ;  /* 0x0000001716277207 */ /* 0x000fe20004000000 */
[----:B------:R-:W-:Y:S06]  /*1960*/  @P1 BRA `(.L_x_281) ;  /* 0x0000000800441947 */ /* 0x000fec0003800000 */
[----:B------:R-:W0:Y:S01]  /*1970*/  S2R R30, SR_CTAID.X ;  /* 0x00000000001e7919 */ /* 0x000e220000002500 */
[----:B------:R-:W0:Y:S01]  /*1980*/  LDC.64 R42, c[0x0][0x3a8] ;  /* 0x0000ea00ff2a7b82 */ /* 0x000e220000000a00 */
[----:B------:R-:W-:Y:S02]  /*1990*/  ISETP.NE.AND P0, PT, R0, RZ, PT ;  /* 0x000000ff0000720c */ /* 0x000fe40003f05270 */
[----:B------:R-:W-:-:S05]  /*19a0*/  LOP3.LUT R37, RZ, R0, RZ, 0x33, !PT ;  /* 0x00000000ff257212 */ /* 0x000fca00078e33ff */
[----:B------:R-:W1:Y:S06]  /*19b0*/  LDC R22, c[0x0][0x370] ;  /* 0x0000dc00ff167b82 */ /* 0x000e6c0000000800 */
[----:B------:R-:W-:Y:S01]  /*19c0*/  @!P0 IMAD.MOV.U32 R20, RZ, RZ, 0x64 ;  /* 0x00000064ff148424 */ /* 0x000fe200078e00ff */
[----:B------:R2:W-:Y:S01]  /*19d0*/  @!P0 STS [UR4+0x2c], R21 ;  /* 0x00002c15ff008988 */ /* 0x0005e20008000804 */
[----:B0-----:R-:W-:-:S05]  /*19e0*/  IMAD.WIDE.U32 R42, R30, 0x8, R42 ;  /* 0x000000081e2a7825 */ /* 0x001fca00078e002a */
[----:B------:R2:W-:Y:S01]  /*19f0*/  @!P0 ST.E.64.STRONG.GPU desc[UR8][R42.64+0x100], R20 ;  /* 0x000100142a008985 */ /* 0x0005e2000c10fb08 */
[----:B-1----:R-:W-:-:S13]  /*1a00*/  ISETP.GT.U32.AND P0, PT, R22, 0x1f3, PT ;  /* 0x000001f31600780c */ /* 0x002fda0003f04070 */
[----:B--2---:R-:W-:Y:S05]  /*1a10*/  @P0 BRA `(.L_x_282) ;  /* 0x0000000000080947 */ /* 0x004fea0003800000 */
[----:B------:R0:W-:Y:S06]  /*1a20*/  MEMBAR.SC.CTA ;  /* 0x0000000000007992 */ /* 0x0001ec0000000000 */
[----:B0-----:R-:W-:Y:S05]  /*1a30*/  BRA `(.L_x_283) ;  /* 0x0000000000087947 */ /* 0x001fea0003800000 */
.L_x_282:
[----:B------:R-:W-:Y:S05]  /*1a40*/  NANOSLEEP 0x1c2 ;  /* 0x000001c20000795d */ /* 0x000fea0003800000 */
[----:B------:R-:W-:Y:S01]  /*1a50*/  NOP ;  /* 0x0000000000007918 */ /* 0x000fe20000000000 */
.L_x_283:
[----:B------:R-:W-:-:S05]  /*1a60*/  IMAD.WIDE R22, R37, 0x8, R42 ;  /* 0x0000000825167825 */ /* 0x000fca00078e022a */
[----:B------:R-:W2:Y:S01]  /*1a70*/  LD.E.64.STRONG.GPU R24, desc[UR8][R22.64+0x100] ;  /* 0x0001000816187980 */ /* 0x000ea2000c10fb00 */
[----:B------:R-:W-:Y:S01]  /*1a80*/  UMOV UR5, 0xffffffff ;  /* 0xffffffff00057882 */ /* 0x000fe20000000000 */
[----:B--2---:R-:W-:Y:S02]  /*1a90*/  ISETP.NE.AND P4, PT, R24, 0x63, PT ;  /* 0x000000631800780c */ /* 0x004fe40003f85270 */
[----:B------:R-:W-:Y:S11]  /*1aa0*/  BRA.DIV UR5, `(.L_x_284) ;  /* 0x0000004a05dc7947 */ /* 0x000ff6000b800000 */
[----:B------:R-:W-:-:S13]  /*1ab0*/  VOTE.ANY P4, !P4 ;  /* 0x0000000000ff7806 */ /* 0x000fda0006080100 */
.L_x_353:
[----:B------:R-:W-:Y:S05]  /*1ac0*/  @!P4 BRA `(.L_x_285) ;  /* 0x000000000030c947 */ /* 0x000fea0003800000 */
.L_x_289:
[----:B------:R-:W-:Y:S05]  /*1ad0*/  YIELD ;  /* 0x0000000000007946 */ /* 0x000fea0003800000 */
[----:B------:R-:W-:Y:S05]  /*1ae0*/  @P0 BRA `(.L_x_286) ;  /* 0x0000000000080947 */ /* 0x000fea0003800000 */
[----:B------:R0:W-:Y:S06]  /*1af0*/  MEMBAR.SC.CTA ;  /* 0x0000000000007992 */ /* 0x0001ec0000000000 */
[----:B0-----:R-:W-:Y:S05]  /*1b00*/  BRA `(.L_x_287) ;  /* 0x0000000000087947 */ /* 0x001fea0003800000 */
.L_x_286:
[----:B------:R-:W-:Y:S05]  /*1b10*/  NANOSLEEP 0x15e ;  /* 0x0000015e0000795d */ /* 0x000fea0003800000 */
[----:B------:R-:W-:Y:S01]  /*1b20*/  NOP ;  /* 0x0000000000007918 */ /* 0x000fe20000000000 */
.L_x_287:
[----:B------:R-:W2:Y:S01]  /*1b30*/  LD.E.64.STRONG.GPU R24, desc[UR8][R22.64+0x100] ;  /* 0x0001000816187980 */ /* 0x000ea2000c10fb00 */
[----:B------:R-:W-:Y:S01]  /*1b40*/  UMOV UR5, 0xffffffff ;  /* 0xffffffff00057882 */ /* 0x000fe20000000000 */
[----:B--2---:R-:W-:Y:S02]  /*1b50*/  ISETP.NE.AND P4, PT, R24, 0x63, PT ;  /* 0x000000631800780c */ /* 0x004fe40003f85270 */
[----:B------:R-:W-:Y:S11]  /*1b60*/  BRA.DIV UR5, `(.L_x_288) ;  /* 0x0000004a05cc7947 */ /* 0x000ff6000b800000 */
[----:B------:R-:W-:-:S13]  /*1b70*/  VOTE.ANY P4, !P4 ;  /* 0x0000000000ff7806 */ /* 0x000fda0006080100 */
.L_x_356:
[----:B------:R-:W-:Y:S05]  /*1b80*/  @P4 BRA `(.L_x_289) ;  /* 0xfffffffc00d04947 */ /* 0x000fea000383ffff */
.L_x_285:
[----:B------:R-:W-:Y:S01]  /*1b90*/  UMOV UR5, 0xffffffff ;  /* 0xffffffff00057882 */ /* 0x000fe20000000000 */
[----:B------:R-:W-:Y:S02]  /*1ba0*/  ISETP.NE.AND P4, PT, R24, 0x65, PT ;  /* 0x000000651800780c */ /* 0x000fe40003f85270 */
[----:B------:R-:W-:Y:S11]  /*1bb0*/  BRA.DIV UR5, `(.L_x_290) ;  /* 0x0000004a05d87947 */ /* 0x000ff6000b800000 */
[----:B------:R-:W0:Y:S01]  /*1bc0*/  S2R R41, SR_GEMASK ;  /* 0x0000000000297919 */ /* 0x000e220000003c00 */
[----:B------:R-:W-:Y:S01]  /*1bd0*/  VOTE.ANY R20, PT, !P4 ;  /* 0x0000000000147806 */ /* 0x000fe200060e0100 */
[----:B------:R-:W-:Y:S01]  /*1be0*/  VIADD R31, R40, 0x2 ;  /* 0x00000002281f7836 */ /* 0x000fe20000000000 */
[----:B------:R-:W-:Y:S01]  /*1bf0*/  ISETP.NE.AND P4, PT, R24, 0x65, PT ;  /* 0x000000651800780c */ /* 0x000fe20003f85270 */
[----:B------:R-:W-:Y:S01]  /*1c00*/  VIADD R30, R40, 0x4 ;  /* 0x00000004281e7836 */ /* 0x000fe20000000000 */
[----:B------:R-:W1:Y:S11]  /*1c10*/  S2R R44, SR_CTAID.X ;  /* 0x00000000002c7919 */ /* 0x000e760000002500 */
[----:B------:R-:W-:-:S02]  /*1c20*/  VOTE.ALL P4, P4 ;  /* 0x0000000000ff7806 */ /* 0x000fc40002080000 */
[----:B0-----:R-:W-:-:S05]  /*1c30*/  LOP3.LUT R20, R20, 0x80000000, R41, 0xec, !PT ;  /* 0x8000000014147812 */ /* 0x001fca00078eec29 */
[----:B------:R-:W-:Y:S02]  /*1c40*/  VIADD R23, R20, 0xffffffff ;  /* 0xffffffff14177836 */ /* 0x000fe40000000000 */
[----:B-1----:R-:W-:-:S03]  /*1c50*/  IMAD.IADD R37, R37, 0x1, R44 ;  /* 0x0000000125257824 */ /* 0x002fc600078e022c */
[----:B------:R-:W-:-:S04]  /*1c60*/  LOP3.LUT R23, R20, R23, RZ, 0xc, !PT ;  /* 0x0000001714177212 */ /* 0x000fc800078e0cff */
[----:B------:R0:W1:Y:S02]  /*1c70*/  POPC R32, R23 ;  /* 0x0000001700207309 */ /* 0x0000640000000000 */
[----:B0-----:R-:W0:Y:S01]  /*1c80*/  LDC.64 R22, c[0x0][0x3a8] ;  /* 0x0000ea00ff167b82 */ /* 0x001e220000000a00 */
[----:B-1----:R-:W1:Y:S01]  /*1c90*/  SHFL.DOWN PT, R28, R25, 0x1, R32 ;  /* 0x08200000191c7989 */ /* 0x002e6200000e0020 */
[----:B------:R-:W-:-:S04]  /*1ca0*/  ISETP.GE.AND P1, PT, R40, R32, PT ;  /* 0x000000202800720c */ /* 0x000fc80003f26270 */
[----:B-1----:R-:W-:Y:S02]  /*1cb0*/  SEL R28, R28, RZ, !P1 ;  /* 0x000000ff1c1c7207 */ /* 0x002fe40004800000 */
[----:B------:R-:W-:-:S03]  /*1cc0*/  ISETP.GT.AND P1, PT, R31, R32, PT ;  /* 0x000000201f00720c */ /* 0x000fc60003f24270 */
[----:B------:R-:W-:-:S05]  /*1cd0*/  IMAD.IADD R29, R28, 0x1, R25 ;  /* 0x000000011c1d7824 */ /* 0x000fca00078e0219 */
[----:B------:R-:W1:Y:S02]  /*1ce0*/  SHFL.DOWN PT, R28, R29, 0x2, R32 ;  /* 0x084000001d1c7989 */ /* 0x000e6400000e0020 */
[----:B-1----:R-:W-:Y:S02]  /*1cf0*/  SEL R28, R28, RZ, !P1 ;  /* 0x000000ff1c1c7207 */ /* 0x002fe40004800000 */
[----:B------:R-:W-:-:S03]  /*1d00*/  ISETP.GT.AND P1, PT, R30, R32, PT ;  /* 0x000000201e00720c */ /* 0x000fc60003f24270 */
[----:B------:R-:W-:Y:S02]  /*1d10*/  IMAD.IADD R33, R29, 0x1, R28 ;  /* 0x000000011d217824 */ /* 0x000fe400078e021c */
[----:B------:R-:W-:-:S03]  /*1d20*/  VIADD R29, R40, 0x8 ;  /* 0x00000008281d7836 */ /* 0x000fc60000000000 */
        /* <DEDUP_REMOVED lines=8> */
[----:B------:R-:W-:Y:S01]  /*1db0*/  IMAD.IADD R25, R35, 0x1, R28 ;  /* 0x0000000123197824 */ /* 0x000fe200078e021c */
[----:B0-----:R-:W-:-:S04]  /*1dc0*/  IADD3 R35, P2, PT, R22, 0x100, RZ ;  /* 0x0000010016237810 */ /* 0x001fc80007f5e0ff */
[----:B------:R-:W0:Y:S01]  /*1dd0*/  SHFL.DOWN PT, R28, R25, 0x10, R32 ;  /* 0x0a000000191c7989 */ /* 0x000e2200000e0020 */
[----:B------:R-:W-:Y:S01]  /*1de0*/  IMAD.X R36, RZ, RZ, R23, P2 ;  /* 0x000000ffff247224 */ /* 0x000fe200010e0617 */
[----:B0-----:R-:W-:-:S05]  /*1df0*/  SEL R28, R28, RZ, !P1 ;  /* 0x000000ff1c1c7207 */ /* 0x001fca0004800000 */
[----:B------:R-:W-:-:S07]  /*1e00*/  IMAD.IADD R32, R25, 0x1, R28 ;  /* 0x0000000119207824 */ /* 0x000fce00078e021c */
.L_x_365:
[----:B------:R-:W-:Y:S05]  /*1e10*/  @!P4 BRA `(.L_x_291) ;  /* 0x0000000000d8c947 */ /* 0x000fea0003800000 */
.L_x_299:
[----:B------:R-:W-:Y:S02]  /*1e20*/  IMAD.MOV.U32 R22, RZ, RZ, R35 ;  /* 0x000000ffff167224 */ /* 0x000fe400078e0023 */
[----:B------:R-:W-:Y:S02]  /*1e30*/  IMAD.MOV.U32 R23, RZ, RZ, R36 ;  /* 0x000000ffff177224 */ /* 0x000fe400078e0024 */
[----:B------:R-:W-:-:S05]  /*1e40*/  IMAD.WIDE R22, R37, 0x8, R22 ;  /* 0x0000000825167825 */ /* 0x000fca00078e0216 */
[----:B------:R-:W2:Y:S01]  /*1e50*/  LD.E.64.STRONG.GPU R24, desc[UR8][R22.64+-0x100] ;  /* 0xffff000816187980 */ /* 0x000ea2000c10fb00 */
[----:B------:R-:W-:Y:S05]  /*1e60*/  YIELD ;  /* 0x0000000000007946 */ /* 0x000fea0003800000 */
[----:B------:R-:W-:Y:S01]  /*1e70*/  UMOV UR5, 0xffffffff ;  /* 0xffffffff00057882 */ /* 0x000fe20000000000 */
[----:B--2---:R-:W-:Y:S02]  /*1e80*/  ISETP.NE.AND P4, PT, R24, 0x63, PT ;  /* 0x000000631800780c */ /* 0x004fe40003f85270 */
[----:B------:R-:W-:Y:S11]  /*1e90*/  BRA.DIV UR5, `(.L_x_292) ;  /* 0x0000004e05287947 */ /* 0x000ff6000b800000 */
[----:B------:R-:W-:-:S13]  /*1ea0*/  VOTE.ANY P4, !P4 ;  /* 0x0000000000ff7806 */ /* 0x000fda0006080100 */
.L_x_368:
[----:B------:R-:W-:Y:S05]  /*1eb0*/  @!P4 BRA `(.L_x_293) ;  /* 0x000000000030c947 */ /* 0x000fea0003800000 */
.L_x_297:
[----:B------:R-:W-:Y:S05]  /*1ec0*/  YIELD ;  /* 0x0000000000007946 */ /* 0x000fea0003800000 */
[----:B------:R-:W-:Y:S05]  /*1ed0*/  @P0 BRA `(.L_x_294) ;  /* 0x0000000000080947 */ /* 0x000fea0003800000 */
[----:B------:R0:W-:Y:S06]  /*1ee0*/  MEMBAR.SC.CTA ;  /* 0x0000000000007992 */ /* 0x0001ec0000000000 */
[----:B0-----:R-:W-:Y:S05]  /*1ef0*/  BRA `(.L_x_295) ;  /* 0x0000000000087947 */ /* 0x001fea0003800000 */
.L_x_294:
[----:B------:R-:W-:Y:S05]  /*1f00*/  NANOSLEEP 0x15e ;  /* 0x0000015e0000795d */ /* 0x000fea0003800000 */
[----:B------:R-:W-:Y:S01]  /*1f10*/  NOP ;  /* 0x0000000000007918 */ /* 0x000fe20000000000 */
.L_x_295:
[----:B------:R-:W2:Y:S01]  /*1f20*/  LD.E.64.STRONG.GPU R24, desc[UR8][R22.64+-0x100] ;  /* 0xffff000816187980 */ /* 0x000ea2000c10fb00 */
[----:B------:R-:W-:Y:S01]  /*1f30*/  UMOV UR5, 0xffffffff ;  /* 0xffffffff00057882 */ /* 0x000fe20000000000 */
[----:B--2---:R-:W-:Y:S02]  /*1f40*/  ISETP.NE.AND P4, PT, R24, 0x63, PT ;  /* 0x000000631800780c */ /* 0x004fe40003f85270 */
[----:B------:R-:W-:Y:S11]  /*1f50*/  BRA.DIV UR5, `(.L_x_296) ;  /* 0x0000004e05187947 */ /* 0x000ff6000b800000 */
[----:B------:R-:W-:-:S13]  /*1f60*/  VOTE.ANY P4, !P4 ;  /* 0x0000000000ff7806 */ /* 0x000fda0006080100 */
.L_x_371:
[----:B------:R-:W-:Y:S05]  /*1f70*/  @P4 BRA `(.L_x_297) ;  /* 0xfffffffc00d04947 */ /* 0x000fea000383ffff */
.L_x_293:
[----:B------:R-:W-:Y:S01]  /*1f80*/  UMOV UR5, 0xffffffff ;  /* 0xffffffff00057882 */ /* 0x000fe20000000000 */
[----:B------:R-:W-:Y:S02]  /*1f90*/  ISETP.NE.AND P4, PT, R24, 0x65, PT ;  /* 0x000000651800780c */ /* 0x000fe40003f85270 */
[----:B------:R-:W-:Y:S11]  /*1fa0*/  BRA.DIV UR5, `(.L_x_298) ;  /* 0x0000004e05247947 */ /* 0x000ff6000b800000 */
[----:B------:R-:W-:Y:S01]  /*1fb0*/  VOTE.ANY R20, PT, !P4 ;  /* 0x0000000000147806 */ /* 0x000fe200060e0100 */
[----:B------:R-:W-:Y:S01]  /*1fc0*/  VIADD R37, R37, 0xffffffe0 ;  /* 0xffffffe025257836 */ /* 0x000fe20000000000 */
[----:B------:R-:W-:Y:S02]  /*1fd0*/  ISETP.NE.AND P4, PT, R24, 0x65, PT ;  /* 0x000000651800780c */ /* 0x000fe40003f85270 */
[----:B------:R-:W-:-:S05]  /*1fe0*/  LOP3.LUT R20, R20, 0x80000000, R41, 0xec, !PT ;  /* 0x8000000014147812 */ /* 0x000fca00078eec29 */
[----:B------:R-:W-:-:S05]  /*1ff0*/  VIADD R23, R20, 0xffffffff ;  /* 0xffffffff14177836 */ /* 0x000fca0000000000 */
[----:B------:R-:W-:Y:S02]  /*2000*/  LOP3.LUT R23, R20, R23, RZ, 0xc, !PT ;  /* 0x0000001714177212 */ /* 0x000fe400078e0cff */
[----:B------:R-:W-:Y:S02]  /*2010*/  VOTE.ALL P4, P4 ;  /* 0x0000000000ff7806 */ /* 0x000fe40002080000 */
[----:B------:R-:W0:Y:S02]  /*2020*/  POPC R22, R23 ;  /* 0x0000001700167309 */ /* 0x000e240000000000 */
[----:B0-----:R-:W0:Y:S01]  /*2030*/  SHFL.DOWN PT, R28, R25, 0x1, R22 ;  /* 0x08200000191c7989 */ /* 0x001e2200000e0016 */
[----:B------:R-:W-:-:S04]  /*2040*/  ISETP.GE.AND P1, PT, R40, R22, PT ;  /* 0x000000162800720c */ /* 0x000fc80003f26270 */
[----:B0-----:R-:W-:Y:S02]  /*2050*/  SEL R28, R28, RZ, !P1 ;  /* 0x000000ff1c1c7207 */ /* 0x001fe40004800000 */
[----:B------:R-:W-:-:S03]  /*2060*/  ISETP.GT.AND P1, PT, R31, R22, PT ;  /* 0x000000161f00720c */ /* 0x000fc60003f24270 */
[----:B------:R-:W-:-:S05]  /*2070*/  IMAD.IADD R45, R28, 0x1, R25 ;  /* 0x000000011c2d7824 */ /* 0x000fca00078e0219 */
[----:B------:R-:W0:Y:S02]  /*2080*/  SHFL.DOWN PT, R28, R45, 0x2, R22 ;  /* 0x084000002d1c7989 */ /* 0x000e2400000e0016 */
        /* <DEDUP_REMOVED lines=12> */
[----:B0-----:R-:W-:-:S04]  /*2150*/  SEL R28, R28, RZ, !P1 ;  /* 0x000000ff1c1c7207 */ /* 0x001fc80004800000 */
[----:B------:R-:W-:-:S07]  /*2160*/  IADD3 R32, PT, PT, R45, R28, R32 ;  /* 0x0000001c2d207210 */ /* 0x000fce0007ffe020 */
.L_x_380:
[----:B------:R-:W-:Y:S05]  /*2170*/  @P4 BRA `(.L_x_299) ;  /* 0xfffffffc00284947 */ /* 0x000fea000383ffff */
.L_x_291:
[----:B------:R-:W-:Y:S02]  /*2180*/  ISETP.NE.AND P1, PT, R0, RZ, PT ;  /* 0x000000ff0000720c */ /* 0x000fe40003f25270 */
[----:B------:R-:W-:-:S11]  /*2190*/  ISETP.NE.AND P0, PT, R40, RZ, PT ;  /* 0x000000ff2800720c */ /* 0x000fd60003f05270 */
[----:B------:R-:W0:Y:S01]  /*21a0*/  @!P1 S2R R23, SR_CgaCtaId ;  /* 0x0000000000179919 */ /* 0x000e220000008800 */
[----:B------:R-:W-:Y:S01]  /*21b0*/  @!P1 MOV R22, 0x400 ;  /* 0x0000040000169802 */ /* 0x000fe20000000f00 */
[----:B------:R-:W-:Y:S01]  /*21c0*/  @!P1 IMAD.IADD R21, R21, 0x1, R32 ;  /* 0x0000000115159824 */ /* 0x000fe200078e0220 */
[----:B------:R-:W-:Y:S01]  /*21d0*/  @!P0 MOV R24, 0x400 ;  /* 0x0000040000188802 */ /* 0x000fe20000000f00 */
[----:B------:R-:W1:Y:S01]  /*21e0*/  @!P0 S2R R25, SR_CgaCtaId ;  /* 0x0000000000198919 */ /* 0x000e620000008800 */
[----:B------:R-:W-:-:S05]  /*21f0*/  @!P1 IMAD.MOV.U32 R20, RZ, RZ, 0x65 ;  /* 0x00000065ff149424 */ /* 0x000fca00078e00ff */
[----:B------:R2:W-:Y:S01]  /*2200*/  @!P1 ST.E.64.STRONG.GPU desc[UR8][R42.64+0x100], R20 ;  /* 0x000100142a009985 */ /* 0x0005e2000c10fb08 */
[----:B0-----:R-:W-:Y:S01]  /*2210*/  @!P1 LEA R22, R23, R22, 0x18 ;  /* 0x0000001617169211 */ /* 0x001fe200078ec0ff */
[----:B------:R-:W-:Y:S02]  /*2220*/  IMAD.MOV.U32 R23, RZ, RZ, R39 ;  /* 0x000000ffff177224 */ /* 0x000fe400078e0027 */
[----:B------:R-:W-:Y:S01]  /*2230*/  @!P0 IMAD.MOV.U32 R23, RZ, RZ, R32 ;  /* 0x000000ffff178224 */ /* 0x000fe200078e0020 */
[----:B-1----:R-:W-:Y:S01]  /*2240*/  @!P0 LEA R25, R25, R24, 0x18 ;  /* 0x0000001819198211 */ /* 0x002fe200078ec0ff */
[----:B------:R2:W-:Y:S04]  /*2250*/  @!P1 STS [R22+0x28], R21 ;  /* 0x0000281516009388 */ /* 0x0005e80000000800 */
[----:B------:R2:W-:Y:S04]  /*2260*/  @!P1 STS [R22+0x24], R32 ;  /* 0x0000242016009388 */ /* 0x0005e80000000800 */
[----:B------:R2:W-:Y:S02]  /*2270*/  @!P0 STS [R25+0xc], R32 ;  /* 0x00000c2019008388 */ /* 0x0005e40000000800 */
.L_x_281:
[----:B------:R-:W-:Y:S05]  /*2280*/  WARPSYNC.ALL ;  /* 0x0000000000007948 */ /* 0x000fea0003800000 */
[----:B------:R-:W-:Y:S01]  /*2290*/  ISETP.NE.AND P0, PT, R0, RZ, PT ;  /* 0x000000ff0000720c */ /* 0x000fe20003f05270 */
[----:B------:R-:W0:Y:S08]  /*22a0*/  S2UR UR5, SR_CgaCtaId ;  /* 0x00000000000579c3 */ /* 0x000e300000008800 */
[----:B------:R-:W-:Y:S01]  /*22b0*/  BAR.SYNC.DEFER_BLOCKING 0x0 ;  /* 0x0000000000007b1d */ /* 0x000fe20000010000 */
[----:B------:R-:W-:-:S02]  /*22c0*/  ISETP.NE.AND P2, PT, R34, R26, PT ;  /* 0x0000001a2200720c */ /* 0x000fc40003f45270 */
[----:B------:R-:W-:Y:S02]  /*22d0*/  ISETP.NE.AND P3, PT, R26, R19, PT ;  /* 0x000000131a00720c */ /* 0x000fe40003f65270 */
[----:B------:R-:W-:Y:S01]  /*22e0*/  ISETP.NE.AND P4, PT, R19, R18, PT ;  /* 0x000000121300720c */ /* 0x000fe20003f85270 */
[----:B------:R-:W-:Y:S01]  /*22f0*/  UMOV UR4, 0x400 ;  /* 0x0000040000047882 */ /* 0x000fe20000000000 */
[----:B------:R-:W-:Y:S01]  /*2300*/  ISETP.NE.AND P5, PT, R18, R17, PT ;  /* 0x000000111200720c */ /* 0x000fe20003fa5270 */
[----:B------:R-:W-:Y:S01]  /*2310*/  BSSY.RECONVERGENT B0, `(.L_x_300) ;  /* 0x00000b8000007945 */ /* 0x000fe20003800200 */
[----:B------:R-:W-:Y:S02]  /*2320*/  ISETP.NE.AND P1, PT, R16, R15, PT ;  /* 0x0000000f1000720c */ /* 0x000fe40003f25270 */
[----:B------:R-:W-:Y:S01]  /*2330*/  ISETP.NE.AND P6, PT, R11, R27, PT ;  /* 0x0000001b0b00720c */ /* 0x000fe20003fc5270 */
[----:B0-----:R-:W-:-:S09]  /*2340*/  ULEA UR6, UR5, UR4, 0x18 ;  /* 0x0000000405067291 */ /* 0x001fd2000f8ec0ff */
[----:B--2---:R-:W0:Y:S04]  /*2350*/  @P0 LDS R20, [UR6+0xc] ;  /* 0x00000c06ff140984 */ /* 0x004e280008000800 */
[----:B------:R-:W1:Y:S04]  /*2360*/  LDS R25, [UR6+0x24] ;  /* 0x00002406ff197984 */ /* 0x000e680008000800 */
[----:B------:R-:W2:Y:S01]  /*2370*/  LDS R21, [UR6+0x2c] ;  /* 0x00002c06ff157984 */ /* 0x000ea20008000800 */
[----:B0-----:R-:W-:Y:S01]  /*2380*/  @P0 IMAD.IADD R23, R23, 0x1, R20 ;  /* 0x0000000117170824 */ /* 0x001fe200078e0214 */
[----:B------:R-:W-:Y:S01]  /*2390*/  BAR.SYNC.DEFER_BLOCKING 0x0 ;  /* 0x0000000000007b1d */ /* 0x000fe20000010000 */
[----:B------:R-:W-:-:S02]  /*23a0*/  ISETP.NE.AND P0, PT, R17, R16, PT ;  /* 0x000000101100720c */ /* 0x000fc40003f05270 */
[--C-:B------:R-:W-:Y:S01]  /*23b0*/  IMAD.IADD R10, R10, 0x1, R23.reuse ;  /* 0x000000010a0a7824 */ /* 0x100fe200078e0217 */
[----:B-1----:R-:W-:Y:S01]  /*23c0*/  @P3 IADD3 R38, PT, PT, -R25, R23, R38 ;  /* 0x0000001719263210 */ /* 0x002fe20007ffe126 */
[----:B------:R-:W-:Y:S02]  /*23d0*/  IMAD.IADD R20, R9, 0x1, R23 ;  /* 0x0000000109147824 */ /* 0x000fe400078e0217 */
[--C-:B------:R-:W-:Y:S01]  /*23e0*/  @P2 IMAD.IADD R9, R23, 0x1, -R25.reuse ;  /* 0x0000000117092824 */ /* 0x100fe200078e0a19 */
[----:B------:R-:W-:Y:S01]  /*23f0*/  @P3 LEA R38, R38, UR6, 0x2 ;  /* 0x0000000626263c11 */ /* 0x000fe2000f8e10ff */
[--C-:B------:R-:W-:Y:S02]  /*2400*/  @P4 IMAD.IADD R10, R10, 0x1, -R25.reuse ;  /* 0x000000010a0a4824 */ /* 0x100fe400078e0a19 */
[----:B------:R-:W-:Y:S01]  /*2410*/  @P5 IMAD.IADD R20, R20, 0x1, -R25 ;  /* 0x0000000114145824 */ /* 0x000fe200078e0a19 */
[----:B------:R-:W-:Y:S01]  /*2420*/  @P2 LEA R9, R9, UR6, 0x2 ;  /* 0x0000000609092c11 */ /* 0x000fe2000f8e10ff */
[--C-:B------:R-:W-:Y:S01]  /*2430*/  IMAD.IADD R8, R8, 0x1, R23.reuse ;  /* 0x0000000108087824 */ /* 0x100fe200078e0217 */
[----:B------:R-:W-:Y:S01]  /*2440*/  @P4 LEA R29, R10, UR6, 0x2 ;  /* 0x000000060a1d4c11 */ /* 0x000fe2000f8e10ff */
[----:B------:R-:W-:Y:S01]  /*2450*/  IMAD.IADD R10, R7, 0x1, R23 ;  /* 0x00000001070a7824 */ /* 0x000fe200078e0217 */
[----:B------:R-:W-:Y:S01]  /*2460*/  @P5 LEA R20, R20, UR6, 0x2 ;  /* 0x0000000614145c11 */ /* 0x000fe2000f8e10ff */
[----:B------:R-:W-:-:S02]  /*2470*/  @P0 IMAD.IADD R7, R8, 0x1, -R25 ;  /* 0x0000000108070824 */ /* 0x000fc400078e0a19 */
[----:B------:R-:W-:Y:S02]  /*2480*/  @P1 IMAD.IADD R8, R10, 0x1, -R25 ;  /* 0x000000010a081824 */ /* 0x000fe400078e0a19 */
[--C-:B------:R-:W-:Y:S01]  /*2490*/  IMAD.IADD R6, R6, 0x1, R23.reuse ;  /* 0x0000000106067824 */ /* 0x100fe200078e0217 */
[----:B------:R-:W-:Y:S01]  /*24a0*/  @P0 LEA R7, R7, UR6, 0x2 ;  /* 0x0000000607070c11 */ /* 0x000fe2000f8e10ff */
[--C-:B------:R-:W-:Y:S01]  /*24b0*/  IMAD.IADD R10, R5, 0x1, R23.reuse ;  /* 0x00000001050a7824 */ /* 0x100fe200078e0217 */
[----:B------:R0:W-:Y:S01]  /*24c0*/  @P2 STS [R9], R26 ;  /* 0x0000001a09002388 */ /* 0x0001e20000000800 */
[----:B------:R-:W-:Y:S01]  /*24d0*/  ISETP.NE.AND P2, PT, R15, R14, PT ;  /* 0x0000000e0f00720c */ /* 0x000fe20003f45270 */
[----:B------:R-:W-:Y:S01]  /*24e0*/  IMAD.IADD R22, R2, 0x1, R23 ;  /* 0x0000000102167824 */ /* 0x000fe200078e0217 */
[----:B------:R-:W-:Y:S01]  /*24f0*/  @P1 LEA R8, R8, UR6, 0x2 ;  /* 0x0000000608081c11 */ /* 0x000fe2000f8e10ff */
[----:B------:R-:W-:Y:S01]  /*2500*/  @P3 STS [R38], R19 ;  /* 0x0000001326003388 */ /* 0x000fe20000000800 */
[----:B------:R-:W-:-:S03]  /*2510*/  ISETP.NE.AND P3, PT, R14, R13, PT ;  /* 0x0000000d0e00720c */ /* 0x000fc60003f65270 */
[----:B------:R1:W-:Y:S01]  /*2520*/  @P4 STS [R29], R18 ;  /* 0x000000121d004388 */ /* 0x0003e20000000800 */
[----:B------:R-:W-:Y:S01]  /*2530*/  ISETP.NE.AND P4, PT, R13, R12, PT ;  /* 0x0000000c0d00720c */ /* 0x000fe20003f85270 */
[--C-:B0-----:R-:W-:Y:S02]  /*2540*/  @P6 IMAD.IADD R9, R22, 0x1, -R25.reuse ;  /* 0x0000000116096824 */ /* 0x101fe400078e0a19 */
[----:B------:R0:W-:Y:S01]  /*2550*/  @P5 STS [R20], R17 ;  /* 0x0000001114005388 */ /* 0x0001e20000000800 */
[----:B------:R-:W-:Y:S01]  /*2560*/  ISETP.NE.AND P5, PT, R12, R11, PT ;  /* 0x0000000b0c00720c */ /* 0x000fe20003fa5270 */
[----:B------:R-:W-:Y:S02]  /*2570*/  @P2 IMAD.IADD R2, R6, 0x1, -R25 ;  /* 0x0000000106022824 */ /* 0x000fe400078e0a19 */
[----:B------:R3:W-:Y:S01]  /*2580*/  @P0 STS [R7], R16 ;  /* 0x0000001007000388 */ /* 0x0007e20000000800 */
[----:B--2---:R-:W-:Y:S01]  /*2590*/  ISETP.GE.AND P0, PT, R0, R21, PT ;  /* 0x000000150000720c */ /* 0x004fe20003f06270 */
[----:B-1----:R-:W-:-:S02]  /*25a0*/  IMAD.IADD R18, R4, 0x1, R23 ;  /* 0x0000000104127824 */ /* 0x002fc400078e0217 */
[----:B------:R-:W-:Y:S01]  /*25b0*/  @P3 IMAD.IADD R4, R10, 0x1, -R25 ;  /* 0x000000010a043824 */ /* 0x000fe200078e0a19 */
[----:B------:R3:W-:Y:S01]  /*25c0*/  @P1 STS [R8], R15 ;  /* 0x0000000f08001388 */ /* 0x0007e20000000800 */
[----:B0-----:R-:W-:Y:S01]  /*25d0*/  IMAD.IADD R20, R3, 0x1, R23 ;  /* 0x0000000103147824 */ /* 0x001fe200078e0217 */
[----:B------:R-:W-:Y:S01]  /*25e0*/  @P2 LEA R3, R2, UR6, 0x2 ;  /* 0x0000000602032c11 */ /* 0x000fe2000f8e10ff */
[--C-:B------:R-:W-:Y:S01]  /*25f0*/  @P4 IMAD.IADD R5, R18, 0x1, -R25.reuse ;  /* 0x0000000112054824 */ /* 0x100fe200078e0a19 */
[----:B------:R-:W-:Y:S01]  /*2600*/  @P3 LEA R4, R4, UR6, 0x2 ;  /* 0x0000000604043c11 */ /* 0x000fe2000f8e10ff */
[----:B------:R-:W-:Y:S01]  /*2610*/  @P5 IMAD.IADD R6, R20, 0x1, -R25 ;  /* 0x0000000114065824 */ /* 0x000fe200078e0a19 */
[----:B------:R-:W-:Y:S01]  /*2620*/  @P6 LEA R2, R9, UR6, 0x2 ;  /* 0x0000000609026c11 */ /* 0x000fe2000f8e10ff */
[----:B------:R3:W-:Y:S01]  /*2630*/  @P2 STS [R3], R14 ;  /* 0x0000000e03002388 */ /* 0x0007e20000000800 */
[----:B------:R-:W-:Y:S02]  /*2640*/  @P4 LEA R5, R5, UR6, 0x2 ;  /* 0x0000000605054c11 */ /* 0x000fe4000f8e10ff */
[----:B------:R-:W-:Y:S01]  /*2650*/  @P5 LEA R6, R6, UR6, 0x2 ;  /* 0x0000000606065c11 */ /* 0x000fe2000f8e10ff */
[----:B------:R3:W-:Y:S04]  /*2660*/  @P3 STS [R4], R13 ;  /* 0x0000000d04003388 */ /* 0x0007e80000000800 */
[----:B------:R3:W-:Y:S04]  /*2670*/  @P4 STS [R5], R12 ;  /* 0x0000000c05004388 */ /* 0x0007e80000000800 */
[----:B------:R3:W-:Y:S04]  /*2680*/  @P5 STS [R6], R11 ;  /* 0x0000000b06005388 */ /* 0x0007e80000000800 */
[----:B------:R3:W-:Y:S01]  /*2690*/  @P6 STS [R2], R27 ;  /* 0x0000001b02006388 */ /* 0x0007e20000000800 */
[----:B------:R-:W-:Y:S06]  /*26a0*/  BAR.SYNC.DEFER_BLOCKING 0x0 ;  /* 0x0000000000007b1d */ /* 0x000fec0000010000 */
[----:B------:R-:W-:Y:S05]  /*26b0*/  @P0 BRA `(.L_x_301) ;  /* 0x0000000400f40947 */ /* 0x000fea0003800000 */
[----:B---3--:R-:W-:Y:S01]  /*26c0*/  LOP3.LUT R2, RZ, R0, RZ, 0x33, !PT ;  /* 0x00000000ff027212 */ /* 0x008fe200078e33ff */
[----:B------:R-:W-:Y:S04]  /*26d0*/  BSSY.RECONVERGENT B1, `(.L_x_302) ;  /* 0x0000017000017945 */ /* 0x000fe80003800200 */
[----:B------:R-:W-:-:S05]  /*26e0*/  IMAD.IADD R2, R21, 0x1, R2 ;  /* 0x0000000115027824 */ /* 0x000fca00078e0202 */
[C---:B------:R-:W-:Y:S02]  /*26f0*/  LOP3.LUT R3, R2.reuse, 0xc0, RZ, 0xc0, !PT ;  /* 0x000000c002037812 */ /* 0x040fe400078ec0ff */
[----:B------:R-:W-:Y:S02]  /*2700*/  ISETP.GE.U32.AND P1, PT, R2, 0xc0, PT ;  /* 0x000000c00200780c */ /* 0x000fe40003f26070 */
[----:B------:R-:W-:-:S13]  /*2710*/  ISETP.NE.AND P0, PT, R3, 0xc0, PT ;  /* 0x000000c00300780c */ /* 0x000fda0003f05270 */
[----:B------:R-:W-:Y:S05]  /*2720*/  @!P0 BRA `(.L_x_303) ;  /* 0x0000000000448947 */ /* 0x000fea0003800000 */
[----:B------:R-:W0:Y:S01]  /*2730*/  LDC.64 R4, c[0x0][0x388] ;  /* 0x0000e200ff047b82 */ /* 0x000e220000000a00 */
[----:B------:R-:W-:Y:S01]  /*2740*/  LEA.HI R2, R2, 0x1, RZ, 0x1a ;  /* 0x0000000102027811 */ /* 0x000fe200078fd0ff */
[C---:B------:R-:W-:Y:S01]  /*2750*/  IMAD.IADD R7, R0.reuse, 0x1, R25 ;  /* 0x0000000100077824 */ /* 0x040fe200078e0219 */
[----:B------:R-:W-:-:S03]  /*2760*/  LEA R6, R0, UR6, 0x2 ;  /* 0x0000000600067c11 */ /* 0x000fc6000f8e10ff */
[C---:B------:R-:W-:Y:S01]  /*2770*/  IMAD.SHL.U32 R3, R2.reuse, 0x40, RZ ;  /* 0x0000004002037824 */ /* 0x040fe200078e00ff */
[----:B------:R-:W-:-:S04]  /*2780*/  LOP3.LUT R2, R2, 0x3, RZ, 0xc0, !PT ;  /* 0x0000000302027812 */ /* 0x000fc800078ec0ff */
[----:B------:R-:W-:Y:S01]  /*2790*/  LOP3.LUT R3, R3, 0xc0, RZ, 0xc0, !PT ;  /* 0x000000c003037812 */ /* 0x000fe200078ec0ff */
[----:B------:R-:W-:-:S04]  /*27a0*/  IMAD.MOV R8, RZ, RZ, -R2 ;  /* 0x000000ffff087224 */ /* 0x000fc800078e0a02 */
[----:B------:R-:W-:-:S07]  /*27b0*/  IMAD.IADD R0, R0, 0x1, R3 ;  /* 0x0000000100007824 */ /* 0x000fce00078e0203 */
.L_x_304:
[----:B-1----:R1:W2:Y:S01]  /*27c0*/  LDS R9, [R6] ;  /* 0x0000000006097984 */ /* 0x0022a20000000800 */
[----:B0-----:R-:W-:-:S04]  /*27d0*/  IMAD.WIDE R2, R7, 0x4, R4 ;  /* 0x0000000407027825 */ /* 0x001fc800078e0204 */
[----:B------:R-:W-:Y:S02]  /*27e0*/  VIADD R8, R8, 0x1 ;  /* 0x0000000108087836 */ /* 0x000fe40000000000 */
[----:B------:R-:W-:Y:S02]  /*27f0*/  VIADD R7, R7, 0x40 ;  /* 0x0000004007077836 */ /* 0x000fe40000000000 */
[----:B-1----:R-:W-:Y:S01]  /*2800*/  VIADD R6, R6, 0x100 ;  /* 0x0000010006067836 */ /* 0x002fe20000000000 */
[----:B------:R-:W-:Y:S01]  /*2810*/  ISETP.NE.AND P0, PT, R8, RZ, PT ;  /* 0x000000ff0800720c */ /* 0x000fe20003f05270 */
[----:B--2---:R1:W-:-:S12]  /*2820*/  STG.E desc[UR8][R2.64], R9 ;  /* 0x0000000902007986 */ /* 0x0043d8000c101908 */
[----:B------:R-:W-:Y:S05]  /*2830*/  @P0 BRA `(.L_x_304) ;  /* 0xfffffffc00e00947 */ /* 0x000fea000383ffff */
.L_x_303:
[----:B------:R-:W-:Y:S05]  /*2840*/  BSYNC.RECONVERGENT B1 ;  /* 0x0000000000017941 */ /* 0x000fea0003800200 */
.L_x_302:
[----:B------:R-:W-:Y:S05]  /*2850*/  @!P1 BRA `(.L_x_301) ;  /* 0x00000004008c9947 */ /* 0x000fea0003800000 */
[----:B------:R-:W0:Y:S01]  /*2860*/  LDCU.64 UR4, c[0x0][0x388] ;  /* 0x00007100ff0477ac */ /* 0x000e220008000a00 */
[C---:B-1----:R-:W-:Y:S01]  /*2870*/  IADD3 R2, PT, PT, -R0.reuse, R21, RZ ;  /* 0x0000001500027210 */ /* 0x042fe20007ffe1ff */
[----:B------:R-:W-:Y:S01]  /*2880*/  BSSY.RECONVERGENT B1, `(.L_x_305) ;  /* 0x0000039000017945 */ /* 0x000fe20003800200 */
[C---:B------:R-:W-:Y:S01]  /*2890*/  LEA R8, R0.reuse, UR6, 0x2 ;  /* 0x0000000600087c11 */ /* 0x040fe2000f8e10ff */
[----:B------:R-:W-:Y:S01]  /*28a0*/  IMAD.IADD R25, R0, 0x1, R25 ;  /* 0x0000000100197824 */ /* 0x000fe200078e0219 */
[----:B------:R-:W-:Y:S02]  /*28b0*/  ISETP.GT.AND P1, PT, R2, 0x300, PT ;  /* 0x000003000200780c */ /* 0x000fe40003f24270 */
[----:B------:R-:W-:Y:S01]  /*28c0*/  PLOP3.LUT P0, PT, PT, PT, PT, 0x80, 0x8 ;  /* 0x000000000008781c */ /* 0x000fe20003f0f070 */
[----:B------:R-:W-:Y:S01]  /*28d0*/  VIADD R8, R8, 0x200 ;  /* 0x0000020008087836 */ /* 0x000fe20000000000 */
[----:B0-----:R-:W-:-:S04]  /*28e0*/  UIADD3 UR4, UP0, UPT, UR4, 0x200, URZ ;  /* 0x0000020004047890 */ /* 0x001fc8000ff1e0ff */
[----:B------:R-:W-:Y:S02]  /*28f0*/  UIADD3.X UR5, UPT, UPT, URZ, UR5, URZ, UP0, !UPT ;  /* 0x00000005ff057290 */ /* 0x000fe400087fe4ff */
[----:B------:R-:W-:-:S04]  /*2900*/  IMAD.U32 R2, RZ, RZ, UR4 ;  /* 0x00000004ff027e24 */ /* 0x000fc8000f8e00ff */
[----:B------:R-:W-:Y:S01]  /*2910*/  IMAD.U32 R3, RZ, RZ, UR5 ;  /* 0x00000005ff037e24 */ /* 0x000fe2000f8e00ff */
[----:B------:R-:W-:Y:S06]  /*2920*/  @!P1 BRA `(.L_x_306) ;  /* 0x0000000000b89947 */ /* 0x000fec0003800000 */
[----:B------:R-:W-:Y:S01]  /*2930*/  PLOP3.LUT P0, PT, PT, PT, PT, 0x8, 0x80 ;  /* 0x000000000080781c */ /* 0x000fe20003f0e170 */
[----:B------:R-:W-:-:S12]  /*2940*/  VIADD R16, R21, 0xfffffd00 ;  /* 0xfffffd0015107836 */ /* 0x000fd80000000000 */
.L_x_307:
[----:B0-----:R-:W0:Y:S01]  /*2950*/  LDS R9, [R8+-0x200] ;  /* 0xfffe000008097984 */ /* 0x001e220000000800 */
[C---:B------:R-:W-:Y:S02]  /*2960*/  VIADD R7, R25.reuse, 0x100 ;  /* 0x0000010019077836 */ /* 0x040fe40000000000 */
[C---:B------:R-:W-:Y:S01]  /*2970*/  VIADD R11, R25.reuse, 0x200 ;  /* 0x00000200190b7836 */ /* 0x040fe20000000000 */
[----:B------:R-:W1:Y:S01]  /*2980*/  LDS R15, [R8+-0x100] ;  /* 0xffff0000080f7984 */ /* 0x000e620000000800 */
[C---:B------:R-:W-:Y:S02]  /*2990*/  VIADD R13, R25.reuse, 0x300 ;  /* 0x00000300190d7836 */ /* 0x040fe40000000000 */
[--C-:B------:R-:W-:Y:S01]  /*29a0*/  IMAD.WIDE R4, R25, 0x4, R2.reuse ;  /* 0x0000000419047825 */ /* 0x100fe200078e0202 */
[----:B------:R-:W2:Y:S03]  /*29b0*/  LDS R17, [R8] ;  /* 0x0000000008117984 */ /* 0x000ea60000000800 */
[--C-:B------:R-:W-:Y:S01]  /*29c0*/  IMAD.WIDE R6, R7, 0x4, R2.reuse ;  /* 0x0000000407067825 */ /* 0x100fe200078e0202 */
[----:B------:R-:W3:Y:S03]  /*29d0*/  LDS R19, [R8+0x100] ;  /* 0x0001000008137984 */ /* 0x000ee60000000800 */
[--C-:B------:R-:W-:Y:S01]  /*29e0*/  IMAD.WIDE R10, R11, 0x4, R2.reuse ;  /* 0x000000040b0a7825 */ /* 0x100fe200078e0202 */
[----:B------:R-:W4:Y:S03]  /*29f0*/  LDS R23, [R8+0x200] ;  /* 0x0002000008177984 */ /* 0x000f260000000800 */
[----:B------:R-:W-:Y:S01]  /*2a00*/  IMAD.WIDE R12, R13, 0x4, R2 ;  /* 0x000000040d0c7825 */ /* 0x000fe200078e0202 */
[----:B------:R-:W5:Y:S03]  /*2a10*/  LDS R27, [R8+0x300] ;  /* 0x00030000081b7984 */ /* 0x000f660000000800 */
[----:B------:R-:W-:Y:S01]  /*2a20*/  VIADD R0, R0, 0x400 ;  /* 0x0000040000007836 */ /* 0x000fe20000000000 */
[----:B------:R-:W5:Y:S01]  /*2a30*/  LDS R29, [R8+0x400] ;  /* 0x00040000081d7984 */ /* 0x000f620000000800 */
[----:B------:R-:W-:-:S03]  /*2a40*/  VIADD R25, R25, 0x400 ;  /* 0x0000040019197836 */ /* 0x000fc60000000000 */
[----:B------:R-:W5:Y:S01]  /*2a50*/  LDS R31, [R8+0x500] ;  /* 0x00050000081f7984 */ /* 0x000f620000000800 */
[----:B------:R-:W-:-:S03]  /*2a60*/  ISETP.GE.AND P1, PT, R0, R16, PT ;  /* 0x000000100000720c */ /* 0x000fc60003f26270 */
        /* <DEDUP_REMOVED lines=9> */
[----:B-1----:R0:W-:Y:S01]  /*2b00*/  STG.E desc[UR8][R4.64+-0x100], R15 ;  /* 0xffff000f04007986 */ /* 0x0021e2000c101908 */
[----:B--2---:R-:W-:-:S03]  /*2b10*/  VIADD R8, R8, 0x1000 ;  /* 0x0000100008087836 */ /* 0x004fc60000000000 */
[----:B------:R0:W-:Y:S04]  /*2b20*/  STG.E desc[UR8][R4.64], R17 ;  /* 0x0000001104007986 */ /* 0x0001e8000c101908 */
[----:B---3--:R0:W-:Y:S04]  /*2b30*/  STG.E desc[UR8][R4.64+0x100], R19 ;  /* 0x0001001304007986 */ /* 0x0081e8000c101908 */
[----:B----4-:R0:W-:Y:S04]  /*2b40*/  STG.E desc[UR8][R6.64+-0x200], R23 ;  /* 0xfffe001706007986 */ /* 0x0101e8000c101908 */
[----:B-----5:R0:W-:Y:S04]  /*2b50*/  STG.E desc[UR8][R6.64+-0x100], R27 ;  /* 0xffff001b06007986 */ /* 0x0201e8000c101908 */
[----:B------:R0:W-:Y:S04]  /*2b60*/  STG.E desc[UR8][R6.64], R29 ;  /* 0x0000001d06007986 */ /* 0x0001e8000c101908 */
        /* <DEDUP_REMOVED lines=8> */
[----:B------:R0:W-:Y:S01]  /*2bf0*/  STG.E desc[UR8][R12.64+0x100], R14 ;  /* 0x0001000e0c007986 */ /* 0x0001e2000c101908 */
[----:B------:R-:W-:Y:S05]  /*2c00*/  @!P1 BRA `(.L_x_307) ;  /* 0xfffffffc00509947 */ /* 0x000fea000383ffff */
.L_x_306:
[----:B------:R-:W-:Y:S05]  /*2c10*/  BSYNC.RECONVERGENT B1 ;  /* 0x0000000000017941 */ /* 0x000fea0003800200 */
.L_x_305:
[----:B0-----:R-:W-:Y:S01]  /*2c20*/  IMAD.IADD R4, R21, 0x1, -R0 ;  /* 0x0000000115047824 */ /* 0x001fe200078e0a00 */
[----:B------:R-:W-:Y:S04]  /*2c30*/  BSSY.RECONVERGENT B1, `(.L_x_308) ;  /* 0x000001a000017945 */ /* 0x000fe80003800200 */
[----:B------:R-:W-:-:S13]  /*2c40*/  ISETP.GT.AND P1, PT, R4, 0x100, PT ;  /* 0x000001000400780c */ /* 0x000fda0003f24270 */
[----:B------:R-:W-:Y:S05]  /*2c50*/  @!P1 BRA `(.L_x_309) ;  /* 0x00000000005c9947 */ /* 0x000fea0003800000 */
[----:B------:R-:W0:Y:S01]  /*2c60*/  LDS R9, [R8+-0x200] ;  /* 0xfffe000008097984 */ /* 0x000e220000000800 */
[C---:B------:R-:W-:Y:S01]  /*2c70*/  VIADD R7, R25.reuse, 0x100 ;  /* 0x0000010019077836 */ /* 0x040fe20000000000 */
[----:B------:R-:W-:Y:S01]  /*2c80*/  PLOP3.LUT P0, PT, PT, PT, PT, 0x8, 0x80 ;  /* 0x000000000080781c */ /* 0x000fe20003f0e170 */
[--C-:B------:R-:W-:Y:S01]  /*2c90*/  IMAD.WIDE R4, R25, 0x4, R2.reuse ;  /* 0x0000000419047825 */ /* 0x100fe200078e0202 */
[----:B------:R-:W1:Y:S03]  /*2ca0*/  LDS R11, [R8+-0x100] ;  /* 0xffff0000080b7984 */ /* 0x000e660000000800 */
[----:B------:R-:W-:Y:S01]  /*2cb0*/  IMAD.WIDE R6, R7, 0x4, R2 ;  /* 0x0000000407067825 */ /* 0x000fe200078e0202 */
[----:B------:R-:W2:Y:S03]  /*2cc0*/  LDS R13, [R8] ;  /* 0x00000000080d7984 */ /* 0x000ea60000000800 */
[----:B------:R-:W-:Y:S01]  /*2cd0*/  VIADD R0, R0, 0x200 ;  /* 0x0000020000007836 */ /* 0x000fe20000000000 */
[----:B------:R-:W3:Y:S01]  /*2ce0*/  LDS R15, [R8+0x100] ;  /* 0x00010000080f7984 */ /* 0x000ee20000000800 */
[----:B------:R-:W-:-:S03]  /*2cf0*/  VIADD R25, R25, 0x200 ;  /* 0x0000020019197836 */ /* 0x000fc60000000000 */
[----:B------:R-:W4:Y:S04]  /*2d00*/  LDS R17, [R8+0x200] ;  /* 0x0002000008117984 */ /* 0x000f280000000800 */
[----:B------:R-:W5:Y:S04]  /*2d10*/  LDS R19, [R8+0x300] ;  /* 0x0003000008137984 */ /* 0x000f680000000800 */
[----:B------:R-:W5:Y:S04]  /*2d20*/  LDS R23, [R8+0x400] ;  /* 0x0004000008177984 */ /* 0x000f680000000800 */
[----:B------:R0:W5:Y:S02]  /*2d30*/  LDS R27, [R8+0x500] ;  /* 0x00050000081b7984 */ /* 0x0001640000000800 */
[----:B0-----:R-:W-:-:S02]  /*2d40*/  VIADD R8, R8, 0x800 ;  /* 0x0000080008087836 */ /* 0x001fc40000000000 */
[----:B------:R0:W-:Y:S04]  /*2d50*/  STG.E desc[UR8][R4.64+-0x200], R9 ;  /* 0xfffe000904007986 */ /* 0x0001e8000c101908 */
[----:B-1----:R0:W-:Y:S04]  /*2d60*/  STG.E desc[UR8][R4.64+-0x100], R11 ;  /* 0xffff000b04007986 */ /* 0x0021e8000c101908 */
[----:B--2---:R0:W-:Y:S04]  /*2d70*/  STG.E desc[UR8][R4.64], R13 ;  /* 0x0000000d04007986 */ /* 0x0041e8000c101908 */
[----:B---3--:R0:W-:Y:S04]  /*2d80*/  STG.E desc[UR8][R4.64+0x100], R15 ;  /* 0x0001000f04007986 */ /* 0x0081e8000c101908 */
[----:B----4-:R0:W-:Y:S04]  /*2d90*/  STG.E desc[UR8][R6.64+-0x200], R17 ;  /* 0xfffe001106007986 */ /* 0x0101e8000c101908 */
[----:B-----5:R0:W-:Y:S04]  /*2da0*/  STG.E desc[UR8][R6.64+-0x100], R19 ;  /* 0xffff001306007986 */ /* 0x0201e8000c101908 */
[----:B------:R0:W-:Y:S04]  /*2db0*/  STG.E desc[UR8][R6.64], R23 ;  /* 0x0000001706007986 */ /* 0x0001e8000c101908 */
[----:B------:R0:W-:Y:S02]  /*2dc0*/  STG.E desc[UR8][R6.64+0x100], R27 ;  /* 0x0001001b06007986 */ /* 0x0001e4000c101908 */
.L_x_309:
[----:B------:R-:W-:Y:S05]  /*2dd0*/  BSYNC.RECONVERGENT B1 ;  /* 0x0000000000017941 */ /* 0x000fea0003800200 */
.L_x_308:
[----:B------:R-:W-:-:S13]  /*2de0*/  ISETP.LT.OR P0, PT, R0, R21, P0 ;  /* 0x000000150000720c */ /* 0x000fda0000701670 */
[----:B------:R-:W-:Y:S05]  /*2df0*/  @!P0 BRA `(.L_x_301) ;  /* 0x0000000000248947 */ /* 0x000fea0003800000 */
[----:B0-----:R-:W0:Y:S01]  /*2e00*/  LDS R5, [R8+-0x200] ;  /* 0xfffe000008057984 */ /* 0x001e220000000800 */
[----:B------:R-:W-:-:S03]  /*2e10*/  IMAD.WIDE R2, R25, 0x4, R2 ;  /* 0x0000000419027825 */ /* 0x000fc600078e0202 */
[----:B------:R-:W1:Y:S04]  /*2e20*/  LDS R7, [R8+-0x100] ;  /* 0xffff000008077984 */ /* 0x000e680000000800 */
[----:B------:R-:W2:Y:S04]  /*2e30*/  LDS R9, [R8] ;  /* 0x0000000008097984 */ /* 0x000ea80000000800 */
[----:B------:R-:W3:Y:S04]  /*2e40*/  LDS R11, [R8+0x100] ;  /* 0x00010000080b7984 */ /* 0x000ee80000000800 */
[----:B0-----:R4:W-:Y:S04]  /*2e50*/  STG.E desc[UR8][R2.64+-0x200], R5 ;  /* 0xfffe000502007986 */ /* 0x0019e8000c101908 */
[----:B-1----:R4:W-:Y:S04]  /*2e60*/  STG.E desc[UR8][R2.64+-0x100], R7 ;  /* 0xffff000702007986 */ /* 0x0029e8000c101908 */
[----:B--2---:R4:W-:Y:S04]  /*2e70*/  STG.E desc[UR8][R2.64], R9 ;  /* 0x0000000902007986 */ /* 0x0049e8000c101908 */
[----:B---3--:R4:W-:Y:S02]  /*2e80*/  STG.E desc[UR8][R2.64+0x100], R11 ;  /* 0x0001000b02007986 */ /* 0x0089e4000c101908 */
.L_x_301:
[----:B------:R-:W-:Y:S05]  /*2e90*/  BSYNC.RECONVERGENT B0 ;  /* 0x0000000000007941 */ /* 0x000fea0003800200 */
.L_x_300:
[----:B------:R-:W-:Y:S06]  /*2ea0*/  BAR.SYNC.DEFER_BLOCKING 0x0 ;  /* 0x0000000000007b1d */ /* 0x000fec0000010000 */
[----:B------:R-:W-:Y:S05]  /*2eb0*/  EXIT ;  /* 0x000000000000794d */ /* 0x000fea0003800000 */
.L_x_269:
[----:B------:R-:W0:Y:S01]  /*2ec0*/  S2R R0, SR_CTAID.X ;  /* 0x0000000000007919 */ /* 0x000e220000002500 */
[----:B------:R-:W1:Y:S01]  /*2ed0*/  LDCU UR6, c[0x0][0x3a0] ;  /* 0x00007400ff0677ac */ /* 0x000e620008000800 */
[----:B0-----:R-:W-:Y:S02]  /*2ee0*/  ISETP.NE.AND P0, PT, R0, RZ, PT ;  /* 0x000000ff0000720c */ /* 0x001fe40003f05270 */
[----:B-1----:R-:W-:-:S11]  /*2ef0*/  IADD3 R0, PT, PT, -R2, UR6, RZ ;  /* 0x0000000602007c10 */ /* 0x002fd6000fffe1ff */
[----:B------:R-:W-:Y:S05]  /*2f00*/  @P0 BRA `(.L_x_310) ;  /* 0x0000001400540947 */ /* 0x000fea0003800000 */
[----:B------:R-:W0:Y:S02]  /*2f10*/  LDC.64 R8, c[0x0][0x380] ;  /* 0x0000e000ff087b82 */ /* 0x000e240000000a00 */
[----:B0-----:R-:W-:-:S05]  /*2f20*/  IMAD.WIDE.U32 R6, R2, 0x4, R8 ;  /* 0x0000000402067825 */ /* 0x001fca00078e0008 */
[----:B------:R0:W2:Y:S01]  /*2f30*/  LDG.E.CONSTANT R10, desc[UR8][R6.64] ;  /* 0x00000008060a7981 */ /* 0x0000a2000c1e9900 */
[----:B------:R-:W1:Y:S02]  /*2f40*/  S2R R4, SR_TID.X ;  /* 0x0000000000047919 */ /* 0x000e640000002100 */
[C---:B-1----:R-:W-:Y:S02]  /*2f50*/  LOP3.LUT R5, R4.reuse, 0x1f, RZ, 0xc0, !PT ;  /* 0x0000001f04057812 */ /* 0x042fe400078ec0ff */
[----:B------:R-:W-:-:S05]  /*2f60*/  LOP3.LUT R12, R4, 0x3e0, RZ, 0xc0, !PT ;  /* 0x000003e0040c7812 */ /* 0x000fca00078ec0ff */
[----:B------:R-:W-:-:S04]  /*2f70*/  IMAD R5, R12, 0xb, R5 ;  /* 0x0000000b0c057824 */ /* 0x000fc800078e0205 */
[C---:B------:R-:W-:Y:S01]  /*2f80*/  VIADD R3, R5.reuse, 0x20 ;  /* 0x0000002005037836 */ /* 0x040fe20000000000 */
[C---:B------:R-:W-:Y:S01]  /*2f90*/  ISETP.GE.AND P3, PT, R5.reuse, R0, PT ;  /* 0x000000000500720c */ /* 0x040fe20003f66270 */
[C---:B------:R-:W-:Y:S01]  /*2fa0*/  VIADD R11, R5.reuse, 0x40 ;  /* 0x00000040050b7836 */ /* 0x040fe20000000000 */
[C---:B0-----:R-:W-:Y:S01]  /*2fb0*/  LEA R6, P2, R5.reuse, R6, 0x2 ;  /* 0x0000000605067211 */ /* 0x041fe200078410ff */
[----:B------:R-:W-:Y:S01]  /*2fc0*/  VIADD R13, R5, 0x60 ;  /* 0x00000060050d7836 */ /* 0x000fe20000000000 */
[-C--:B------:R-:W-:Y:S01]  /*2fd0*/  ISETP.GE.AND P6, PT, R3, R0.reuse, PT ;  /* 0x000000000300720c */ /* 0x080fe20003fc6270 */
[----:B------:R-:W-:Y:S01]  /*2fe0*/  VIADD R15, R5, 0x80 ;  /* 0x00000080050f7836 */ /* 0x000fe20000000000 */
[-C--:B------:R-:W-:Y:S01]  /*2ff0*/  ISETP.GE.AND P5, PT, R11, R0.reuse, PT ;  /* 0x000000000b00720c */ /* 0x080fe20003fa6270 */
[----:B------:R-:W-:Y:S01]  /*3000*/  VIADD R11, R5, 0xe0 ;  /* 0x000000e0050b7836 */ /* 0x000fe20000000000 */
[-C--:B------:R-:W-:Y:S01]  /*3010*/  ISETP.GE.AND P1, PT, R13, R0.reuse, PT ;  /* 0x000000000d00720c */ /* 0x080fe20003f26270 */
[----:B------:R-:W-:Y:S01]  /*3020*/  VIADD R17, R5, 0xa0 ;  /* 0x000000a005117836 */ /* 0x000fe20000000000 */
[----:B------:R-:W-:-:S03]  /*3030*/  ISETP.GE.AND P0, PT, R15, R0, PT ;  /* 0x000000000f00720c */ /* 0x000fc60003f06270 */
[----:B------:R-:W-:Y:S01]  /*3040*/  @!P3 IMAD.IADD R3, R2, 0x1, R5 ;  /* 0x000000010203b824 */ /* 0x000fe200078e0205 */
[----:B------:R-:W-:-:S03]  /*3050*/  ISETP.GE.AND P4, PT, R17, R0, PT ;  /* 0x000000001100720c */ /* 0x000fc60003f86270 */
[----:B------:R-:W-:-:S04]  /*3060*/  @!P3 IMAD.WIDE.U32 R2, R3, 0x4, R8 ;  /* 0x000000040302b825 */ /* 0x000fc800078e0008 */
[----:B------:R-:W-:Y:S02]  /*3070*/  VIADD R9, R5, 0xc0 ;  /* 0x000000c005097836 */ /* 0x000fe40000000000 */
[----:B------:R-:W-:Y:S01]  /*3080*/  IMAD.X R7, RZ, RZ, R7, P2 ;  /* 0x000000ffff077224 */ /* 0x000fe200010e0607 */
[----:B------:R-:W-:Y:S01]  /*3090*/  ISETP.GE.AND P2, PT, R11, R0, PT ;  /* 0x000000000b00720c */ /* 0x000fe20003f46270 */
[C---:B------:R-:W-:Y:S02]  /*30a0*/  VIADD R13, R5.reuse, 0x100 ;  /* 0x00000100050d7836 */ /* 0x040fe40000000000 */
[C---:B------:R-:W-:Y:S02]  /*30b0*/  VIADD R15, R5.reuse, 0x120 ;  /* 0x00000120050f7836 */ /* 0x040fe40000000000 */
[----:B------:R-:W-:Y:S02]  /*30c0*/  VIADD R5, R5, 0x140 ;  /* 0x0000014005057836 */ /* 0x000fe40000000000 */
[----:B--2---:R-:W-:-:S02]  /*30d0*/  IMAD.MOV.U32 R8, RZ, RZ, R10 ;  /* 0x000000ffff087224 */ /* 0x004fc400078e000a */
[----:B------:R0:W2:Y:S01]  /*30e0*/  @!P3 LDG.E.CONSTANT R10, desc[UR8][R2.64] ;  /* 0x00000008020ab981 */ /* 0x0000a2000c1e9900 */
[-C--:B------:R-:W-:Y:S01]  /*30f0*/  ISETP.GE.AND P3, PT, R9, R0.reuse, PT ;  /* 0x000000000900720c */ /* 0x080fe20003f66270 */
[--C-:B------:R-:W-:Y:S02]  /*3100*/  IMAD.MOV.U32 R9, RZ, RZ, R8.reuse ;  /* 0x000000ffff097224 */ /* 0x100fe400078e0008 */
[--C-:B------:R-:W-:Y:S02]  /*3110*/  IMAD.MOV.U32 R11, RZ, RZ, R8.reuse ;  /* 0x000000ffff0b7224 */ /* 0x100fe400078e0008 */
[----:B------:R-:W-:Y:S02]  /*3120*/  IMAD.MOV.U32 R12, RZ, RZ, R8 ;  /* 0x000000ffff0c7224 */ /* 0x000fe400078e0008 */
[----:B------:R-:W3:Y:S01]  /*3130*/  @!P6 LDG.E.CONSTANT R9, desc[UR8][R6.64+0x80] ;  /* 0x000080080609e981 */ /* 0x000ee2000c1e9900 */
[----:B------:R-:W-:-:S03]  /*3140*/  ISETP.GE.AND P6, PT, R13, R0, PT ;  /* 0x000000000d00720c */ /* 0x000fc60003fc6270 */
[----:B------:R-:W4:Y:S01]  /*3150*/  @!P5 LDG.E.CONSTANT R11, desc[UR8][R6.64+0x100] ;  /* 0x00010008060bd981 */ /* 0x000f22000c1e9900 */
[----:B------:R-:W-:-:S03]  /*3160*/  ISETP.GE.AND P5, PT, R15, R0, PT ;  /* 0x000000000f00720c */ /* 0x000fc60003fa6270 */
[----:B------:R-:W5:Y:S01]  /*3170*/  @!P1 LDG.E.CONSTANT R12, desc[UR8][R6.64+0x180] ;  /* 0x00018008060c9981 */ /* 0x000f62000c1e9900 */
[----:B------:R-:W-:Y:S01]  /*3180*/  ISETP.GE.AND P1, PT, R5, R0, PT ;  /* 0x000000000500720c */ /* 0x000fe20003f26270 */
[--C-:B------:R-:W-:Y:S02]  /*3190*/  IMAD.MOV.U32 R5, RZ, RZ, R8.reuse ;  /* 0x000000ffff057224 */ /* 0x100fe400078e0008 */
[--C-:B------:R-:W-:Y:S02]  /*31a0*/  IMAD.MOV.U32 R13, RZ, RZ, R8.reuse ;  /* 0x000000ffff0d7224 */ /* 0x100fe400078e0008 */
[--C-:B------:R-:W-:Y:S02]  /*31b0*/  IMAD.MOV.U32 R14, RZ, RZ, R8.reuse ;  /* 0x000000ffff0e7224 */ /* 0x100fe400078e0008 */
[--C-:B------:R-:W-:Y:S01]  /*31c0*/  IMAD.MOV.U32 R16, RZ, RZ, R8.reuse ;  /* 0x000000ffff107224 */ /* 0x100fe200078e0008 */
[----:B------:R-:W5:Y:S01]  /*31d0*/  @!P0 LDG.E.CONSTANT R5, desc[UR8][R6.64+0x200] ;  /* 0x0002000806058981 */ /* 0x000f62000c1e9900 */
[----:B------:R-:W-:-:S02]  /*31e0*/  IMAD.MOV.U32 R17, RZ, RZ, R8 ;  /* 0x000000ffff117224 */ /* 0x000fc400078e0008 */
[----:B------:R-:W-:Y:S01]  /*31f0*/  IMAD.MOV.U32 R18, RZ, RZ, R8 ;  /* 0x000000ffff127224 */ /* 0x000fe200078e0008 */
[----:B------:R-:W5:Y:S04]  /*3200*/  @!P4 LDG.E.CONSTANT R13, desc[UR8][R6.64+0x280] ;  /* 0x00028008060dc981 */ /* 0x000f68000c1e9900 */
[----:B------:R-:W5:Y:S04]  /*3210*/  @!P3 LDG.E.CONSTANT R14, desc[UR8][R6.64+0x300] ;  /* 0x00030008060eb981 */ /* 0x000f68000c1e9900 */
[----:B------:R-:W5:Y:S04]  /*3220*/  @!P2 LDG.E.CONSTANT R16, desc[UR8][R6.64+0x380] ;  /* 0x000380080610a981 */ /* 0x000f68000c1e9900 */
[----:B------:R-:W5:Y:S04]  /*3230*/  @!P6 LDG.E.CONSTANT R17, desc[UR8][R6.64+0x400] ;  /* 0x000400080611e981 */ /* 0x000f68000c1e9900 */
[----:B------:R-:W5:Y:S04]  /*3240*/  @!P5 LDG.E.CONSTANT R18, desc[UR8][R6.64+0x480] ;  /* 0x000480080612d981 */ /* 0x000f68000c1e9900 */
[----:B------:R1:W5:Y:S01]  /*3250*/  @!P1 LDG.E.CONSTANT R8, desc[UR8][R6.64+0x500] ;  /* 0x0005000806089981 */ /* 0x000362000c1e9900 */
[----:B0-----:R-:W0:Y:S01]  /*3260*/  S2R R2, SR_LANEID ;  /* 0x0000000000027919 */ /* 0x001e220000000000 */
[----:B------:R-:W1:Y:S01]  /*3270*/  S2UR UR5, SR_CgaCtaId ;  /* 0x00000000000579c3 */ /* 0x000e620000008800 */
[----:B------:R-:W-:Y:S01]  /*3280*/  SHF.R.U32.HI R3, RZ, 0x5, R4 ;  /* 0x00000005ff037819 */ /* 0x000fe20000011604 */
[----:B------:R-:W-:-:S02]  /*3290*/  UMOV UR4, 0x400 ;  /* 0x0000040000047882 */ /* 0x000fc40000000000 */
[----:B-1----:R-:W-:Y:S02]  /*32a0*/  ULEA UR4, UR5, UR4, 0x18 ;  /* 0x0000000405047291 */ /* 0x002fe4000f8ec0ff */
[----:B0-----:R-:W-:-:S05]  /*32b0*/  IMAD R15, R3, 0x160, R2 ;  /* 0x00000160030f7824 */ /* 0x001fca00078e0202 */
[----:B------:R-:W-:-:S05]  /*32c0*/  LEA R19, R15, UR4, 0x2 ;  /* 0x000000040f137c11 */ /* 0x000fca000f8e10ff */
[----:B------:R-:W-:Y:S01]  /*32d0*/  IMAD R20, R2, 0x28, R19 ;  /* 0x0000002802147824 */ /* 0x000fe200078e0213 */
[C---:B------:R-:W-:Y:S02]  /*32e0*/  LEA R6, R4.reuse, UR4, 0x2 ;  /* 0x0000000404067c11 */ /* 0x040fe4000f8e10ff */
[C---:B------:R-:W-:Y:S01]  /*32f0*/  ISETP.NE.AND P2, PT, R4.reuse, RZ, PT ;  /* 0x000000ff0400720c */ /* 0x040fe20003f45270 */
[----:B------:R-:W-:-:S05]  /*3300*/  IMAD R27, R4, 0xb, RZ ;  /* 0x0000000b041b7824 */ /* 0x000fca00078e02ff */
[C---:B------:R-:W-:Y:S01]  /*3310*/  ISETP.GE.AND P3, PT, R27.reuse, R0, PT ;  /* 0x000000001b00720c */ /* 0x040fe20003f66270 */
[C---:B------:R-:W-:Y:S02]  /*3320*/  VIADD R21, R27.reuse, 0x4 ;  /* 0x000000041b157836 */ /* 0x040fe40000000000 */
[C---:B------:R-:W-:Y:S02]  /*3330*/  VIADD R23, R27.reuse, 0x6 ;  /* 0x000000061b177836 */ /* 0x040fe40000000000 */
[C---:B------:R-:W-:Y:S02]  /*3340*/  VIADD R25, R27.reuse, 0x7 ;  /* 0x000000071b197836 */ /* 0x040fe40000000000 */
[----:B------:R-:W-:Y:S01]  /*3350*/  VIADD R29, R27, 0x9 ;  /* 0x000000091b1d7836 */ /* 0x000fe20000000000 */
        /* <DEDUP_REMOVED lines=12> */
[----:B------:R-:W0:Y:S04]  /*3420*/  LDS R7, [R20+0x28] ;  /* 0x0000280014077984 */ /* 0x000e280000000800 */
[----:B------:R-:W-:Y:S04]  /*3430*/  LDS R5, [R20] ;  /* 0x0000000014057984 */ /* 0x000fe80000000800 */
[----:B------:R-:W1:Y:S04]  /*3440*/  LDS R15, [R20+0x4] ;  /* 0x00000400140f7984 */ /* 0x000e680000000800 */
[----:B------:R-:W2:Y:S04]  /*3450*/  LDS R14, [R20+0x8] ;  /* 0x00000800140e7984 */ /* 0x000ea80000000800 */
[----:B------:R-:W3:Y:S04]  /*3460*/  LDS R13, [R20+0xc] ;  /* 0x00000c00140d7984 */ /* 0x000ee80000000800 */
[----:B------:R-:W-:Y:S04]  /*3470*/  LDS R12, [R20+0x10] ;  /* 0x00001000140c7984 */ /* 0x000fe80000000800 */
[----:B------:R-:W-:Y:S04]  /*3480*/  LDS R11, [R20+0x14] ;  /* 0x00001400140b7984 */ /* 0x000fe80000000800 */
[----:B------:R-:W-:Y:S04]  /*3490*/  LDS R10, [R20+0x18] ;  /* 0x00001800140a7984 */ /* 0x000fe80000000800 */
[----:B------:R-:W-:Y:S04]  /*34a0*/  LDS R9, [R20+0x1c] ;  /* 0x00001c0014097984 */ /* 0x000fe80000000800 */
[----:B------:R-:W-:Y:S04]  /*34b0*/  LDS R8, [R20+0x20] ;  /* 0x0000200014087984 */ /* 0x000fe80000000800 */
[----:B------:R-:W-:Y:S01]  /*34c0*/  LDS R16, [R20+0x24] ;  /* 0x0000240014107984 */ /* 0x000fe20000000800 */
[----:B------:R-:W-:Y:S06]  /*34d0*/  BAR.SYNC.DEFER_BLOCKING 0x0 ;  /* 0x0000000000007b1d */ /* 0x000fec0000010000 */
[----:B0-----:R-:W-:Y:S02]  /*34e0*/  STS [R6+0x130], R7 ;  /* 0x0001300706007388 */ /* 0x001fe40000000800 */
[----:B------:R-:W-:Y:S06]  /*34f0*/  BAR.SYNC.DEFER_BLOCKING 0x0 ;  /* 0x0000000000007b1d */ /* 0x000fec0000010000 */
[----:B------:R-:W0:Y:S01]  /*3500*/  @P2 LDS R18, [R6+0x12c] ;  /* 0x00012c0006122984 */ /* 0x000e220000000800 */
[----:B------:R-:W-:Y:S01]  /*3510*/  VIADD R19, R27, 0x1 ;  /* 0x000000011b137836 */ /* 0x000fe20000000000 */
[----:B------:R-:W-:Y:S01]  /*3520*/  BAR.SYNC.DEFER_BLOCKING 0x0 ;  /* 0x0000000000007b1d */ /* 0x000fe20000010000 */
[----:B-1----:R-:W-:-:S04]  /*3530*/  ISETP.NE.AND P0, PT, R5, R15, PT ;  /* 0x0000000f0500720c */ /* 0x002fc80003f05270 */
[----:B------:R-:W-:Y:S01]  /*3540*/  ISETP.GE.OR P6, PT, R19, R0, P0 ;  /* 0x000000001300720c */ /* 0x000fe200007c6670 */
[----:B------:R-:W-:Y:S01]  /*3550*/  VIADD R19, R27, 0x2 ;  /* 0x000000021b137836 */ /* 0x000fe20000000000 */
[----:B--2---:R-:W-:Y:S01]  /*3560*/  ISETP.NE.AND P0, PT, R15, R14, PT ;  /* 0x0000000e0f00720c */ /* 0x004fe20003f05270 */
[----:B------:R-:W-:-:S03]  /*3570*/  IMAD.MOV.U32 R17, RZ, RZ, 0x1 ;  /* 0x00000001ff117424 */ /* 0x000fc600078e00ff */
[----:B------:R-:W-:Y:S01]  /*3580*/  ISETP.GE.OR P4, PT, R19, R0, P0 ;  /* 0x000000001300720c */ /* 0x000fe20000786670 */
[----:B------:R-:W-:Y:S01]  /*3590*/  VIADD R19, R27, 0x3 ;  /* 0x000000031b137836 */ /* 0x000fe20000000000 */
[----:B---3--:R-:W-:Y:S02]  /*35a0*/  ISETP.NE.AND P0, PT, R14, R13, PT ;  /* 0x0000000d0e00720c */ /* 0x008fe40003f05270 */
[----:B0-----:R-:W-:-:S04]  /*35b0*/  @P2 ISETP.NE.AND P1, PT, R18, R5, PT ;  /* 0x000000051200220c */ /* 0x001fc80003f25270 */
[----:B------:R-:W-:-:S04]  /*35c0*/  @P2 SEL R17, RZ, 0x1, !P1 ;  /* 0x00000001ff112807 */ /* 0x000fc80004800000 */
[----:B------:R-:W-:Y:S02]  /*35d0*/  SEL R17, R17, 0x1, !P3 ;  /* 0x0000000111117807 */ /* 0x000fe40005800000 */
[----:B------:R-:W-:Y:S02]  /*35e0*/  ISETP.GE.OR P2, PT, R19, R0, P0 ;  /* 0x000000001300720c */ /* 0x000fe40000746670 */
[----:B------:R-:W-:Y:S01]  /*35f0*/  ISETP.NE.AND P0, PT, R13, R12, PT ;  /* 0x0000000c0d00720c */ /* 0x000fe20003f05270 */
[----:B------:R-:W-:Y:S02]  /*3600*/  VIADD R18, R17, 0x1 ;  /* 0x0000000111127836 */ /* 0x000fe40000000000 */
[----:B------:R-:W-:Y:S01]  /*3610*/  @!P6 IMAD.MOV R18, RZ, RZ, R17 ;  /* 0x000000ffff12e224 */ /* 0x000fe200078e0211 */
[----:B------:R-:W-:Y:S01]  /*3620*/  ISETP.GE.OR P0, PT, R21, R0, P0 ;  /* 0x000000001500720c */ /* 0x000fe20000706670 */
[----:B------:R-:W-:Y:S02]  /*3630*/  VIADD R21, R27, 0x5 ;  /* 0x000000051b157836 */ /* 0x000fe40000000000 */
[----:B------:R-:W-:Y:S01]  /*3640*/  VIADD R19, R18, 0x1 ;  /* 0x0000000112137836 */ /* 0x000fe20000000000 */
[----:B------:R-:W-:Y:S01]  /*3650*/  ISETP.NE.AND P1, PT, R12, R11, PT ;  /* 0x0000000b0c00720c */ /* 0x000fe20003f25270 */
[----:B------:R-:W-:Y:S01]  /*3660*/  @!P4 IMAD.MOV R19, RZ, RZ, R18 ;  /* 0x000000ffff13c224 */ /* 0x000fe200078e0212 */
[----:B------:R-:W-:-:S02]  /*3670*/  P2R R30, PR, RZ, 0x4 ;  /* 0x00000004ff1e7803 */ /* 0x000fc40000000000 */
[----:B------:R-:W-:Y:S01]  /*3680*/  ISETP.GE.OR P1, PT, R21, R0, P1 ;  /* 0x000000001500720c */ /* 0x000fe20000f26670 */
[----:B------:R-:W-:Y:S02]  /*3690*/  VIADD R20, R19, 0x1 ;  /* 0x0000000113147836 */ /* 0x000fe40000000000 */
[----:B------:R-:W-:Y:S01]  /*36a0*/  @!P2 IMAD.MOV R20, RZ, RZ, R19 ;  /* 0x000000ffff14a224 */ /* 0x000fe200078e0213 */
[----:B------:R-:W-:Y:S02]  /*36b0*/  ISETP.NE.AND P2, PT, R11, R10, PT ;  /* 0x0000000a0b00720c */ /* 0x000fe40003f45270 */
[----:B------:R-:W-:Y:S02]  /*36c0*/  ISETP.NE.AND P3, PT, R10, R9, PT ;  /* 0x000000090a00720c */ /* 0x000fe40003f65270 */
[-C--:B------:R-:W-:Y:S01]  /*36d0*/  ISETP.GE.OR P2, PT, R23, R0.reuse, P2 ;  /* 0x000000001700720c */ /* 0x080fe20001746670 */
[----:B------:R-:W-:Y:S01]  /*36e0*/  VIADD R21, R20, 0x1 ;  /* 0x0000000114157836 */ /* 0x000fe20000000000 */
[----:B------:R-:W-:Y:S01]  /*36f0*/  ISETP.GE.OR P3, PT, R25, R0, P3 ;  /* 0x000000001900720c */ /* 0x000fe20001f66670 */
[----:B------:R-:W-:Y:S01]  /*3700*/  @!P0 IMAD.MOV R21, RZ, RZ, R20 ;  /* 0x000000ffff158224 */ /* 0x000fe200078e0214 */
[----:B------:R-:W-:Y:S01]  /*3710*/  P2R R26, PR, RZ, 0x10 ;  /* 0x00000010ff1a7803 */ /* 0x000fe20000000000 */
[----:B------:R-:W-:Y:S01]  /*3720*/  VIADD R25, R27, 0x8 ;  /* 0x000000081b197836 */ /* 0x000fe20000000000 */
[----:B------:R-:W-:Y:S01]  /*3730*/  ISETP.NE.AND P4, PT, R9, R8, PT ;  /* 0x000000080900720c */ /* 0x000fe20003f85270 */
[----:B------:R-:W-:-:S02]  /*3740*/  VIADD R22, R21, 0x1 ;  /* 0x0000000115167836 */ /* 0x000fc40000000000 */
[----:B------:R-:W-:Y:S01]  /*3750*/  @!P1 IMAD.MOV R22, RZ, RZ, R21 ;  /* 0x000000ffff169224 */ /* 0x000fe200078e0215 */
[----:B------:R-:W-:Y:S02]  /*3760*/  P2R R35, PR, RZ, 0x2 ;  /* 0x00000002ff237803 */ /* 0x000fe40000000000 */
[----:B------:R-:W-:Y:S01]  /*3770*/  ISETP.GE.OR P4, PT, R25, R0, P4 ;  /* 0x000000001900720c */ /* 0x000fe20002786670 */
[----:B------:R-:W-:Y:S01]  /*3780*/  VIADD R23, R22, 0x1 ;  /* 0x0000000116177836 */ /* 0x000fe20000000000 */
[----:B------:R-:W-:Y:S02]  /*3790*/  ISETP.NE.AND P1, PT, R26, RZ, PT ;  /* 0x000000ff1a00720c */ /* 0x000fe40003f25270 */
[----:B------:R-:W-:Y:S01]  /*37a0*/  ISETP.NE.AND P5, PT, R8, R16, PT ;  /* 0x000000100800720c */ /* 0x000fe20003fa5270 */
[----:B------:R-:W-:Y:S01]  /*37b0*/  @!P2 IMAD.MOV R23, RZ, RZ, R22 ;  /* 0x000000ffff17a224 */ /* 0x000fe200078e0216 */
[----:B------:R-:W-:Y:S01]  /*37c0*/  P2R R24, PR, RZ, 0x40 ;  /* 0x00000040ff187803 */ /* 0x000fe20000000000 */
[----:B------:R-:W-:Y:S01]  /*37d0*/  VIADD R27, R27, 0xa ;  /* 0x0000000a1b1b7836 */ /* 0x000fe20000000000 */
[----:B------:R-:W-:-:S02]  /*37e0*/  P2R R36, PR, RZ, 0x2 ;  /* 0x00000002ff247803 */ /* 0x000fc40000000000 */
[----:B------:R-:W-:Y:S02]  /*37f0*/  ISETP.GE.OR P5, PT, R29, R0, P5 ;  /* 0x000000001d00720c */ /* 0x000fe40002fa6670 */
[----:B------:R-:W-:Y:S01]  /*3800*/  ISETP.NE.AND P1, PT, R24, RZ, PT ;  /* 0x000000ff1800720c */ /* 0x000fe20003f25270 */
[----:B------:R-:W-:Y:S01]  /*3810*/  VIADD R24, R23, 0x1 ;  /* 0x0000000117187836 */ /* 0x000fe20000000000 */
[----:B------:R-:W-:Y:S01]  /*3820*/  ISETP.NE.AND P6, PT, R16, R7, PT ;  /* 0x000000071000720c */ /* 0x000fe20003fc5270 */
[----:B------:R-:W-:-:S03]  /*3830*/  @!P3 IMAD.MOV R24, RZ, RZ, R23 ;  /* 0x000000ffff18b224 */ /* 0x000fc600078e0217 */
[----:B------:R-:W-:Y:S01]  /*3840*/  ISETP.GE.OR P6, PT, R27, R0, P6 ;  /* 0x000000001b00720c */ /* 0x000fe200037c6670 */
[----:B------:R-:W-:Y:S02]  /*3850*/  VIADD R25, R24, 0x1 ;  /* 0x0000000118197836 */ /* 0x000fe40000000000 */
[----:B------:R-:W-:-:S04]  /*3860*/  @!P4 IMAD.MOV R25, RZ, RZ, R24 ;  /* 0x000000ffff19c224 */ /* 0x000fc800078e0218 */
[C---:B------:R-:W-:Y:S01]  /*3870*/  VIADD R26, R25.reuse, 0x1 ;  /* 0x00000001191a7836 */ /* 0x040fe20000000000 */
[----:B------:R-:W-:-:S05]  /*3880*/  @!P5 IADD3 R26, PT, PT, R25, RZ, RZ ;  /* 0x000000ff191ad210 */ /* 0x000fca0007ffe0ff */
[----:B------:R-:W-:Y:S02]  /*3890*/  VIADD R27, R26, 0x1 ;  /* 0x000000011a1b7836 */ /* 0x000fe40000000000 */
[----:B------:R-:W-:Y:S01]  /*38a0*/  @!P6 IMAD.MOV R27, RZ, RZ, R26 ;  /* 0x000000ffff1be224 */ /* 0x000fe200078e021a */
[----:B------:R-:W-:-:S04]  /*38b0*/  P2R R34, PR, RZ, 0x1 ;  /* 0x00000001ff227803 */ /* 0x000fc80000000000 */
[----:B------:R-:W0:Y:S01]  /*38c0*/  SHFL.UP P0, R28, R27, 0x1, RZ ;  /* 0x042000001b1c7989 */ /* 0x000e2200000000ff */
[----:B------:R-:W-:Y:S01]  /*38d0*/  P2R R37, PR, RZ, 0x2 ;  /* 0x00000002ff257803 */ /* 0x000fe20000000000 */
[----:B0-----:R-:W-:-:S05]  /*38e0*/  @P0 IMAD.IADD R28, R28, 0x1, R27 ;  /* 0x000000011c1c0824 */ /* 0x001fca00078e021b */
[----:B------:R-:W0:Y:S01]  /*38f0*/  SHFL.UP P1, R29, R28, 0x2, RZ ;  /* 0x044000001c1d7989 */ /* 0x000e2200000200ff */
[----:B------:R-:W-:Y:S01]  /*3900*/  ISETP.NE.AND P0, PT, R30, RZ, PT ;  /* 0x000000ff1e00720c */ /* 0x000fe20003f05270 */
[----:B0-----:R-:W-:-:S05]  /*3910*/  @P1 IMAD.IADD R29, R28, 0x1, R29 ;  /* 0x000000011c1d1824 */ /* 0x001fca00078e021d */
[----:B------:R-:W0:Y:S02]  /*3920*/  SHFL.UP P1, R30, R29, 0x4, RZ ;  /* 0x048000001d1e7989 */ /* 0x000e2400000200ff */
[----:B0-----:R-:W-:-:S05]  /*3930*/  @P1 IMAD.IADD R30, R29, 0x1, R30 ;  /* 0x000000011d1e1824 */ /* 0x001fca00078e021e */
[----:B------:R-:W0:Y:S02]  /*3940*/  SHFL.UP P1, R31, R30, 0x8, RZ ;  /* 0x050000001e1f7989 */ /* 0x000e2400000200ff */
[----:B0-----:R-:W-:-:S05]  /*3950*/  @P1 IMAD.IADD R31, R30, 0x1, R31 ;  /* 0x000000011e1f1824 */ /* 0x001fca00078e021f */
[----:B------:R-:W0:Y:S02]  /*3960*/  SHFL.UP P1, R32, R31, 0x10, RZ ;  /* 0x060000001f207989 */ /* 0x000e2400000200ff */
[----:B0-----:R-:W-:Y:S01]  /*3970*/  @P1 IMAD.IADD R32, R31, 0x1, R32 ;  /* 0x000000011f201824 */ /* 0x001fe200078e0220 */
[----:B------:R-:W-:-:S13]  /*3980*/  ISETP.NE.AND P1, PT, R2, 0x1f, PT ;  /* 0x0000001f0200780c */ /* 0x000fda0003f25270 */
[----:B------:R-:W-:-:S05]  /*3990*/  @!P1 LEA R33, R3, UR4, 0x2 ;  /* 0x0000000403219c11 */ /* 0x000fca000f8e10ff */
[----:B------:R-:W-:Y:S01]  /*39a0*/  @!P1 STS [R33], R32 ;  /* 0x0000002021009388 */ /* 0x000fe20000000800 */
[----:B------:R-:W-:Y:S01]  /*39b0*/  BAR.SYNC.DEFER_BLOCKING 0x0 ;  /* 0x0000000000007b1d */ /* 0x000fe20000010000 */
[----:B------:R-:W-:-:S05]  /*39c0*/  ISETP.NE.AND P1, PT, R2, RZ, PT ;  /* 0x000000ff0200720c */ /* 0x000fca0003f25270 */
[----:B------:R-:W0:Y:S01]  /*39d0*/  LDS.64 R2, [UR4] ;  /* 0x00000004ff027984 */ /* 0x000e220008000a00 */
[----:B------:R-:W-:-:S05]  /*39e0*/  IMAD.IADD R27, R32, 0x1, -R27 ;  /* 0x00000001201b7824 */ /* 0x000fca00078e0a1b */
[----:B------:R-:W-:Y:S01]  /*39f0*/  SEL R28, R27, RZ, P1 ;  /* 0x000000ff1b1c7207 */ /* 0x000fe20000800000 */
[----:B------:R-:W-:Y:S01]  /*3a00*/  BAR.SYNC.DEFER_BLOCKING 0x0 ;  /* 0x0000000000007b1d */ /* 0x000fe20000010000 */
[----:B------:R-:W-:-:S04]  /*3a10*/  ISETP.GE.U32.AND P1, PT, R4, 0x20, PT ;  /* 0x000000200400780c */ /* 0x000fc80003f26070 */
[----:B0-----:R-:W-:Y:S02]  /*3a20*/  SEL R27, R2, RZ, P1 ;  /* 0x000000ff021b7207 */ /* 0x001fe40000800000 */
[----:B------:R-:W-:-:S03]  /*3a30*/  ISETP.NE.AND P1, PT, R17, RZ, PT ;  /* 0x000000ff1100720c */ /* 0x000fc60003f25270 */
[----:B------:R-:W-:-:S10]  /*3a40*/  IMAD.IADD R27, R27, 0x1, R28 ;  /* 0x000000011b1b7824 */ /* 0x000fd400078e021c */
[----:B------:R-:W-:-:S05]  /*3a50*/  @P1 LEA R28, R27, UR4, 0x2 ;  /* 0x000000041b1c1c11 */ /* 0x000fca000f8e10ff */
[----:B------:R0:W-:Y:S01]  /*3a60*/  @P1 STS [R28], R5 ;  /* 0x000000051c001388 */ /* 0x0001e20000000800 */
[----:B------:R-:W-:-:S13]  /*3a70*/  ISETP.NE.AND P1, PT, R37, RZ, PT ;  /* 0x000000ff2500720c */ /* 0x000fda0003f25270 */
[----:B------:R-:W-:-:S05]  /*3a80*/  @P1 IMAD.IADD R17, R17, 0x1, R27 ;  /* 0x0000000111111824 */ /* 0x000fca00078e021b */
[----:B------:R-:W-:-:S05]  /*3a90*/  @P1 LEA R30, R17, UR4, 0x2 ;  /* 0x00000004111e1c11 */ /* 0x000fca000f8e10ff */
[----:B------:R-:W-:Y:S01]  /*3aa0*/  @P1 STS [R30], R15 ;  /* 0x0000000f1e001388 */ /* 0x000fe20000000800 */
[----:B------:R-:W-:Y:S01]  /*3ab0*/  ISETP.NE.AND P1, PT, R36, RZ, PT ;  /* 0x000000ff2400720c */ /* 0x000fe20003f25270 */
[----:B------:R-:W-:-:S12]  /*3ac0*/  @P0 IMAD.IADD R19, R19, 0x1, R27 ;  /* 0x0000000113130824 */ /* 0x000fd800078e021b */
[----:B------:R-:W-:-:S05]  /*3ad0*/  @P1 IMAD.IADD R18, R18, 0x1, R27 ;  /* 0x0000000112121824 */ /* 0x000fca00078e021b */
[----:B------:R-:W-:Y:S02]  /*3ae0*/  @P1 LEA R17, R18, UR4, 0x2 ;  /* 0x0000000412111c11 */ /* 0x000fe4000f8e10ff */
[----:B------:R-:W-:-:S03]  /*3af0*/  @P0 LEA R18, R19, UR4, 0x2 ;  /* 0x0000000413120c11 */ /* 0x000fc6000f8e10ff */
[----:B------:R-:W-:Y:S04]  /*3b00*/  @P1 STS [R17], R14 ;  /* 0x0000000e11001388 */ /* 0x000fe80000000800 */
[----:B------:R-:W-:Y:S01]  /*3b10*/  @P0 STS [R18], R13 ;  /* 0x0000000d12000388 */ /* 0x000fe20000000800 */
[----:B------:R-:W-:Y:S02]  /*3b20*/  ISETP.NE.AND P0, PT, R34, RZ, PT ;  /* 0x000000ff2200720c */ /* 0x000fe40003f05270 */
[----:B------:R-:W-:Y:S02]  /*3b30*/  ISETP.NE.AND P1, PT, R35, RZ, PT ;  /* 0x000000ff2300720c */ /* 0x000fe40003f25270 */
[----:B------:R-:W-:-:S09]  /*3b40*/  IADD3 R0, PT, PT, R3, R0, R2 ;  /* 0x0000000003007210 */ /* 0x000fd20007ffe002 */
[----:B------:R-:W-:-:S05]  /*3b50*/  @P0 IMAD.IADD R20, R20, 0x1, R27 ;  /* 0x0000000114140824 */ /* 0x000fca00078e021b */
[----:B0-----:R-:W-:Y:S01]  /*3b60*/  @P0 LEA R5, R20, UR4, 0x2 ;  /* 0x0000000414050c11 */ /* 0x001fe2000f8e10ff */
[----:B------:R-:W-:-:S04]  /*3b70*/  @P1 IMAD.IADD R21, R21, 0x1, R27 ;  /* 0x0000000115151824 */ /* 0x000fc800078e021b */
[----:B------:R0:W-:Y:S01]  /*3b80*/  @P0 STS [R5], R12 ;  /* 0x0000000c05000388 */ /* 0x0001e20000000800 */
[--C-:B------:R-:W-:Y:S02]  /*3b90*/  @P2 IMAD.IADD R22, R22, 0x1, R27.reuse ;  /* 0x0000000116162824 */ /* 0x100fe400078e021b */
[--C-:B------:R-:W-:Y:S02]  /*3ba0*/  @P3 IMAD.IADD R23, R23, 0x1, R27.reuse ;  /* 0x0000000117173824 */ /* 0x100fe400078e021b */
[--C-:B------:R-:W-:Y:S02]  /*3bb0*/  @P4 IMAD.IADD R24, R24, 0x1, R27.reuse ;  /* 0x0000000118184824 */ /* 0x100fe400078e021b */
[----:B0-----:R-:W-:Y:S01]  /*3bc0*/  VIADD R5, R0, 0xfffffd40 ;  /* 0xfffffd4000057836 */ /* 0x001fe20000000000 */
[----:B------:R-:W-:Y:S01]  /*3bd0*/  @P1 LEA R20, R21, UR4, 0x2 ;  /* 0x0000000415141c11 */ /* 0x000fe2000f8e10ff */
[--C-:B------:R-:W-:Y:S01]  /*3be0*/  @P5 IMAD.IADD R25, R25, 0x1, R27.reuse ;  /* 0x0000000119195824 */ /* 0x100fe200078e021b */
[----:B------:R-:W-:Y:S01]  /*3bf0*/  @P2 LEA R13, R22, UR4, 0x2 ;  /* 0x00000004160d2c11 */ /* 0x000fe2000f8e10ff */
[----:B------:R-:W-:Y:S01]  /*3c00*/  @P6 IMAD.IADD R26, R26, 0x1, R27 ;  /* 0x000000011a1a6824 */ /* 0x000fe200078e021b */
[----:B------:R-:W-:-:S02]  /*3c10*/  ISETP.GE.AND P0, PT, R4, R5, PT ;  /* 0x000000050400720c */ /* 0x000fc40003f06270 */
[----:B------:R-:W-:Y:S02]  /*3c20*/  @P3 LEA R14, R23, UR4, 0x2 ;  /* 0x00000004170e3c11 */ /* 0x000fe4000f8e10ff */
[----:B------:R-:W-:Y:S01]  /*3c30*/  @P4 LEA R15, R24, UR4, 0x2 ;  /* 0x00000004180f4c11 */ /* 0x000fe2000f8e10ff */
[----:B------:R0:W-:Y:S01]  /*3c40*/  @P1 STS [R20], R11 ;  /* 0x0000000b14001388 */ /* 0x0001e20000000800 */
[----:B------:R-:W-:Y:S02]  /*3c50*/  @P5 LEA R25, R25, UR4, 0x2 ;  /* 0x0000000419195c11 */ /* 0x000fe4000f8e10ff */
[----:B------:R-:W-:Y:S01]  /*3c60*/  @P6 LEA R26, R26, UR4, 0x2 ;  /* 0x000000041a1a6c11 */ /* 0x000fe2000f8e10ff */
[----:B------:R0:W-:Y:S04]  /*3c70*/  @P2 STS [R13], R10 ;  /* 0x0000000a0d002388 */ /* 0x0001e80000000800 */
[----:B------:R0:W-:Y:S01]  /*3c80*/  @P3 STS [R14], R9 ;  /* 0x000000090e003388 */ /* 0x0001e20000000800 */
[----:B------:R-:W-:Y:S03]  /*3c90*/  BSSY.RECONVERGENT B0, `(.L_x_311) ;  /* 0x000007a000007945 */ /* 0x000fe60003800200 */
[----:B------:R0:W-:Y:S04]  /*3ca0*/  @P4 STS [R15], R8 ;  /* 0x000000080f004388 */ /* 0x0001e80000000800 */
[----:B------:R0:W-:Y:S04]  /*3cb0*/  @P5 STS [R25], R16 ;  /* 0x0000001019005388 */ /* 0x0001e80000000800 */
[----:B------:R0:W-:Y:S01]  /*3cc0*/  @P6 STS [R26], R7 ;  /* 0x000000071a006388 */ /* 0x0001e20000000800 */
[----:B------:R-:W-:Y:S06]  /*3cd0*/  BAR.SYNC.DEFER_BLOCKING 0x0 ;  /* 0x0000000000007b1d */ /* 0x000fec0000010000 */
[----:B------:R-:W-:Y:S05]  /*3ce0*/  @P0 BRA `(.L_x_312) ;  /* 0x0000000400d00947 */ /* 0x000fea0003800000 */
[----:B------:R-:W-:Y:S01]  /*3cf0*/  IADD3 R3, PT, PT, R3, UR6, R2 ;  /* 0x0000000603037c10 */ /* 0x000fe2000fffe002 */
[----:B------:R-:W-:Y:S03]  /*3d00*/  BSSY.RECONVERGENT B1, `(.L_x_313) ;  /* 0x0000016000017945 */ /* 0x000fe60003800200 */
[----:B------:R-:W-:-:S04]  /*3d10*/  IADD3 R0, PT, PT, R3, -0x2c1, -R4 ;  /* 0xfffffd3f03007810 */ /* 0x000fc80007ffe804 */
[C---:B------:R-:W-:Y:S02]  /*3d20*/  LOP3.LUT R2, R0.reuse, 0xc0, RZ, 0xc0, !PT ;  /* 0x000000c000027812 */ /* 0x040fe400078ec0ff */
[----:B------:R-:W-:Y:S02]  /*3d30*/  ISETP.GE.U32.AND P1, PT, R0, 0xc0, PT ;  /* 0x000000c00000780c */ /* 0x000fe40003f26070 */
[----:B------:R-:W-:-:S13]  /*3d40*/  ISETP.NE.AND P0, PT, R2, 0xc0, PT ;  /* 0x000000c00200780c */ /* 0x000fda0003f05270 */
[----:B------:R-:W-:Y:S05]  /*3d50*/  @!P0 BRA `(.L_x_314) ;  /* 0x0000000000408947 */ /* 0x000fea0003800000 */
[----:B------:R-:W1:Y:S01]  /*3d60*/  LDC.64 R2, c[0x0][0x388] ;  /* 0x0000e200ff027b82 */ /* 0x000e620000000a00 */
[----:B------:R-:W-:-:S05]  /*3d70*/  LEA.HI R0, R0, 0x1, RZ, 0x1a ;  /* 0x0000000100007811 */ /* 0x000fca00078fd0ff */
[C---:B0-----:R-:W-:Y:S01]  /*3d80*/  IMAD.SHL.U32 R7, R0.reuse, 0x40, RZ ;  /* 0x0000004000077824 */ /* 0x041fe200078e00ff */
[----:B------:R-:W-:-:S04]  /*3d90*/  LOP3.LUT R0, R0, 0x3, RZ, 0xc0, !PT ;  /* 0x0000000300007812 */ /* 0x000fc800078ec0ff */
[----:B------:R-:W-:Y:S01]  /*3da0*/  LOP3.LUT R7, R7, 0xc0, RZ, 0xc0, !PT ;  /* 0x000000c007077812 */ /* 0x000fe200078ec0ff */
[----:B------:R-:W-:Y:S02]  /*3db0*/  IMAD.MOV R0, RZ, RZ, -R0 ;  /* 0x000000ffff007224 */ /* 0x000fe400078e0a00 */
[----:B-1----:R-:W-:-:S04]  /*3dc0*/  IMAD.WIDE.U32 R2, R4, 0x4, R2 ;  /* 0x0000000404027825 */ /* 0x002fc800078e0002 */
[----:B------:R-:W-:-:S07]  /*3dd0*/  IMAD.IADD R4, R4, 0x1, R7 ;  /* 0x0000000104047824 */ /* 0x000fce00078e0207 */
.L_x_315:
        /* <DEDUP_REMOVED lines=8> */
.L_x_314:
[----:B------:R-:W-:Y:S05]  /*3e60*/  BSYNC.RECONVERGENT B1 ;  /* 0x0000000000017941 */ /* 0x000fea0003800200 */
.L_x_313:
[----:B------:R-:W-:Y:S05]  /*3e70*/  @!P1 BRA `(.L_x_312) ;  /* 0x00000004006c9947 */ /* 0x000fea0003800000 */
[----:B------:R-:W1:Y:S01]  /*3e80*/  LDC.64 R2, c[0x0][0x388] ;  /* 0x0000e200ff027b82 */ /* 0x000e620000000a00 */
[----:B------:R-:W-:Y:S01]  /*3e90*/  IMAD.IADD R0, R5, 0x1, -R4 ;  /* 0x0000000105007824 */ /* 0x000fe200078e0a04 */
[----:B------:R-:W-:Y:S04]  /*3ea0*/  BSSY.RECONVERGENT B1, `(.L_x_316) ;  /* 0x0000033000017945 */ /* 0x000fe80003800200 */
[----:B------:R-:W-:Y:S02]  /*3eb0*/  ISETP.GT.AND P1, PT, R0, 0x300, PT ;  /* 0x000003000000780c */ /* 0x000fe40003f24270 */
[----:B------:R-:W-:-:S05]  /*3ec0*/  LEA R0, R4, UR4, 0x2 ;  /* 0x0000000404007c11 */ /* 0x000fca000f8e10ff */
[----:B------:R-:W-:Y:S02]  /*3ed0*/  VIADD R0, R0, 0x200 ;  /* 0x0000020000007836 */ /* 0x000fe40000000000 */
[----:B-1----:R-:W-:-:S03]  /*3ee0*/  IMAD.WIDE.U32 R2, R4, 0x4, R2 ;  /* 0x0000000404027825 */ /* 0x002fc600078e0002 */
[----:B------:R-:W-:-:S05]  /*3ef0*/  IADD3 R2, P0, PT, R2, 0x200, RZ ;  /* 0x0000020002027810 */ /* 0x000fca0007f1e0ff */
[----:B------:R-:W-:Y:S01]  /*3f00*/  IMAD.X R3, RZ, RZ, R3, P0 ;  /* 0x000000ffff037224 */ /* 0x000fe200000e0603 */
[----:B------:R-:W-:Y:S01]  /*3f10*/  PLOP3.LUT P0, PT, PT, PT, PT, 0x80, 0x8 ;  /* 0x000000000008781c */ /* 0x000fe20003f0f070 */
[----:B------:R-:W-:-:S12]  /*3f20*/  @!P1 BRA `(.L_x_317) ;  /* 0x0000000000a89947 */ /* 0x000fd80003800000 */
[----:B------:R-:W-:Y:S01]  /*3f30*/  PLOP3.LUT P0, PT, PT, PT, PT, 0x8, 0x80 ;  /* 0x000000000080781c */ /* 0x000fe20003f0e170 */
[----:B------:R-:W-:-:S12]  /*3f40*/  VIADD R39, R5, 0xfffffd00 ;  /* 0xfffffd0005277836 */ /* 0x000fd80000000000 */
.L_x_318:
[----:B0-----:R-:W0:Y:S01]  /*3f50*/  LDS R7, [R0+-0x200] ;  /* 0xfffe000000077984 */ /* 0x001e220000000800 */
        /* <DEDUP_REMOVED lines=39> */
.L_x_317:
[----:B------:R-:W-:Y:S05]  /*41d0*/  BSYNC.RECONVERGENT B1 ;  /* 0x0000000000017941 */ /* 0x000fea0003800200 */
.L_x_316:
[----:B------:R-:W-:Y:S01]  /*41e0*/  IMAD.IADD R6, R5, 0x1, -R4 ;  /* 0x0000000105067824 */ /* 0x000fe200078e0a04 */
[----:B------:R-:W-:Y:S04]  /*41f0*/  BSSY.RECONVERGENT B1, `(.L_x_319) ;  /* 0x000001a000017945 */ /* 0x000fe80003800200 */
[----:B------:R-:W-:-:S13]  /*4200*/  ISETP.GT.AND P1, PT, R6, 0x100, PT ;  /* 0x000001000600780c */ /* 0x000fda0003f24270 */
[----:B------:R-:W-:Y:S05]  /*4210*/  @!P1 BRA `(.L_x_320) ;  /* 0x00000000005c9947 */ /* 0x000fea0003800000 */
[----:B0-----:R-:W0:Y:S01]  /*4220*/  LDS R7, [R0+-0x200] ;  /* 0xfffe000000077984 */ /* 0x001e220000000800 */
        /* <DEDUP_REMOVED lines=22> */
.L_x_320:
[----:B------:R-:W-:Y:S05]  /*4390*/  BSYNC.RECONVERGENT B1 ;  /* 0x0000000000017941 */ /* 0x000fea0003800200 */
.L_x_319:
[----:B------:R-:W-:-:S13]  /*43a0*/  ISETP.LT.OR P0, PT, R4, R5, P0 ;  /* 0x000000050400720c */ /* 0x000fda0000701670 */
[----:B0-----:R-:W0:Y:S04]  /*43b0*/  @P0 LDS R7, [R0+-0x200] ;  /* 0xfffe000000070984 */ /* 0x001e280000000800 */
[----:B------:R-:W1:Y:S04]  /*43c0*/  @P0 LDS R9, [R0+-0x100] ;  /* 0xffff000000090984 */ /* 0x000e680000000800 */
[----:B------:R-:W2:Y:S04]  /*43d0*/  @P0 LDS R11, [R0] ;  /* 0x00000000000b0984 */ /* 0x000ea80000000800 */
[----:B------:R-:W3:Y:S04]  /*43e0*/  @P0 LDS R13, [R0+0x100] ;  /* 0x00010000000d0984 */ /* 0x000ee80000000800 */
[----:B0-----:R4:W-:Y:S04]  /*43f0*/  @P0 STG.E desc[UR8][R2.64+-0x200], R7 ;  /* 0xfffe000702000986 */ /* 0x0019e8000c101908 */
[----:B-1----:R4:W-:Y:S04]  /*4400*/  @P0 STG.E desc[UR8][R2.64+-0x100], R9 ;  /* 0xffff000902000986 */ /* 0x0029e8000c101908 */
[----:B--2---:R4:W-:Y:S04]  /*4410*/  @P0 STG.E desc[UR8][R2.64], R11 ;  /* 0x0000000b02000986 */ /* 0x0049e8000c101908 */
[----:B---3--:R4:W-:Y:S02]  /*4420*/  @P0 STG.E desc[UR8][R2.64+0x100], R13 ;  /* 0x0001000d02000986 */ /* 0x0089e4000c101908 */
.L_x_312:
[----:B------:R-:W-:Y:S05]  /*4430*/  BSYNC.RECONVERGENT B0 ;  /* 0x0000000000007941 */ /* 0x000fea0003800200 */
.L_x_311:
[----:B------:R-:W-:Y:S06]  /*4440*/  BAR.SYNC.DEFER_BLOCKING 0x0 ;  /* 0x0000000000007b1d */ /* 0x000fec0000010000 */
[----:B------:R-:W-:Y:S05]  /*4450*/  BRA `(.L_x_321) ;  /* 0x0000002000587947 */ /* 0x000fea0003800000 */
.L_x_310:
        /* <DEDUP_REMOVED lines=18> */
[----:B------:R-:W-:Y:S01]  /*4580*/  ISETP.GE.AND P0, PT, R17, R0, PT ;  /* 0x000000001100720c */ /* 0x000fe20003f06270 */
[----:B------:R-:W-:-:S02]  /*4590*/  VIADD R19, R3, 0xa0 ;  /* 0x000000a003137836 */ /* 0x000fc40000000000 */
[----:B------:R-:W-:Y:S02]  /*45a0*/  @!P3 IMAD.IADD R9, R2, 0x1, R3 ;  /* 0x000000010209b824 */ /* 0x000fe400078e0203 */
[----:B------:R-:W-:Y:S01]  /*45b0*/  IMAD.X R7, RZ, RZ, R7, P2 ;  /* 0x000000ffff077224 */ /* 0x000fe200010e0607 */
[-C--:B------:R-:W-:Y:S01]  /*45c0*/  ISETP.GE.AND P4, PT, R19, R0.reuse, PT ;  /* 0x000000001300720c */ /* 0x080fe20003f86270 */
[----:B------:R-:W-:Y:S01]  /*45d0*/  @!P3 IMAD.WIDE.U32 R8, R9, 0x4, R4 ;  /* 0x000000040908b825 */ /* 0x000fe200078e0004 */
[----:B------:R-:W-:-:S03]  /*45e0*/  ISETP.GE.AND P2, PT, R15, R0, PT ;  /* 0x000000000f00720c */ /* 0x000fc60003f46270 */
[C---:B------:R-:W-:Y:S02]  /*45f0*/  VIADD R17, R3.reuse, 0x100 ;  /* 0x0000010003117836 */ /* 0x040fe40000000000 */
[C---:B------:R-:W-:Y:S02]  /*4600*/  VIADD R19, R3.reuse, 0x120 ;  /* 0x0000012003137836 */ /* 0x040fe40000000000 */
[----:B------:R-:W-:Y:S02]  /*4610*/  VIADD R3, R3, 0x140 ;  /* 0x0000014003037836 */ /* 0x000fe40000000000 */
[----:B--2---:R-:W-:Y:S02]  /*4620*/  IMAD.MOV.U32 R10, RZ, RZ, R11 ;  /* 0x000000ffff0a7224 */ /* 0x004fe400078e000b */
[----:B------:R0:W2:Y:S01]  /*4630*/  @!P3 LDG.E.CONSTANT R11, desc[UR8][R8.64] ;  /* 0x00000008080bb981 */ /* 0x0000a2000c1e9900 */
[----:B------:R-:W-:Y:S01]  /*4640*/  ISETP.GE.AND P3, PT, R13, R0, PT ;  /* 0x000000000d00720c */ /* 0x000fe20003f66270 */
[----:B------:R-:W-:-:S02]  /*4650*/  IMAD.MOV.U32 R13, RZ, RZ, R10 ;  /* 0x000000ffff0d7224 */ /* 0x000fc400078e000a */
        /* <DEDUP_REMOVED lines=8> */
[--C-:B0-----:R-:W-:Y:S02]  /*46e0*/  IMAD.MOV.U32 R8, RZ, RZ, R10.reuse ;  /* 0x000000ffff087224 */ /* 0x101fe400078e000a */
        /* <DEDUP_REMOVED lines=11> */
[----:B------:R-:W5:Y:S01]  /*47a0*/  @!P1 LDG.E.CONSTANT R10, desc[UR8][R6.64+0x500] ;  /* 0x00050008060a9981 */ /* 0x000f62000c1e9900 */
[----:B------:R-:W-:-:S06]  /*47b0*/  IMAD.WIDE R2, R2, 0x4, R4 ;  /* 0x0000000402027825 */ /* 0x000fcc00078e0204 */
[----:B------:R0:W5:Y:S01]  /*47c0*/  LDG.E.CONSTANT R3, desc[UR8][R2.64+-0x4] ;  /* 0xfffffc0802037981 */ /* 0x000162000c1e9900 */
[----:B------:R-:W1:Y:S01]  /*47d0*/  S2R R28, SR_LANEID ;  /* 0x00000000001c7919 */ /* 0x000e620000000000 */
[----:B------:R-:W0:Y:S01]  /*47e0*/  S2UR UR5, SR_CgaCtaId ;  /* 0x00000000000579c3 */ /* 0x000e220000008800 */
[----:B------:R-:W-:Y:S01]  /*47f0*/  SHF.R.U32.HI R12, RZ, 0x5, R27 ;  /* 0x00000005ff0c7819 */ /* 0x000fe2000001161b */
[----:B------:R-:W-:Y:S02]  /*4800*/  UMOV UR4, 0x400 ;  /* 0x0000040000047882 */ /* 0x000fe40000000000 */
[----:B0-----:R-:W-:Y:S02]  /*4810*/  ULEA UR4, UR5, UR4, 0x18 ;  /* 0x0000000405047291 */ /* 0x001fe4000f8ec0ff */
[----:B-1----:R-:W-:-:S05]  /*4820*/  IMAD R4, R12, 0x160, R28 ;  /* 0x000001600c047824 */ /* 0x002fca00078e021c */
[----:B------:R-:W-:-:S05]  /*4830*/  LEA R4, R4, UR4, 0x2 ;  /* 0x0000000404047c11 */ /* 0x000fca000f8e10ff */
[----:B------:R-:W-:Y:S01]  /*4840*/  IMAD R2, R28, 0x28, R4 ;  /* 0x000000281c027824 */ /* 0x000fe200078e0204 */
[C---:B------:R-:W-:Y:S02]  /*4850*/  LEA R6, R27.reuse, UR4, 0x2 ;  /* 0x000000041b067c11 */ /* 0x040fe4000f8e10ff */
[----:B------:R-:W-:Y:S01]  /*4860*/  ISETP.NE.AND P0, PT, R27, RZ, PT ;  /* 0x000000ff1b00720c */ /* 0x000fe20003f05270 */
        /* <DEDUP_REMOVED lines=16> */
[----:B------:R-:W-:Y:S04]  /*4970*/  LDS R21, [R2+0xc] ;  /* 0x00000c0002157984 */ /* 0x000fe80000000800 */
        /* <DEDUP_REMOVED lines=10> */
[----:B------:R-:W-:Y:S01]  /*4a20*/  IMAD R13, R27, 0xb, RZ ;  /* 0x0000000b1b0d7824 */ /* 0x000fe200078e02ff */
[----:B------:R-:W-:Y:S03]  /*4a30*/  BAR.SYNC.DEFER_BLOCKING 0x0 ;  /* 0x0000000000007b1d */ /* 0x000fe60000010000 */
[----:B------:R-:W-:Y:S01]  /*4a40*/  VIADD R5, R13, 0x1 ;  /* 0x000000010d057836 */ /* 0x000fe20000000000 */
[----:B-1----:R-:W-:-:S04]  /*4a50*/  ISETP.NE.AND P0, PT, R38, R26, PT ;  /* 0x0000001a2600720c */ /* 0x002fc80003f05270 */
[----:B------:R-:W-:Y:S02]  /*4a60*/  ISETP.GE.OR P2, PT, R5, R0, P0 ;  /* 0x000000000500720c */ /* 0x000fe40000746670 */
[----:B--2---:R-:W-:Y:S02]  /*4a70*/  ISETP.NE.AND P0, PT, R26, R24, PT ;  /* 0x000000181a00720c */ /* 0x004fe40003f05270 */
[----:B------:R-:W-:Y:S02]  /*4a80*/  P2R R44, PR, RZ, 0x4 ;  /* 0x00000004ff2c7803 */ /* 0x000fe40000000000 */
[----:B0-----:R-:W-:Y:S01]  /*4a90*/  ISETP.NE.AND P3, PT, R3, R38, PT ;  /* 0x000000260300720c */ /* 0x001fe20003f65270 */
[----:B------:R-:W-:-:S03]  /*4aa0*/  VIADD R3, R13, 0x2 ;  /* 0x000000020d037836 */ /* 0x000fc60000000000 */
[-C--:B------:R-:W-:Y:S02]  /*4ab0*/  ISETP.GE.OR P3, PT, R13, R0.reuse, P3 ;  /* 0x000000000d00720c */ /* 0x080fe40001f66670 */
[-C--:B------:R-:W-:Y:S02]  /*4ac0*/  ISETP.GE.OR P4, PT, R3, R0.reuse, P0 ;  /* 0x000000000300720c */ /* 0x080fe40000786670 */
[----:B------:R-:W-:Y:S02]  /*4ad0*/  SEL R39, RZ, 0x1, !P3 ;  /* 0x00000001ff277807 */ /* 0x000fe40005800000 */
[----:B------:R-:W-:Y:S02]  /*4ae0*/  IADD3 R3, PT, PT, R13, 0x3, RZ ;  /* 0x000000030d037810 */ /* 0x000fe40007ffe0ff */
[----:B------:R-:W-:Y:S01]  /*4af0*/  ISETP.NE.AND P0, PT, R24, R21, PT ;  /* 0x000000151800720c */ /* 0x000fe20003f05270 */
[----:B------:R-:W-:Y:S02]  /*4b00*/  VIADD R9, R39, 0x1 ;  /* 0x0000000127097836 */ /* 0x000fe40000000000 */
[----:B------:R-:W-:Y:S01]  /*4b10*/  @!P2 IMAD.MOV R9, RZ, RZ, R39 ;  /* 0x000000ffff09a224 */ /* 0x000fe200078e0227 */
[----:B------:R-:W-:Y:S01]  /*4b20*/  ISETP.GE.OR P2, PT, R3, R0, P0 ;  /* 0x000000000300720c */ /* 0x000fe20000746670 */
[----:B------:R-:W-:Y:S01]  /*4b30*/  VIADD R3, R13, 0x4 ;  /* 0x000000040d037836 */ /* 0x000fe20000000000 */
[----:B------:R-:W-:Y:S01]  /*4b40*/  ISETP.NE.AND P0, PT, R21, R19, PT ;  /* 0x000000131500720c */ /* 0x000fe20003f05270 */
[----:B------:R-:W-:-:S03]  /*4b50*/  VIADD R8, R9, 0x1 ;  /* 0x0000000109087836 */ /* 0x000fc60000000000 */
[----:B------:R-:W-:Y:S01]  /*4b60*/  ISETP.GE.OR P1, PT, R3, R0, P0 ;  /* 0x000000000300720c */ /* 0x000fe20000726670 */
[----:B------:R-:W-:Y:S01]  /*4b70*/  @!P4 IMAD.MOV R8, RZ, RZ, R9 ;  /* 0x000000ffff08c224 */ /* 0x000fe200078e0209 */
[----:B------:R-:W-:Y:S01]  /*4b80*/  ISETP.NE.AND P0, PT, R19, R18, PT ;  /* 0x000000121300720c */ /* 0x000fe20003f05270 */
[----:B------:R-:W-:Y:S01]  /*4b90*/  VIADD R3, R13, 0x5 ;  /* 0x000000050d037836 */ /* 0x000fe20000000000 */
[----:B------:R-:W-:Y:S01]  /*4ba0*/  P2R R43, PR, RZ, 0x4 ;  /* 0x00000004ff2b7803 */ /* 0x000fe20000000000 */
[----:B------:R-:W-:Y:S02]  /*4bb0*/  VIADD R7, R8, 0x1 ;  /* 0x0000000108077836 */ /* 0x000fe40000000000 */
[----:B------:R-:W-:Y:S01]  /*4bc0*/  @!P2 IMAD.MOV R7, RZ, RZ, R8 ;  /* 0x000000ffff07a224 */ /* 0x000fe200078e0208 */
[-C--:B------:R-:W-:Y:S01]  /*4bd0*/  ISETP.GE.OR P2, PT, R3, R0.reuse, P0 ;  /* 0x000000000300720c */ /* 0x080fe20000746670 */
[----:B------:R-:W-:Y:S01]  /*4be0*/  VIADD R3, R13, 0x6 ;  /* 0x000000060d037836 */ /* 0x000fe20000000000 */
[----:B------:R-:W-:Y:S01]  /*4bf0*/  ISETP.NE.AND P0, PT, R18, R17, PT ;  /* 0x000000111200720c */ /* 0x000fe20003f05270 */
[----:B------:R-:W-:Y:S01]  /*4c00*/  VIADD R6, R7, 0x1 ;  /* 0x0000000107067836 */ /* 0x000fe20000000000 */
[----:B------:R-:W-:Y:S01]  /*4c10*/  P2R R42, PR, RZ, 0x2 ;  /* 0x00000002ff2a7803 */ /* 0x000fe20000000000 */
[----:B------:R-:W-:Y:S01]  /*4c20*/  @!P1 IMAD.MOV R6, RZ, RZ, R7 ;  /* 0x000000ffff069224 */ /* 0x000fe200078e0207 */
[----:B------:R-:W-:Y:S01]  /*4c30*/  ISETP.GE.OR P1, PT, R3, R0, P0 ;  /* 0x000000000300720c */ /* 0x000fe20000726670 */
[----:B------:R-:W-:Y:S01]  /*4c40*/  VIADD R3, R13, 0x7 ;  /* 0x000000070d037836 */ /* 0x000fe20000000000 */
[----:B------:R-:W-:Y:S01]  /*4c50*/  ISETP.NE.AND P6, PT, R17, R16, PT ;  /* 0x000000101100720c */ /* 0x000fe20003fc5270 */
[----:B------:R-:W-:Y:S01]  /*4c60*/  VIADD R5, R6, 0x1 ;  /* 0x0000000106057836 */ /* 0x000fe20000000000 */
[----:B------:R-:W-:Y:S01]  /*4c70*/  P2R R41, PR, RZ, 0x4 ;  /* 0x00000004ff297803 */ /* 0x000fe20000000000 */
[----:B------:R-:W-:Y:S01]  /*4c80*/  VIADD R15, R13, 0x8 ;  /* 0x000000080d0f7836 */ /* 0x000fe20000000000 */
[----:B------:R-:W-:Y:S01]  /*4c90*/  ISETP.GE.OR P6, PT, R3, R0, P6 ;  /* 0x000000000300720c */ /* 0x000fe200037c6670 */
[----:B------:R-:W-:Y:S01]  /*4ca0*/  @!P2 IMAD.MOV R5, RZ, RZ, R6 ;  /* 0x000000ffff05a224 */ /* 0x000fe200078e0206 */
[----:B------:R-:W-:-:S02]  /*4cb0*/  ISETP.NE.AND P2, PT, R16, R11, PT ;  /* 0x0000000b1000720c */ /* 0x000fc40003f45270 */
[----:B------:R-:W-:Y:S01]  /*4cc0*/  P2R R45, PR, RZ, 0x2 ;  /* 0x00000002ff2d7803 */ /* 0x000fe20000000000 */
[----:B------:R-:W-:Y:S01]  /*4cd0*/  VIADD R4, R5, 0x1 ;  /* 0x0000000105047836 */ /* 0x000fe20000000000 */
[----:B------:R-:W-:Y:S01]  /*4ce0*/  ISETP.GE.OR P2, PT, R15, R0, P2 ;  /* 0x000000000f00720c */ /* 0x000fe20001746670 */
[----:B------:R-:W-:Y:S01]  /*4cf0*/  @!P1 IMAD.MOV R4, RZ, RZ, R5 ;  /* 0x000000ffff049224 */ /* 0x000fe200078e0205 */
[----:B------:R-:W-:Y:S01]  /*4d00*/  ISETP.NE.AND P1, PT, R11, R10, PT ;  /* 0x0000000a0b00720c */ /* 0x000fe20003f25270 */
[C---:B------:R-:W-:Y:S01]  /*4d10*/  VIADD R15, R13.reuse, 0x9 ;  /* 0x000000090d0f7836 */ /* 0x040fe20000000000 */
[----:B------:R-:W-:Y:S01]  /*4d20*/  P2R R2, PR, RZ, 0x10 ;  /* 0x00000010ff027803 */ /* 0x000fe20000000000 */
[----:B------:R-:W-:Y:S01]  /*4d30*/  VIADD R13, R13, 0xa ;  /* 0x0000000a0d0d7836 */ /* 0x000fe20000000000 */
[----:B------:R-:W-:Y:S02]  /*4d40*/  ISETP.NE.AND P0, PT, R10, R29, PT ;  /* 0x0000001d0a00720c */ /* 0x000fe40003f05270 */
[----:B------:R-:W-:Y:S01]  /*4d50*/  ISETP.GE.OR P1, PT, R15, R0, P1 ;  /* 0x000000000f00720c */ /* 0x000fe20000f26670 */
[----:B------:R-:W-:-:S02]  /*4d60*/  VIADD R3, R4, 0x1 ;  /* 0x0000000104037836 */ /* 0x000fc40000000000 */
[----:B------:R-:W-:Y:S01]  /*4d70*/  @!P6 IMAD.MOV R3, RZ, RZ, R4 ;  /* 0x000000ffff03e224 */ /* 0x000fe200078e0204 */
[----:B------:R-:W-:Y:S01]  /*4d80*/  ISETP.GE.OR P0, PT, R13, R0, P0 ;  /* 0x000000000d00720c */ /* 0x000fe20000706670 */
[----:B------:R0:W-:Y:S02]  /*4d90*/  STL [R1], R2 ;  /* 0x0000000201007387 */ /* 0x0001e40000100800 */
[----:B0-----:R-:W-:Y:S02]  /*4da0*/  VIADD R2, R3, 0x1 ;  /* 0x0000000103027836 */ /* 0x001fe40000000000 */
[----:B------:R-:W-:-:S04]  /*4db0*/  @!P2 IMAD.MOV R2, RZ, RZ, R3 ;  /* 0x000000ffff02a224 */ /* 0x000fc800078e0203 */
[----:B------:R-:W-:Y:S02]  /*4dc0*/  VIADD R0, R2, 0x1 ;  /* 0x0000000102007836 */ /* 0x000fe40000000000 */
[----:B------:R-:W-:-:S04]  /*4dd0*/  @!P1 IMAD.MOV R0, RZ, RZ, R2 ;  /* 0x000000ffff009224 */ /* 0x000fc800078e0202 */
[----:B------:R-:W-:Y:S02]  /*4de0*/  VIADD R13, R0, 0x1 ;  /* 0x00000001000d7836 */ /* 0x000fe40000000000 */
[----:B------:R-:W-:-:S05]  /*4df0*/  @!P0 IMAD.MOV R13, RZ, RZ, R0 ;  /* 0x000000ffff0d8224 */ /* 0x000fca00078e0200 */
        /* <DEDUP_REMOVED lines=13> */
[----:B------:R-:W-:Y:S01]  /*4ed0*/  IMAD.IADD R31, R22, 0x1, -R13 ;  /* 0x00000001161f7824 */ /* 0x000fe200078e0a0d */
[----:B------:R-:W-:Y:S06]  /*4ee0*/  BAR.SYNC.DEFER_BLOCKING 0x0 ;  /* 0x0000000000007b1d */ /* 0x000fec0000010000 */
[----:B------:R-:W0:Y:S01]  /*4ef0*/  LDS.64 R12, [UR4] ;  /* 0x00000004ff0c7984 */ /* 0x000e220008000a00 */
[----:B------:R-:W-:-:S04]  /*4f00*/  ISETP.NE.AND P4, PT, R28, RZ, PT ;  /* 0x000000ff1c00720c */ /* 0x000fc80003f85270 */
[----:B------:R-:W-:Y:S02]  /*4f10*/  SEL R15, R31, RZ, P4 ;  /* 0x000000ff1f0f7207 */ /* 0x000fe40002000000 */
[----:B------:R-:W-:-:S03]  /*4f20*/  ISETP.GE.U32.AND P4, PT, R27, 0x20, PT ;  /* 0x000000201b00780c */ /* 0x000fc60003f86070 */
[----:B0-----:R-:W-:-:S05]  /*4f30*/  IMAD.IADD R20, R12, 0x1, R15 ;  /* 0x000000010c147824 */ /* 0x001fca00078e020f */
[----:B------:R-:W-:Y:S02]  /*4f40*/  SEL R40, R31, R20, !P4 ;  /* 0x000000141f287207 */ /* 0x000fe40006000000 */
[----:B------:R-:W-:Y:S01]  /*4f50*/  ISETP.GT.U32.AND P4, PT, R27, 0x1f, PT ;  /* 0x0000001f1b00780c */ /* 0x000fe20003f84070 */
[----:B------:R-:W-:-:S12]  /*4f60*/  IMAD.IADD R13, R12, 0x1, R13 ;  /* 0x000000010c0d7824 */ /* 0x000fd800078e020d */
[----:B------:R-:W-:Y:S05]  /*4f70*/  @P4 BRA `(.L_x_322) ;  /* 0x0000000800644947 */ /* 0x000fea0003800000 */
[----:B------:R-:W0:Y:S01]  /*4f80*/  S2R R28, SR_CTAID.X ;  /* 0x00000000001c7919 */ /* 0x000e220000002500 */
[----:B------:R-:W0:Y:S01]  /*4f90*/  LDC.64 R22, c[0x0][0x3a8] ;  /* 0x0000ea00ff167b82 */ /* 0x000e220000000a00 */
[----:B------:R-:W-:Y:S02]  /*4fa0*/  ISETP.NE.AND P4, PT, R27, RZ, PT ;  /* 0x000000ff1b00720c */ /* 0x000fe40003f85270 */
[----:B------:R-:W-:-:S11]  /*4fb0*/  LOP3.LUT R36, RZ, R27, RZ, 0x33, !PT ;  /* 0x0000001bff247212 */ /* 0x000fd600078e33ff */
[----:B------:R-:W-:Y:S01]  /*4fc0*/  @!P4 IMAD.MOV.U32 R12, RZ, RZ, 0x64 ;  /* 0x00000064ff0cc424 */ /* 0x000fe200078e00ff */
[----:B------:R-:W-:Y:S01]  /*4fd0*/  @!P4 STS [UR4+0x2c], R13 ;  /* 0x00002c0dff00c988 */ /* 0x000fe20008000804 */
[----:B0-----:R-:W-:-:S05]  /*4fe0*/  IMAD.WIDE.U32 R22, R28, 0x8, R22 ;  /* 0x000000081c167825 */ /* 0x001fca00078e0016 */
[----:B------:R0:W-:Y:S02]  /*4ff0*/  @!P4 ST.E.64.STRONG.GPU desc[UR8][R22.64+0x100], R12 ;  /* 0x0001000c1600c985 */ /* 0x0001e4000c10fb08 */
[----:B0-----:R-:W0:Y:S02]  /*5000*/  LDC R12, c[0x0][0x370] ;  /* 0x0000dc00ff0c7b82 */ /* 0x001e240000000800 */
[----:B0-----:R-:W-:-:S13]  /*5010*/  ISETP.GT.U32.AND P5, PT, R12, 0x1f3, PT ;  /* 0x000001f30c00780c */ /* 0x001fda0003fa4070 */
[----:B------:R-:W-:Y:S05]  /*5020*/  @P5 BRA `(.L_x_323) ;  /* 0x0000000000085947 */ /* 0x000fea0003800000 */
[----:B------:R0:W-:Y:S06]  /*5030*/  MEMBAR.SC.CTA ;  /* 0x0000000000007992 */ /* 0x0001ec0000000000 */
[----:B0-----:R-:W-:Y:S05]  /*5040*/  BRA `(.L_x_324) ;  /* 0x0000000000087947 */ /* 0x001fea0003800000 */
.L_x_323:
[----:B------:R-:W-:Y:S05]  /*5050*/  NANOSLEEP 0x1c2 ;  /* 0x000001c20000795d */ /* 0x000fea0003800000 */
[----:B------:R-:W-:Y:S01]  /*5060*/  NOP ;  /* 0x0000000000007918 */ /* 0x000fe20000000000 */
.L_x_324:
[----:B------:R-:W-:-:S05]  /*5070*/  IMAD.WIDE R22, R36, 0x8, R22 ;  /* 0x0000000824167825 */ /* 0x000fca00078e0216 */
[----:B------:R-:W2:Y:S01]  /*5080*/  LD.E.64.STRONG.GPU R14, desc[UR8][R22.64+0x100] ;  /* 0x00010008160e7980 */ /* 0x000ea2000c10fb00 */
[----:B------:R-:W-:Y:S01]  /*5090*/  UMOV UR5, 0xffffffff ;  /* 0xffffffff00057882 */ /* 0x000fe20000000000 */
[----:B--2---:R-:W-:Y:S02]  /*50a0*/  ISETP.NE.AND P4, PT, R14, 0x63, PT ;  /* 0x000000630e00780c */ /* 0x004fe40003f85270 */
[----:B------:R-:W-:Y:S11]  /*50b0*/  BRA.DIV UR5, `(.L_x_325) ;  /* 0x0000001e05c07947 */ /* 0x000ff6000b800000 */
[----:B------:R-:W-:-:S13]  /*50c0*/  VOTE.ANY P4, !P4 ;  /* 0x0000000000ff7806 */ /* 0x000fda0006080100 */
.L_x_383:
[----:B------:R-:W-:Y:S05]  /*50d0*/  @!P4 BRA `(.L_x_326) ;  /* 0x000000000030c947 */ /* 0x000fea0003800000 */
.L_x_330:
[----:B------:R-:W-:Y:S05]  /*50e0*/  YIELD ;  /* 0x0000000000007946 */ /* 0x000fea0003800000 */
[----:B------:R-:W-:Y:S05]  /*50f0*/  @P5 BRA `(.L_x_327) ;  /* 0x0000000000085947 */ /* 0x000fea0003800000 */
[----:B------:R0:W-:Y:S06]  /*5100*/  MEMBAR.SC.CTA ;  /* 0x0000000000007992 */ /* 0x0001ec0000000000 */
[----:B0-----:R-:W-:Y:S05]  /*5110*/  BRA `(.L_x_328) ;  /* 0x0000000000087947 */ /* 0x001fea0003800000 */
.L_x_327:
[----:B------:R-:W-:Y:S05]  /*5120*/  NANOSLEEP 0x15e ;  /* 0x0000015e0000795d */ /* 0x000fea0003800000 */
[----:B------:R-:W-:Y:S01]  /*5130*/  NOP ;  /* 0x0000000000007918 */ /* 0x000fe20000000000 */
.L_x_328:
[----:B------:R-:W2:Y:S01]  /*5140*/  LD.E.64.STRONG.GPU R14, desc[UR8][R22.64+0x100] ;  /* 0x00010008160e7980 */ /* 0x000ea2000c10fb00 */
[----:B------:R-:W-:Y:S01]  /*5150*/  UMOV UR5, 0xffffffff ;  /* 0xffffffff00057882 */ /* 0x000fe20000000000 */
[----:B--2---:R-:W-:Y:S02]  /*5160*/  ISETP.NE.AND P4, PT, R14, 0x63, PT ;  /* 0x000000630e00780c */ /* 0x004fe40003f85270 */
[----:B------:R-:W-:Y:S11]  /*5170*/  BRA.DIV UR5, `(.L_x_329) ;  /* 0x0000001e05b07947 */ /* 0x000ff6000b800000 */
[----:B------:R-:W-:-:S13]  /*5180*/  VOTE.ANY P4, !P4 ;  /* 0x0000000000ff7806 */ /* 0x000fda0006080100 */
.L_x_386:
[----:B------:R-:W-:Y:S05]  /*5190*/  @P4 BRA `(.L_x_330) ;  /* 0xfffffffc00d04947 */ /* 0x000fea000383ffff */
.L_x_326:
[----:B------:R-:W-:Y:S01]  /*51a0*/  UMOV UR5, 0xffffffff ;  /* 0xffffffff00057882 */ /* 0x000fe20000000000 */
[----:B------:R-:W-:Y:S02]  /*51b0*/  ISETP.NE.AND P4, PT, R14, 0x65, PT ;  /* 0x000000650e00780c */ /* 0x000fe40003f85270 */
[----:B------:R-:W-:Y:S11]  /*51c0*/  BRA.DIV UR5, `(.L_x_331) ;  /* 0x0000001e05bc7947 */ /* 0x000ff6000b800000 */
[----:B------:R-:W0:Y:S01]  /*51d0*/  S2R R22, SR_GEMASK ;  /* 0x0000000000167919 */ /* 0x000e220000003c00 */
[----:B------:R-:W-:Y:S01]  /*51e0*/  VOTE.ANY R20, PT, !P4 ;  /* 0x0000000000147806 */ /* 0x000fe200060e0100 */
[----:B------:R-:W1:Y:S03]  /*51f0*/  S2R R25, SR_LANEID ;  /* 0x0000000000197919 */ /* 0x000e660000000000 */
[----:B0-----:R-:W-:Y:S01]  /*5200*/  LOP3.LUT R20, R20, 0x80000000, R22, 0xec, !PT ;  /* 0x8000000014147812 */ /* 0x001fe200078eec16 */
[----:B-1----:R-:W-:-:S04]  /*5210*/  VIADD R32, R25, 0x2 ;  /* 0x0000000219207836 */ /* 0x002fc80000000000 */
[----:B------:R-:W-:Y:S02]  /*5220*/  VIADD R23, R20, 0xffffffff ;  /* 0xffffffff14177836 */ /* 0x000fe40000000000 */
[----:B------:R-:W-:-:S03]  /*5230*/  VIADD R31, R25, 0x4 ;  /* 0x00000004191f7836 */ /* 0x000fc60000000000 */
        /* <DEDUP_REMOVED lines=17> */
[----:B------:R-:W-:Y:S02]  /*5350*/  VIADD R33, R25, 0x10 ;  /* 0x0000001019217836 */ /* 0x000fe40000000000 */
[----:B------:R-:W1:Y:S01]  /*5360*/  S2R R25, SR_CTAID.X ;  /* 0x0000000000197919 */ /* 0x000e620000002500 */
[----:B------:R-:W2:Y:S02]  /*5370*/  SHFL.DOWN PT, R28, R15, 0x8, R35 ;  /* 0x090000000f1c7989 */ /* 0x000ea400000e0023 */
[----:B--2---:R-:W-:Y:S02]  /*5380*/  SEL R20, R28, RZ, !P4 ;  /* 0x000000ff1c147207 */ /* 0x004fe40006000000 */
[----:B0-----:R-:W-:Y:S01]  /*5390*/  IADD3 R34, P4, PT, R22, 0x100, RZ ;  /* 0x0000010016227810 */ /* 0x001fe20007f9e0ff */
[----:B-1----:R-:W-:-:S02]  /*53a0*/  IMAD.IADD R36, R36, 0x1, R25 ;  /* 0x0000000124247824 */ /* 0x002fc400078e0219 */
[----:B------:R-:W-:Y:S02]  /*53b0*/  IMAD.IADD R15, R15, 0x1, R20 ;  /* 0x000000010f0f7824 */ /* 0x000fe400078e0214 */
[----:B------:R-:W-:Y:S01]  /*53c0*/  IMAD.X R37, RZ, RZ, R23, P4 ;  /* 0x000000ffff257224 */ /* 0x000fe200020e0617 */
[----:B------:R-:W-:Y:S02]  /*53d0*/  ISETP.GT.AND P4, PT, R33, R35, PT ;  /* 0x000000232100720c */ /* 0x000fe40003f84270 */
[----:B------:R-:W0:Y:S02]  /*53e0*/  SHFL.DOWN PT, R28, R15, 0x10, R35 ;  /* 0x0a0000000f1c7989 */ /* 0x000e2400000e0023 */
[----:B0-----:R-:W-:Y:S02]  /*53f0*/  SEL R28, R28, RZ, !P4 ;  /* 0x000000ff1c1c7207 */ /* 0x001fe40006000000 */
[----:B------:R-:W-:-:S03]  /*5400*/  ISETP.NE.AND P4, PT, R14, 0x65, PT ;  /* 0x000000650e00780c */ /* 0x000fc60003f85270 */
[----:B------:R-:W-:-:S10]  /*5410*/  IMAD.IADD R35, R15, 0x1, R28 ;  /* 0x000000010f237824 */ /* 0x000fd400078e021c */
[----:B------:R-:W-:-:S13]  /*5420*/  VOTE.ALL P4, P4 ;  /* 0x0000000000ff7806 */ /* 0x000fda0002080000 */
.L_x_395:
[----:B------:R-:W-:Y:S05]  /*5430*/  @!P4 BRA `(.L_x_332) ;  /* 0x0000000000e4c947 */ /* 0x000fea0003800000 */
.L_x_340:
        /* <DEDUP_REMOVED lines=9> */
.L_x_398:
[----:B------:R-:W-:Y:S05]  /*54d0*/  @!P4 BRA `(.L_x_334) ;  /* 0x000000000034c947 */ /* 0x000fea0003800000 */
[----:B------:R-:W-:-:S13]  /*54e0*/  ISETP.GT.U32.AND P5, PT, R12, 0x1f3, PT ;  /* 0x000001f30c00780c */ /* 0x000fda0003fa4070 */
.L_x_338:
[----:B------:R-:W-:Y:S05]  /*54f0*/  YIELD ;  /* 0x0000000000007946 */ /* 0x000fea0003800000 */
[----:B------:R-:W-:Y:S05]  /*5500*/  @P5 BRA `(.L_x_335) ;  /* 0x0000000000085947 */ /* 0x000fea0003800000 */
[----:B------:R0:W-:Y:S06]  /*5510*/  MEMBAR.SC.CTA ;  /* 0x0000000000007992 */ /* 0x0001ec0000000000 */
[----:B0-----:R-:W-:Y:S05]  /*5520*/  BRA `(.L_x_336) ;  /* 0x0000000000087947 */ /* 0x001fea0003800000 */
.L_x_335:
[----:B------:R-:W-:Y:S05]  /*5530*/  NANOSLEEP 0x15e ;  /* 0x0000015e0000795d */ /* 0x000fea0003800000 */
[----:B------:R-:W-:Y:S01]  /*5540*/  NOP ;  /* 0x0000000000007918 */ /* 0x000fe20000000000 */
.L_x_336:
[----:B------:R-:W2:Y:S01]  /*5550*/  LD.E.64.STRONG.GPU R14, desc[UR8][R22.64+-0x100] ;  /* 0xffff0008160e7980 */ /* 0x000ea2000c10fb00 */
[----:B------:R-:W-:Y:S01]  /*5560*/  UMOV UR5, 0xffffffff ;  /* 0xffffffff00057882 */ /* 0x000fe20000000000 */
[----:B--2---:R-:W-:Y:S02]  /*5570*/  ISETP.NE.AND P4, PT, R14, 0x63, PT ;  /* 0x000000630e00780c */ /* 0x004fe40003f85270 */
[----:B------:R-:W-:Y:S11]  /*5580*/  BRA.DIV UR5, `(.L_x_337) ;  /* 0x0000002205007947 */ /* 0x000ff6000b800000 */
[----:B------:R-:W-:-:S13]  /*5590*/  VOTE.ANY P4, !P4 ;  /* 0x0000000000ff7806 */ /* 0x000fda0006080100 */
.L_x_401:
[----:B------:R-:W-:Y:S05]  /*55a0*/  @P4 BRA `(.L_x_338) ;  /* 0xfffffffc00d04947 */ /* 0x000fea000383ffff */
.L_x_334:
[----:B------:R-:W-:Y:S01]  /*55b0*/  UMOV UR5, 0xffffffff ;  /* 0xffffffff00057882 */ /* 0x000fe20000000000 */
[----:B------:R-:W-:Y:S02]  /*55c0*/  ISETP.NE.AND P4, PT, R14, 0x65, PT ;  /* 0x000000650e00780c */ /* 0x000fe40003f85270 */
[----:B------:R-:W-:Y:S11]  /*55d0*/  BRA.DIV UR5, `(.L_x_339) ;  /* 0x00000022050c7947 */ /* 0x000ff6000b800000 */
[----:B------:R-:W0:Y:S01]  /*55e0*/  S2R R22, SR_GEMASK ;  /* 0x0000000000167919 */ /* 0x000e220000003c00 */
[----:B------:R-:W-:Y:S01]  /*55f0*/  VOTE.ANY R20, PT, !P4 ;  /* 0x0000000000147806 */ /* 0x000fe200060e0100 */
[----:B------:R-:W-:Y:S01]  /*5600*/  VIADD R36, R36, 0xffffffe0 ;  /* 0xffffffe024247836 */ /* 0x000fe20000000000 */
[----:B------:R-:W1:Y:S02]  /*5610*/  S2R R23, SR_LANEID ;  /* 0x0000000000177919 */ /* 0x000e640000000000 */
[----:B0-----:R-:W-:-:S05]  /*5620*/  LOP3.LUT R20, R20, 0x80000000, R22, 0xec, !PT ;  /* 0x8000000014147812 */ /* 0x001fca00078eec16 */
[----:B------:R-:W-:-:S05]  /*5630*/  VIADD R22, R20, 0xffffffff ;  /* 0xffffffff14167836 */ /* 0x000fca0000000000 */
[----:B------:R-:W-:-:S06]  /*5640*/  LOP3.LUT R22, R20, R22, RZ, 0xc, !PT ;  /* 0x0000001614167212 */ /* 0x000fcc00078e0cff */
[----:B------:R-:W0:Y:S02]  /*5650*/  POPC R22, R22 ;  /* 0x0000001600167309 */ /* 0x000e240000000000 */
[----:B0-----:R-:W0:Y:S01]  /*5660*/  SHFL.DOWN PT, R28, R15, 0x1, R22 ;  /* 0x082000000f1c7989 */ /* 0x001e2200000e0016 */
[----:B-1----:R-:W-:-:S04]  /*5670*/  ISETP.GE.AND P4, PT, R23, R22, PT ;  /* 0x000000161700720c */ /* 0x002fc80003f86270 */
        /* <DEDUP_REMOVED lines=17> */
[----:B------:R-:W-:Y:S02]  /*5790*/  ISETP.NE.AND P4, PT, R14, 0x65, PT ;  /* 0x000000650e00780c */ /* 0x000fe40003f85270 */
[----:B------:R-:W-:-:S11]  /*57a0*/  IADD3 R35, PT, PT, R15, R28, R35 ;  /* 0x0000001c0f237210 */ /* 0x000fd60007ffe023 */
[----:B------:R-:W-:-:S13]  /*57b0*/  VOTE.ALL P4, P4 ;  /* 0x0000000000ff7806 */ /* 0x000fda0002080000 */
.L_x_410:
[----:B------:R-:W-:Y:S05]  /*57c0*/  @P4 BRA `(.L_x_340) ;  /* 0xfffffffc001c4947 */ /* 0x000fea000383ffff */
.L_x_332:
[----:B------:R-:W-:Y:S01]  /*57d0*/  ISETP.NE.AND P4, PT, R27, RZ, PT ;  /* 0x000000ff1b00720c */ /* 0x000fe20003f85270 */
[----:B------:R-:W0:Y:S01]  /*57e0*/  S2R R22, SR_CTAID.X ;  /* 0x0000000000167919 */ /* 0x000e220000002500 */
[----:B------:R-:W0:Y:S01]  /*57f0*/  LDC.64 R14, c[0x0][0x3a8] ;  /* 0x0000ea00ff0e7b82 */ /* 0x000e220000000a00 */
[----:B------:R-:W1:Y:S10]  /*5800*/  S2R R25, SR_LANEID ;  /* 0x0000000000197919 */ /* 0x000e740000000000 */
[----:B------:R-:W2:Y:S01]  /*5810*/  @!P4 S2R R23, SR_CgaCtaId ;  /* 0x000000000017c919 */ /* 0x000ea20000008800 */
[----:B------:R-:W-:Y:S01]  /*5820*/  @!P4 MOV R20, 0x400 ;  /* 0x000004000014c802 */ /* 0x000fe20000000f00 */
[----:B------:R-:W-:-:S02]  /*5830*/  @!P4 IMAD.IADD R13, R13, 0x1, R35 ;  /* 0x000000010d0dc824 */ /* 0x000fc400078e0223 */
[----:B------:R-:W-:Y:S02]  /*5840*/  @!P4 IMAD.MOV.U32 R12, RZ, RZ, 0x65 ;  /* 0x00000065ff0cc424 */ /* 0x000fe400078e00ff */
[----:B0-----:R-:W-:-:S05]  /*5850*/  IMAD.WIDE.U32 R14, R22, 0x8, R14 ;  /* 0x00000008160e7825 */ /* 0x001fca00078e000e */
[----:B------:R0:W-:Y:S01]  /*5860*/  @!P4 ST.E.64.STRONG.GPU desc[UR8][R14.64+0x100], R12 ;  /* 0x0001000c0e00c985 */ /* 0x0001e2000c10fb08 */
[----:B--2---:R-:W-:-:S05]  /*5870*/  @!P4 LEA R22, R23, R20, 0x18 ;  /* 0x000000141716c211 */ /* 0x004fca00078ec0ff */
[----:B------:R0:W-:Y:S04]  /*5880*/  @!P4 STS [R22+0x28], R13 ;  /* 0x0000280d1600c388 */ /* 0x0001e80000000800 */
[----:B------:R0:W-:Y:S01]  /*5890*/  @!P4 STS [R22+0x24], R35 ;  /* 0x000024231600c388 */ /* 0x0001e20000000800 */
[----:B-1----:R-:W-:-:S13]  /*58a0*/  ISETP.NE.AND P4, PT, R25, RZ, PT ;  /* 0x000000ff1900720c */ /* 0x002fda0003f85270 */
[----:B------:R-:W1:Y:S01]  /*58b0*/  @!P4 S2R R23, SR_CgaCtaId ;  /* 0x000000000017c919 */ /* 0x000e620000008800 */
[----:B------:R-:W-:-:S04]  /*58c0*/  @!P4 MOV R20, 0x400 ;  /* 0x000004000014c802 */ /* 0x000fc80000000f00 */
[----:B-1----:R-:W-:Y:S01]  /*58d0*/  @!P4 LEA R28, R23, R20, 0x18 ;  /* 0x00000014171cc211 */ /* 0x002fe200078ec0ff */
[----:B------:R-:W-:Y:S02]  /*58e0*/  IMAD.MOV.U32 R20, RZ, RZ, R40 ;  /* 0x000000ffff147224 */ /* 0x000fe400078e0028 */
[----:B------:R-:W-:Y:S02]  /*58f0*/  @!P4 IMAD.MOV.U32 R20, RZ, RZ, R35 ;  /* 0x000000ffff14c224 */ /* 0x000fe400078e0023 */
[----:B------:R0:W-:Y:S05]  /*5900*/  @!P4 STS [R28+0xc], R35 ;  /* 0x00000c231c00c388 */ /* 0x0001ea0000000800 */
.L_x_322:
[----:B0-----:R-:W0:Y:S01]  /*5910*/  S2R R12, SR_CTAID.X ;  /* 0x00000000000c7919 */ /* 0x001e220000002500 */
[----:B------:R-:W1:Y:S01]  /*5920*/  LDCU UR5, c[0x0][0x3a0] ;  /* 0x00007400ff0577ac */ /* 0x000e620008000800 */
[----:B------:R-:W-:Y:S01]  /*5930*/  ISETP.NE.AND P4, PT, R27, RZ, PT ;  /* 0x000000ff1b00720c */ /* 0x000fe20003f85270 */
[----:B0-----:R-:W-:-:S05]  /*5940*/  IMAD R22, R12, 0x2c0, RZ ;  /* 0x000002c00c167824 */ /* 0x001fca00078e02ff */
[----:B-1----:R-:W-:Y:S01]  /*5950*/  IADD3 R23, PT, PT, -R22, UR5, RZ ;  /* 0x0000000516177c10 */ /* 0x002fe2000fffe1ff */
[----:B------:R-:W-:Y:S05]  /*5960*/  WARPSYNC.ALL ;  /* 0x0000000000007948 */ /* 0x000fea0003800000 */
[----:B------:R-:W2:Y:S01]  /*5970*/  LDL.LU R31, [R1] ;  /* 0x00000000011f7983 */ /* 0x000ea20000300800 */
[----:B------:R-:W0:Y:S01]  /*5980*/  S2UR UR5, SR_CgaCtaId ;  /* 0x00000000000579c3 */ /* 0x000e220000008800 */
[----:B------:R-:W-:Y:S01]  /*5990*/  UMOV UR4, 0x400 ;  /* 0x0000040000047882 */ /* 0x000fe20000000000 */
[----:B------:R-:W-:Y:S01]  /*59a0*/  P2R R30, PR, RZ, 0x2 ;  /* 0x00000002ff1e7803 */ /* 0x000fe20000000000 */
[----:B------:R-:W-:Y:S05]  /*59b0*/  BSSY.RECONVERGENT B0, `(.L_x_341) ;  /* 0x00000bf000007945 */ /* 0x000fea0003800200 */
[----:B------:R-:W-:Y:S01]  /*59c0*/  BAR.SYNC.DEFER_BLOCKING 0x0 ;  /* 0x0000000000007b1d */ /* 0x000fe20000010000 */
[----:B------:R-:W-:-:S02]  /*59d0*/  ISETP.NE.AND P1, PT, R44, RZ, PT ;  /* 0x000000ff2c00720c */ /* 0x000fc40003f25270 */
[----:B------:R-:W-:Y:S02]  /*59e0*/  P2R R28, PR, RZ, 0x1 ;  /* 0x00000001ff1c7803 */ /* 0x000fe40000000000 */
[----:B------:R-:W-:Y:S02]  /*59f0*/  ISETP.NE.AND P0, PT, R43, RZ, PT ;  /* 0x000000ff2b00720c */ /* 0x000fe40003f05270 */
[----:B------:R-:W-:Y:S02]  /*5a00*/  ISETP.NE.AND P5, PT, R41, RZ, PT ;  /* 0x000000ff2900720c */ /* 0x000fe40003fa5270 */
[----:B------:R-:W-:Y:S01]  /*5a10*/  IADD3 R23, PT, PT, -R23, 0x2c0, RZ ;  /* 0x000002c017177810 */ /* 0x000fe20007ffe1ff */
[----:B0-----:R-:W-:-:S09]  /*5a20*/  ULEA UR4, UR5, UR4, 0x18 ;  /* 0x0000000405047291 */ /* 0x001fd2000f8ec0ff */
[----:B------:R-:W0:Y:S02]  /*5a30*/  @P4 LDS R13, [UR4+0xc] ;  /* 0x00000c04ff0d4984 */ /* 0x000e240008000800 */
[----:B0-----:R-:W-:Y:S01]  /*5a40*/  @P4 IMAD.IADD R20, R20, 0x1, R13 ;  /* 0x0000000114144824 */ /* 0x001fe200078e020d */
[----:B------:R-:W-:Y:S01]  /*5a50*/  ISETP.NE.AND P4, PT, R42, RZ, PT ;  /* 0x000000ff2a00720c */ /* 0x000fe20003f85270 */
[----:B------:R-:W0:Y:S02]  /*5a60*/  LDS.128 R12, [UR4+0x20] ;  /* 0x00002004ff0c7984 */ /* 0x000e240008000c00 */
[--C-:B------:R-:W-:Y:S02]  /*5a70*/  IMAD.IADD R8, R8, 0x1, R20.reuse ;  /* 0x0000000108087824 */ /* 0x100fe400078e0214 */
[--C-:B------:R-:W-:Y:S02]  /*5a80*/  IMAD.IADD R4, R4, 0x1, R20.reuse ;  /* 0x0000000104047824 */ /* 0x100fe400078e0214 */
[----:B------:R-:W-:-:S02]  /*5a90*/  IMAD.IADD R2, R2, 0x1, R20 ;  /* 0x0000000102027824 */ /* 0x000fc400078e0214 */
[----:B0-----:R-:W-:Y:S01]  /*5aa0*/  @P3 IMAD.IADD R12, R20, 0x1, -R13 ;  /* 0x00000001140c3824 */ /* 0x001fe200078e0a0d */
[----:B------:R-:W-:Y:S01]  /*5ab0*/  @P1 IADD3 R39, PT, PT, -R13, R20, R39 ;  /* 0x000000140d271210 */ /* 0x000fe20007ffe127 */
[----:B------:R-:W-:-:S03]  /*5ac0*/  @P0 IMAD.IADD R8, R8, 0x1, -R13 ;  /* 0x0000000108080824 */ /* 0x000fc600078e0a0d */
[----:B------:R-:W-:Y:S01]  /*5ad0*/  @P3 LEA R25, R12, UR4, 0x2 ;  /* 0x000000040c193c11 */ /* 0x000fe2000f8e10ff */
[----:B------:R-:W-:Y:S01]  /*5ae0*/  BAR.SYNC.DEFER_BLOCKING 0x0 ;  /* 0x0000000000007b1d */ /* 0x000fe20000010000 */
[----:B------:R-:W-:Y:S01]  /*5af0*/  IMAD.IADD R12, R9, 0x1, R20 ;  /* 0x00000001090c7824 */ /* 0x000fe200078e0214 */
[----:B------:R-:W-:Y:S02]  /*5b00*/  @P1 LEA R39, R39, UR4, 0x2 ;  /* 0x0000000427271c11 */ /* 0x000fe4000f8e10ff */
[----:B------:R-:W-:Y:S02]  /*5b10*/  @P0 LEA R8, R8, UR4, 0x2 ;  /* 0x0000000408080c11 */ /* 0x000fe4000f8e10ff */
[----:B------:R-:W-:Y:S04]  /*5b20*/  @P3 STS [R25], R38 ;  /* 0x0000002619003388 */ /* 0x000fe80000000800 */
[----:B------:R-:W-:Y:S01]  /*5b30*/  @P1 STS [R39], R26 ;  /* 0x0000001a27001388 */ /* 0x000fe20000000800 */
[----:B------:R-:W-:-:S02]  /*5b40*/  ISETP.NE.AND P1, PT, R30, RZ, PT ;  /* 0x000000ff1e00720c */ /* 0x000fc40003f25270 */
[----:B--2---:R-:W-:-:S13]  /*5b50*/  ISETP.NE.AND P3, PT, R31, RZ, PT ;  /* 0x000000ff1f00720c */ /* 0x004fda0003f65270 */
[----:B------:R-:W-:Y:S02]  /*5b60*/  @P3 IMAD.IADD R9, R12, 0x1, -R13 ;  /* 0x000000010c093824 */ /* 0x000fe400078e0a0d */
[----:B------:R-:W-:-:S03]  /*5b70*/  IMAD.IADD R12, R7, 0x1, R20 ;  /* 0x00000001070c7824 */ /* 0x000fc600078e0214 */
[----:B------:R-:W-:-:S05]  /*5b80*/  @P3 LEA R9, R9, UR4, 0x2 ;  /* 0x0000000409093c11 */ /* 0x000fca000f8e10ff */
[----:B------:R0:W-:Y:S01]  /*5b90*/  @P3 STS [R9], R24 ;  /* 0x0000001809003388 */ /* 0x0001e20000000800 */
[----:B------:R-:W-:-:S03]  /*5ba0*/  ISETP.NE.AND P3, PT, R45, RZ, PT ;  /* 0x000000ff2d00720c */ /* 0x000fc60003f65270 */
[----:B------:R1:W-:Y:S01]  /*5bb0*/  @P0 STS [R8], R21 ;  /* 0x0000001508000388 */ /* 0x0003e20000000800 */
[----:B------:R-:W-:Y:S02]  /*5bc0*/  ISETP.NE.AND P0, PT, R28, RZ, PT ;  /* 0x000000ff1c00720c */ /* 0x000fe40003f05270 */
[----:B------:R-:W-:Y:S01]  /*5bd0*/  IADD3 R28, PT, PT, R6, R20, RZ ;  /* 0x00000014061c7210 */ /* 0x000fe20007ffe0ff */
[--C-:B------:R-:W-:Y:S02]  /*5be0*/  @P4 IMAD.IADD R6, R12, 0x1, -R13.reuse ;  /* 0x000000010c064824 */ /* 0x100fe400078e0a0d */
[--C-:B------:R-:W-:Y:S02]  /*5bf0*/  IMAD.IADD R12, R5, 0x1, R20.reuse ;  /* 0x00000001050c7824 */ /* 0x100fe400078e0214 */
[----:B0-----:R-:W-:Y:S01]  /*5c00*/  IMAD.IADD R24, R3, 0x1, R20 ;  /* 0x0000000103187824 */ /* 0x001fe200078e0214 */
[----:B------:R-:W-:Y:S01]  /*5c10*/  @P4 LEA R6, R6, UR4, 0x2 ;  /* 0x0000000406064c11 */ /* 0x000fe2000f8e10ff */
[----:B------:R-:W-:-:S02]  /*5c20*/  @P5 IMAD.IADD R7, R28, 0x1, -R13 ;  /* 0x000000011c075824 */ /* 0x000fc400078e0a0d */
[----:B-1----:R-:W-:Y:S02]  /*5c30*/  IMAD.IADD R8, R0, 0x1, R20 ;  /* 0x0000000100087824 */ /* 0x002fe400078e0214 */
[--C-:B------:R-:W-:Y:S01]  /*5c40*/  @P3 IMAD.IADD R0, R12, 0x1, -R13.reuse ;  /* 0x000000010c003824 */ /* 0x100fe200078e0a0d */
[----:B------:R-:W-:Y:S01]  /*5c50*/  @P5 LEA R7, R7, UR4, 0x2 ;  /* 0x0000000407075c11 */ /* 0x000fe2000f8e10ff */
[--C-:B------:R-:W-:Y:S01]  /*5c60*/  @P6 IMAD.IADD R3, R4, 0x1, -R13.reuse ;  /* 0x0000000104036824 */ /* 0x100fe200078e0a0d */
[----:B------:R0:W-:Y:S01]  /*5c70*/  @P4 STS [R6], R19 ;  /* 0x0000001306004388 */ /* 0x0001e20000000800 */
[--C-:B------:R-:W-:Y:S02]  /*5c80*/  @P2 IMAD.IADD R4, R24, 0x1, -R13.reuse ;  /* 0x0000000118042824 */ /* 0x100fe400078e0a0d */
[--C-:B------:R-:W-:Y:S01]  /*5c90*/  @P1 IMAD.IADD R5, R2, 0x1, -R13.reuse ;  /* 0x0000000102051824 */ /* 0x100fe200078e0a0d */
[----:B------:R-:W-:Y:S01]  /*5ca0*/  @P3 LEA R2, R0, UR4, 0x2 ;  /* 0x0000000400023c11 */ /* 0x000fe2000f8e10ff */
[----:B------:R-:W-:Y:S01]  /*5cb0*/  @P0 IMAD.IADD R8, R8, 0x1, -R13 ;  /* 0x0000000108080824 */ /* 0x000fe200078e0a0d */
[----:B------:R-:W-:Y:S01]  /*5cc0*/  @P6 LEA R3, R3, UR4, 0x2 ;  /* 0x0000000403036c11 */ /* 0x000fe2000f8e10ff */
[----:B------:R0:W-:Y:S01]  /*5cd0*/  @P5 STS [R7], R18 ;  /* 0x0000001207005388 */ /* 0x0001e20000000800 */
[----:B------:R-:W-:Y:S01]  /*5ce0*/  @P2 LEA R4, R4, UR4, 0x2 ;  /* 0x0000000404042c11 */ /* 0x000fe2000f8e10ff */
[--C-:B------:R-:W-:Y:S01]  /*5cf0*/  IMAD.IADD R0, R15, 0x1, -R23.reuse ;  /* 0x000000010f007824 */ /* 0x100fe200078e0a17 */
[----:B------:R-:W-:Y:S01]  /*5d00*/  @P1 LEA R9, R5, UR4, 0x2 ;  /* 0x0000000405091c11 */ /* 0x000fe2000f8e10ff */
[----:B------:R0:W-:Y:S01]  /*5d10*/  @P3 STS [R2], R17 ;  /* 0x0000001102003388 */ /* 0x0001e20000000800 */
[----:B------:R-:W-:Y:S01]  /*5d20*/  @P0 LEA R8, R8, UR4, 0x2 ;  /* 0x0000000408080c11 */ /* 0x000fe2000f8e10ff */
[----:B------:R-:W-:-:S02]  /*5d30*/  IMAD.IADD R5, R14, 0x1, -R23 ;  /* 0x000000010e057824 */ /* 0x000fc400078e0a17 */
[----:B------:R0:W-:Y:S04]  /*5d40*/  @P6 STS [R3], R16 ;  /* 0x0000001003006388 */ /* 0x0001e80000000800 */
[----:B------:R0:W-:Y:S04]  /*5d50*/  @P2 STS [R4], R11 ;  /* 0x0000000b04002388 */ /* 0x0001e80000000800 */
[----:B------:R0:W-:Y:S04]  /*5d60*/  @P1 STS [R9], R10 ;  /* 0x0000000a09001388 */ /* 0x0001e80000000800 */
[----:B------:R0:W-:Y:S01]  /*5d70*/  @P0 STS [R8], R29 ;  /* 0x0000001d08000388 */ /* 0x0001e20000000800 */
[----:B------:R-:W-:Y:S01]  /*5d80*/  BAR.SYNC.DEFER_BLOCKING 0x0 ;  /* 0x0000000000007b1d */ /* 0x000fe20000010000 */
[----:B------:R-:W-:-:S13]  /*5d90*/  ISETP.GE.AND P0, PT, R27, R0, PT ;  /* 0x000000001b00720c */ /* 0x000fda0003f06270 */
[----:B0-----:R-:W-:Y:S05]  /*5da0*/  @P0 BRA `(.L_x_342) ;  /* 0x0000000400fc0947 */ /* 0x001fea0003800000 */
[----:B------:R-:W0:Y:S01]  /*5db0*/  LDCU UR5, c[0x0][0x3a0] ;  /* 0x00007400ff0577ac */ /* 0x000e220008000800 */
[----:B------:R-:W-:Y:S01]  /*5dc0*/  IMAD.IADD R22, R22, 0x1, R27 ;  /* 0x0000000116167824 */ /* 0x000fe200078e021b */
[----:B------:R-:W-:Y:S04]  /*5dd0*/  BSSY.RECONVERGENT B1, `(.L_x_343) ;  /* 0x0000018000017945 */ /* 0x000fe80003800200 */
[----:B0-----:R-:W-:-:S05]  /*5de0*/  IADD3 R22, PT, PT, -R22, UR5, R15 ;  /* 0x0000000516167c10 */ /* 0x001fca000fffe10f */
[----:B------:R-:W-:-:S05]  /*5df0*/  VIADD R22, R22, 0xfffffd3f ;  /* 0xfffffd3f16167836 */ /* 0x000fca0000000000 */
        /* <DEDUP_REMOVED lines=13> */
.L_x_345:
        /* <DEDUP_REMOVED lines=8> */
.L_x_344:
[----:B------:R-:W-:Y:S05]  /*5f50*/  BSYNC.RECONVERGENT B1 ;  /* 0x0000000000017941 */ /* 0x000fea0003800200 */
.L_x_343:
[----:B------:R-:W-:Y:S05]  /*5f60*/  @!P1 BRA `(.L_x_342) ;  /* 0x00000004008c9947 */ /* 0x000fea0003800000 */
[----:B------:R-:W0:Y:S01]  /*5f70*/  LDCU.64 UR6, c[0x0][0x388] ;  /* 0x00007100ff0677ac */ /* 0x000e220008000a00 */
[----:B-1----:R-:W-:Y:S01]  /*5f80*/  IMAD.IADD R2, R0, 0x1, -R27 ;  /* 0x0000000100027824 */ /* 0x002fe200078e0a1b */
[C---:B------:R-:W-:Y:S01]  /*5f90*/  LEA R4, R27.reuse, UR4, 0x2 ;  /* 0x000000041b047c11 */ /* 0x040fe2000f8e10ff */
[----:B------:R-:W-:Y:S01]  /*5fa0*/  BSSY.RECONVERGENT B1, `(.L_x_346) ;  /* 0x0000038000017945 */ /* 0x000fe20003800200 */
[----:B------:R-:W-:Y:S01]  /*5fb0*/  IMAD.IADD R13, R27, 0x1, R13 ;  /* 0x000000011b0d7824 */ /* 0x000fe200078e020d */
[----:B------:R-:W-:Y:S02]  /*5fc0*/  PLOP3.LUT P0, PT, PT, PT, PT, 0x80, 0x8 ;  /* 0x000000000008781c */ /* 0x000fe40003f0f070 */
[----:B------:R-:W-:Y:S01]  /*5fd0*/  ISETP.GT.AND P1, PT, R2, 0x300, PT ;  /* 0x000003000200780c */ /* 0x000fe20003f24270 */
        /* <DEDUP_REMOVED lines=8> */
.L_x_348:
[----:B-1----:R-:W0:Y:S01]  /*6060*/  LDS R15, [R4+-0x200] ;  /* 0xfffe0000040f7984 */ /* 0x002e220000000800 */
[----:B------:R-:W-:-:S03]  /*6070*/  IMAD.WIDE R6, R13, 0x4, R2 ;  /* 0x000000040d067825 */ /* 0x000fc600078e0202 */
[----:B------:R-:W1:Y:S01]  /*6080*/  LDS R17, [R4+-0x100] ;  /* 0xffff000004117984 */ /* 0x000e620000000800 */
[C---:B------:R-:W-:Y:S02]  /*6090*/  VIADD R9, R13.reuse, 0x100 ;  /* 0x000001000d097836 */ /* 0x040fe40000000000 */
[C---:B------:R-:W-:Y:S01]  /*60a0*/  VIADD R11, R13.reuse, 0x200 ;  /* 0x000002000d0b7836 */ /* 0x040fe20000000000 */
[----:B------:R-:W2:Y:S01]  /*60b0*/  LDS R19, [R4] ;  /* 0x0000000004137984 */ /* 0x000ea20000000800 */
[----:B------:R-:W-:Y:S02]  /*60c0*/  VIADD R41, R13, 0x300 ;  /* 0x000003000d297836 */ /* 0x000fe40000000000 */
[--C-:B------:R-:W-:Y:S01]  /*60d0*/  IMAD.WIDE R8, R9, 0x4, R2.reuse ;  /* 0x0000000409087825 */ /* 0x100fe200078e0202 */
[----:B------:R-:W3:Y:S03]  /*60e0*/  LDS R21, [R4+0x100] ;  /* 0x0001000004157984 */ /* 0x000ee60000000800 */
[----:B------:R-:W-:Y:S01]  /*60f0*/  IMAD.WIDE R10, R11, 0x4, R2 ;  /* 0x000000040b0a7825 */ /* 0x000fe200078e0202 */
[----:B------:R-:W4:Y:S03]  /*6100*/  LDS R23, [R4+0x200] ;  /* 0x0002000004177984 */ /* 0x000f260000000800 */
        /* <DEDUP_REMOVED lines=17> */
[----:B------:R1:W-:Y:S01]  /*6220*/  STG.E desc[UR8][R6.64], R19 ;  /* 0x0000001306007986 */ /* 0x0003e2000c101908 */
[----:B0-----:R-:W-:-:S03]  /*6230*/  IMAD.WIDE R14, R41, 0x4, R2 ;  /* 0x00000004290e7825 */ /* 0x001fc600078e0202 */
        /* <DEDUP_REMOVED lines=14> */
.L_x_347:
[----:B------:R-:W-:Y:S05]  /*6320*/  BSYNC.RECONVERGENT B1 ;  /* 0x0000000000017941 */ /* 0x000fea0003800200 */
.L_x_346:
[----:B-1----:R-:W-:Y:S01]  /*6330*/  IMAD.IADD R6, R0, 0x1, -R27 ;  /* 0x0000000100067824 */ /* 0x002fe200078e0a1b */
        /* <DEDUP_REMOVED lines=26> */
.L_x_350:
[----:B------:R-:W-:Y:S05]  /*64e0*/  BSYNC.RECONVERGENT B1 ;  /* 0x0000000000017941 */ /* 0x000fea0003800200 */
.L_x_349:
        /* <DEDUP_REMOVED lines=11> */
.L_x_342:
[----:B------:R-:W-:Y:S05]  /*65a0*/  BSYNC.RECONVERGENT B0 ;  /* 0x0000000000007941 */ /* 0x000fea0003800200 */
.L_x_341:
[----:B------:R-:W-:Y:S06]  /*65b0*/  BAR.SYNC.DEFER_BLOCKING 0x0 ;  /* 0x0000000000007b1d */ /* 0x000fec0000010000 */
.L_x_321:
[----:B------:R-:W2:Y:S02]  /*65c0*/  S2R R0, SR_TID.X ;  /* 0x0000000000007919 */ /* 0x000ea40000002100 */
[----:B--2---:R-:W-:-:S13]  /*65d0*/  ISETP.NE.AND P0, PT, R0, RZ, PT ;  /* 0x000000ff0000720c */ /* 0x004fda0003f05270 */
[----:B------:R-:W-:Y:S05]  /*65e0*/  @P0 EXIT ;  /* 0x000000000000094d */ /* 0x000fea0003800000 */
[----:B-1--4-:R-:W1:Y:S02]  /*65f0*/  LDC.64 R2, c[0x0][0x398] ;  /* 0x0000e600ff027b82 */ /* 0x012e640000000a00 */
[----:B-1----:R-:W-:Y:S01]  /*6600*/  STG.E desc[UR8][R2.64], R5 ;  /* 0x0000000502007986 */ /* 0x002fe2000c101908 */
[----:B------:R-:W-:Y:S05]  /*6610*/  EXIT ;  /* 0x000000000000794d */ /* 0x000fea0003800000 */
.L_x_284:
[----:B------:R-:W-:Y:S01]  /*6620*/  BSSY B0, `(.L_x_351) ;  /* 0x0000006000007945 */ /* 0x000fe20003800000 */
[----:B------:R-:W-:Y:S01]  /*6630*/  PLOP3.LUT P4, PT, P4, PT, PT, 0x8, 0x80 ;  /* 0x000000000080781c */ /* 0x000fe2000278e170 */
[----:B------:R-:W-:-:S12]  /*6640*/  IMAD.MOV.U32 R20, RZ, RZ, -0x1 ;  /* 0xffffffffff147424 */ /* 0x000fd800078e00ff */
[----:B------:R-:W-:Y:S05]  /*6650*/  WARPSYNC.COLLECTIVE R20, `(.L_x_352) ;  /* 0x0000000014087348 */ /* 0x000fea0003c00000 */
[----:B------:R-:W-:Y:S01]  /*6660*/  VOTE.ANY P4, P4 ;  /* 0x0000000000ff7806 */ /* 0x000fe20002080100 */
[----:B------:R-:W-:-:S12]  /*6670*/  ENDCOLLECTIVE ;  /* 0x000000000000791b */ /* 0x000fd80003800000 */
.L_x_352:
[----:B------:R-:W-:Y:S05]  /*6680*/  BSYNC B0 ;  /* 0x0000000000007941 */ /* 0x000fea0003800000 */
.L_x_351:
[----:B------:R-:W-:Y:S05]  /*6690*/  BRA `(.L_x_353) ;  /* 0xffffffb400087947 */ /* 0x000fea000383ffff */
.L_x_288:
[----:B------:R-:W-:Y:S01]  /*66a0*/  BSSY B0, `(.L_x_354) ;  /* 0x0000006000007945 */ /* 0x000fe20003800000 */
[----:B------:R-:W-:Y:S01]  /*66b0*/  PLOP3.LUT P4, PT, P4, PT, PT, 0x8, 0x80 ;  /* 0x000000000080781c */ /* 0x000fe2000278e170 */
[----:B------:R-:W-:-:S12]  /*66c0*/  IMAD.MOV.U32 R20, RZ, RZ, -0x1 ;  /* 0xffffffffff147424 */ /* 0x000fd800078e00ff */
[----:B------:R-:W-:Y:S05]  /*66d0*/  WARPSYNC.COLLECTIVE R20, `(.L_x_355) ;  /* 0x0000000014087348 */ /* 0x000fea0003c00000 */
[----:B------:R-:W-:Y:S01]  /*66e0*/  VOTE.ANY P4, P4 ;  /* 0x0000000000ff7806 */ /* 0x000fe20002080100 */
[----:B------:R-:W-:-:S12]  /*66f0*/  ENDCOLLECTIVE ;  /* 0x000000000000791b */ /* 0x000fd80003800000 */
.L_x_355:
[----:B------:R-:W-:Y:S05]  /*6700*/  BSYNC B0 ;  /* 0x0000000000007941 */ /* 0x000fea0003800000 */
.L_x_354:
[----:B------:R-:W-:Y:S05]  /*6710*/  BRA `(.L_x_356) ;  /* 0xffffffb400187947 */ /* 0x000fea000383ffff */
.L_x_290:
[----:B------:R-:W0:Y:S01]  /*6720*/  S2R R20, SR_CTAID.X ;  /* 0x0000000000147919 */ /* 0x000e220000002500 */
[----:B------:R-:W-:Y:S01]  /*6730*/  BSSY B0, `(.L_x_357) ;  /* 0x0000008000007945 */ /* 0x000fe20003800000 */
[----:B------:R-:W-:Y:S01]  /*6740*/  PLOP3.LUT P4, PT, P4, PT, PT, 0x8, 0x80 ;  /* 0x000000000080781c */ /* 0x000fe2000278e170 */
[----:B------:R-:W1:Y:S01]  /*6750*/  S2R R41, SR_GEMASK ;  /* 0x0000000000297919 */ /* 0x000e620000003c00 */
[----:B0-----:R-:W-:Y:S02]  /*6760*/  IMAD.IADD R37, R37, 0x1, R20 ;  /* 0x0000000125257824 */ /* 0x001fe400078e0214 */
[----:B------:R-:W-:-:S09]  /*6770*/  IMAD.MOV.U32 R20, RZ, RZ, -0x1 ;  /* 0xffffffffff147424 */ /* 0x000fd200078e00ff */
[----:B-1----:R-:W-:Y:S05]  /*6780*/  WARPSYNC.COLLECTIVE R20, `(.L_x_358) ;  /* 0x0000000014087348 */ /* 0x002fea0003c00000 */
[----:B------:R-:W-:Y:S01]  /*6790*/  VOTE.ANY R20, PT, P4 ;  /* 0x0000000000147806 */ /* 0x000fe200020e0100 */
[----:B-1----:R-:W-:Y:S06]  /*67a0*/  ENDCOLLECTIVE ;  /* 0x000000000000791b */ /* 0x002fec0003800000 */
.L_x_358:
[----:B------:R-:W-:Y:S05]  /*67b0*/  BSYNC B0 ;  /* 0x0000000000007941 */ /* 0x000fea0003800000 */
.L_x_357:
[----:B------:R-:W-:Y:S01]  /*67c0*/  LOP3.LUT R20, R20, 0x80000000, R41, 0xec, !PT ;  /* 0x8000000014147812 */ /* 0x000fe200078eec29 */
[----:B------:R-:W-:Y:S01]  /*67d0*/  VIADD R31, R40, 0x2 ;  /* 0x00000002281f7836 */ /* 0x000fe20000000000 */
[----:B------:R-:W-:Y:S01]  /*67e0*/  ISETP.NE.AND P4, PT, R24, 0x65, PT ;  /* 0x000000651800780c */ /* 0x000fe20003f85270 */
[----:B------:R-:W-:Y:S02]  /*67f0*/  VIADD R30, R40, 0x4 ;  /* 0x00000004281e7836 */ /* 0x000fe40000000000 */
[----:B------:R-:W-:-:S05]  /*6800*/  VIADD R23, R20, 0xffffffff ;  /* 0xffffffff14177836 */ /* 0x000fca0000000000 */
[----:B------:R-:W-:Y:S01]  /*6810*/  LOP3.LUT R32, R20, R23, RZ, 0xc, !PT ;  /* 0x0000001714207212 */ /* 0x000fe200078e0cff */
[----:B------:R-:W-:Y:S02]  /*6820*/  IMAD.MOV.U32 R23, RZ, RZ, 0x1 ;  /* 0x00000001ff177424 */ /* 0x000fe400078e00ff */
[----:B------:R-:W-:-:S03]  /*6830*/  IMAD.MOV.U32 R20, RZ, RZ, -0x1 ;  /* 0xffffffffff147424 */ /* 0x000fc600078e00ff */
[----:B------:R-:W0:Y:S02]  /*6840*/  POPC R32, R32 ;  /* 0x0000002000207309 */ /* 0x000e240000000000 */
[----:B0-----:R-:W-:Y:S01]  /*6850*/  IMAD.MOV.U32 R22, RZ, RZ, R32 ;  /* 0x000000ffff167224 */ /* 0x001fe200078e0020 */
[----:B------:R-:W-:-:S13]  /*6860*/  ISETP.GE.AND P1, PT, R40, R32, PT ;  /* 0x000000202800720c */ /* 0x000fda0003f26270 */
[----:B------:R-:W-:Y:S05]  /*6870*/  WARPSYNC.COLLECTIVE R20, `(.L_x_359) ;  /* 0x0000000014087348 */ /* 0x000fea0003c00000 */
[----:B------:R0:W1:Y:S02]  /*6880*/  SHFL.DOWN P5, R28, R25, R23, R22 ;  /* 0x08000017191c7389 */ /* 0x00006400000a0016 */
[----:B01----:R-:W-:Y:S05]  /*6890*/  ENDCOLLECTIVE ;  /* 0x000000000000791b */ /* 0x003fea0003800000 */
.L_x_359:
[----:B------:R-:W-:Y:S01]  /*68a0*/  IMAD.MOV.U32 R23, RZ, RZ, 0x2 ;  /* 0x00000002ff177424 */ /* 0x000fe200078e00ff */
[----:B------:R-:W-:Y:S02]  /*68b0*/  SEL R28, R28, RZ, !P1 ;  /* 0x000000ff1c1c7207 */ /* 0x000fe40004800000 */
[----:B------:R-:W-:-:S03]  /*68c0*/  ISETP.GT.AND P1, PT, R31, R32, PT ;  /* 0x000000201f00720c */ /* 0x000fc60003f24270 */
[----:B------:R-:W-:-:S04]  /*68d0*/  IMAD.IADD R29, R28, 0x1, R25 ;  /* 0x000000011c1d7824 */ /* 0x000fc800078e0219 */
[----:B------:R-:W-:-:S07]  /*68e0*/  IMAD.MOV.U32 R25, RZ, RZ, R29 ;  /* 0x000000ffff197224 */ /* 0x000fce00078e001d */
[----:B------:R-:W-:Y:S05]  /*68f0*/  WARPSYNC.COLLECTIVE R20, `(.L_x_360) ;  /* 0x0000000014087348 */ /* 0x000fea0003c00000 */
[----:B------:R0:W1:Y:S02]  /*6900*/  SHFL.DOWN P5, R28, R25, R23, R22 ;  /* 0x08000017191c7389 */ /* 0x00006400000a0016 */
[----:B01----:R-:W-:Y:S05]  /*6910*/  ENDCOLLECTIVE ;  /* 0x000000000000791b */ /* 0x003fea0003800000 */
.L_x_360:
[----:B------:R-:W-:Y:S01]  /*6920*/  IMAD.MOV.U32 R23, RZ, RZ, 0x4 ;  /* 0x00000004ff177424 */ /* 0x000fe200078e00ff */
[----:B------:R-:W-:Y:S02]  /*6930*/  SEL R28, R28, RZ, !P1 ;  /* 0x000000ff1c1c7207 */ /* 0x000fe40004800000 */
[----:B------:R-:W-:-:S03]  /*6940*/  ISETP.GT.AND P1, PT, R30, R32, PT ;  /* 0x000000201e00720c */ /* 0x000fc60003f24270 */
[----:B------:R-:W-:Y:S02]  /*6950*/  IMAD.IADD R33, R29, 0x1, R28 ;  /* 0x000000011d217824 */ /* 0x000fe400078e021c */
[----:B------:R-:W-:Y:S02]  /*6960*/  VIADD R29, R40, 0x8 ;  /* 0x00000008281d7836 */ /* 0x000fe40000000000 */
[----:B------:R-:W-:-:S07]  /*6970*/  IMAD.MOV.U32 R25, RZ, RZ, R33 ;  /* 0x000000ffff197224 */ /* 0x000fce00078e0021 */
[----:B------:R-:W-:Y:S05]  /*6980*/  WARPSYNC.COLLECTIVE R20, `(.L_x_361) ;  /* 0x0000000014087348 */ /* 0x000fea0003c00000 */
[----:B------:R0:W1:Y:S02]  /*6990*/  SHFL.DOWN P5, R28, R25, R23, R22 ;  /* 0x08000017191c7389 */ /* 0x00006400000a0016 */
[----:B01----:R-:W-:Y:S05]  /*69a0*/  ENDCOLLECTIVE ;  /* 0x000000000000791b */ /* 0x003fea0003800000 */
.L_x_361:
        /* <DEDUP_REMOVED lines=9> */
.L_x_362:
[----:B------:R-:W-:Y:S01]  /*6a40*/  IMAD.MOV.U32 R23, RZ, RZ, 0x10 ;  /* 0x00000010ff177424 */ /* 0x000fe200078e00ff */
[----:B------:R-:W-:Y:S02]  /*6a50*/  SEL R28, R28, RZ, !P1 ;  /* 0x000000ff1c1c7207 */ /* 0x000fe40004800000 */
[----:B------:R-:W-:-:S03]  /*6a60*/  ISETP.GT.AND P1, PT, R33, R32, PT ;  /* 0x000000202100720c */ /* 0x000fc60003f24270 */
[----:B------:R-:W-:-:S10]  /*6a70*/  IMAD.IADD R25, R35, 0x1, R28 ;  /* 0x0000000123197824 */ /* 0x000fd400078e021c */
[----:B------:R-:W-:Y:S05]  /*6a80*/  WARPSYNC.COLLECTIVE R20, `(.L_x_363) ;  /* 0x0000000014087348 */ /* 0x000fea0003c00000 */
[----:B------:R0:W1:Y:S02]  /*6a90*/  SHFL.DOWN P5, R28, R25, R23, R22 ;  /* 0x08000017191c7389 */ /* 0x00006400000a0016 */
[----:B01----:R-:W-:Y:S05]  /*6aa0*/  ENDCOLLECTIVE ;  /* 0x000000000000791b */ /* 0x003fea0003800000 */
.L_x_363:
[----:B------:R-:W-:Y:S05]  /*6ab0*/  WARPSYNC.COLLECTIVE R20, `(.L_x_364) ;  /* 0x0000000014087348 */ /* 0x000fea0003c00000 */
[----:B------:R-:W-:Y:S01]  /*6ac0*/  VOTE.ALL P4, P4 ;  /* 0x0000000000ff7806 */ /* 0x000fe20002080000 */
[----:B------:R-:W-:-:S12]  /*6ad0*/  ENDCOLLECTIVE ;  /* 0x000000000000791b */ /* 0x000fd80003800000 */
.L_x_364:
[----:B------:R-:W0:Y:S01]  /*6ae0*/  LDC.64 R22, c[0x0][0x3a8] ;  /* 0x0000ea00ff167b82 */ /* 0x000e220000000a00 */
[----:B------:R-:W-:-:S05]  /*6af0*/  SEL R28, R28, RZ, !P1 ;  /* 0x000000ff1c1c7207 */ /* 0x000fca0004800000 */
[----:B------:R-:W-:Y:S01]  /*6b00*/  IMAD.IADD R32, R25, 0x1, R28 ;  /* 0x0000000119207824 */ /* 0x000fe200078e021c */
[----:B0-----:R-:W-:-:S05]  /*6b10*/  IADD3 R35, P1, PT, R22, 0x100, RZ ;  /* 0x0000010016237810 */ /* 0x001fca0007f3e0ff */
[----:B------:R-:W-:Y:S01]  /*6b20*/  IMAD.X R36, RZ, RZ, R23, P1 ;  /* 0x000000ffff247224 */ /* 0x000fe200008e0617 */
[----:B------:R-:W-:Y:S07]  /*6b30*/  BRA `(.L_x_365) ;  /* 0xffffffb000b47947 */ /* 0x000fee000383ffff */
.L_x_292:
[----:B------:R-:W-:Y:S01]  /*6b40*/  BSSY B0, `(.L_x_366) ;  /* 0x0000006000007945 */ /* 0x000fe20003800000 */
[----:B------:R-:W-:Y:S01]  /*6b50*/  PLOP3.LUT P4, PT, P4, PT, PT, 0x8, 0x80 ;  /* 0x000000000080781c */ /* 0x000fe2000278e170 */
[----:B------:R-:W-:-:S12]  /*6b60*/  IMAD.MOV.U32 R20, RZ, RZ, -0x1 ;  /* 0xffffffffff147424 */ /* 0x000fd800078e00ff */
[----:B------:R-:W-:Y:S05]  /*6b70*/  WARPSYNC.COLLECTIVE R20, `(.L_x_367) ;  /* 0x0000000014087348 */ /* 0x000fea0003c00000 */
[----:B------:R-:W-:Y:S01]  /*6b80*/  VOTE.ANY P4, P4 ;  /* 0x0000000000ff7806 */ /* 0x000fe20002080100 */
[----:B------:R-:W-:-:S12]  /*6b90*/  ENDCOLLECTIVE ;  /* 0x000000000000791b */ /* 0x000fd80003800000 */
.L_x_367:
[----:B------:R-:W-:Y:S05]  /*6ba0*/  BSYNC B0 ;  /* 0x0000000000007941 */ /* 0x000fea0003800000 */
.L_x_366:
[----:B------:R-:W-:Y:S05]  /*6bb0*/  BRA `(.L_x_368) ;  /* 0xffffffb000bc7947 */ /* 0x000fea000383ffff */
.L_x_296:
[----:B------:R-:W-:Y:S01]  /*6bc0*/  BSSY B0, `(.L_x_369) ;  /* 0x0000006000007945 */ /* 0x000fe20003800000 */
[----:B------:R-:W-:Y:S02]  /*6bd0*/  PLOP3.LUT P4, PT, P4, PT, PT, 0x8, 0x80 ;  /* 0x000000000080781c */ /* 0x000fe4000278e170 */
[----:B------:R-:W-:-:S11]  /*6be0*/  MOV R20, 0xffffffff ;  /* 0xffffffff00147802 */ /* 0x000fd60000000f00 */
[----:B------:R-:W-:Y:S05]  /*6bf0*/  WARPSYNC.COLLECTIVE R20, `(.L_x_370) ;  /* 0x0000000014087348 */ /* 0x000fea0003c00000 */
[----:B------:R-:W-:Y:S01]  /*6c00*/  VOTE.ANY P4, P4 ;  /* 0x0000000000ff7806 */ /* 0x000fe20002080100 */
[----:B------:R-:W-:-:S12]  /*6c10*/  ENDCOLLECTIVE ;  /* 0x000000000000791b */ /* 0x000fd80003800000 */
.L_x_370:
[----:B------:R-:W-:Y:S05]  /*6c20*/  BSYNC B0 ;  /* 0x0000000000007941 */ /* 0x000fea0003800000 */
.L_x_369:
[----:B------:R-:W-:Y:S05]  /*6c30*/  BRA `(.L_x_371) ;  /* 0xffffffb000cc7947 */ /* 0x000fea000383ffff */
.L_x_298:
[----:B------:R-:W-:Y:S01]  /*6c40*/  BSSY B0, `(.L_x_372) ;  /* 0x0000006000007945 */ /* 0x000fe20003800000 */
[----:B------:R-:W-:Y:S01]  /*6c50*/  PLOP3.LUT P4, PT, P4, PT, PT, 0x8, 0x80 ;  /* 0x000000000080781c */ /* 0x000fe2000278e170 */
[----:B------:R-:W-:-:S12]  /*6c60*/  IMAD.MOV.U32 R20, RZ, RZ, -0x1 ;  /* 0xffffffffff147424 */ /* 0x000fd800078e00ff */
[----:B------:R-:W-:Y:S05]  /*6c70*/  WARPSYNC.COLLECTIVE R20, `(.L_x_373) ;  /* 0x0000000014087348 */ /* 0x000fea0003c00000 */
[----:B------:R-:W-:Y:S01]  /*6c80*/  VOTE.ANY R20, PT, P4 ;  /* 0x0000000000147806 */ /* 0x000fe200020e0100 */
[----:B------:R-:W-:Y:S06]  /*6c90*/  ENDCOLLECTIVE ;  /* 0x000000000000791b */ /* 0x000fec0003800000 */
.L_x_373:
[----:B------:R-:W-:Y:S05]  /*6ca0*/  BSYNC B0 ;  /* 0x0000000000007941 */ /* 0x000fea0003800000 */
.L_x_372:
[----:B------:R-:W-:Y:S01]  /*6cb0*/  LOP3.LUT R20, R20, 0x80000000, R41, 0xec, !PT ;  /* 0x8000000014147812 */ /* 0x000fe200078eec29 */
[----:B------:R-:W-:Y:S01]  /*6cc0*/  VIADD R37, R37, 0xffffffe0 ;  /* 0xffffffe025257836 */ /* 0x000fe20000000000 */
[----:B------:R-:W-:-:S03]  /*6cd0*/  ISETP.NE.AND P4, PT, R24, 0x65, PT ;  /* 0x000000651800780c */ /* 0x000fc60003f85270 */
[----:B------:R-:W-:-:S05]  /*6ce0*/  VIADD R23, R20, 0xffffffff ;  /* 0xffffffff14177836 */ /* 0x000fca0000000000 */
[----:B------:R-:W-:Y:S01]  /*6cf0*/  LOP3.LUT R44, R20, R23, RZ, 0xc, !PT ;  /* 0x00000017142c7212 */ /* 0x000fe200078e0cff */
[----:B------:R-:W-:Y:S02]  /*6d00*/  IMAD.MOV.U32 R23, RZ, RZ, 0x1 ;  /* 0x00000001ff177424 */ /* 0x000fe400078e00ff */
[----:B------:R-:W-:Y:S01]  /*6d10*/  IMAD.MOV.U32 R20, RZ, RZ, -0x1 ;  /* 0xffffffffff147424 */ /* 0x000fe200078e00ff */
[----:B------:R0:W1:Y:S06]  /*6d20*/  POPC R22, R44 ;  /* 0x0000002c00167309 */ /* 0x00006c0000000000 */
[----:B01----:R-:W-:Y:S05]  /*6d30*/  WARPSYNC.COLLECTIVE R20, `(.L_x_374) ;  /* 0x0000000014087348 */ /* 0x003fea0003c00000 */
[----:B-1----:R1:W2:Y:S02]  /*6d40*/  SHFL.DOWN P5, R28, R25, R23, R22 ;  /* 0x08000017191c7389 */ /* 0x0022a400000a0016 */
[----:B012---:R-:W-:Y:S05]  /*6d50*/  ENDCOLLECTIVE ;  /* 0x000000000000791b */ /* 0x007fea0003800000 */
.L_x_374:
[----:B------:R-:W-:Y:S01]  /*6d60*/  ISETP.GE.AND P1, PT, R40, R22, PT ;  /* 0x000000162800720c */ /* 0x000fe20003f26270 */
[----:B------:R-:W-:-:S03]  /*6d70*/  IMAD.MOV.U32 R23, RZ, RZ, 0x2 ;  /* 0x00000002ff177424 */ /* 0x000fc600078e00ff */
[----:B------:R-:W-:Y:S02]  /*6d80*/  SEL R28, R28, RZ, !P1 ;  /* 0x000000ff1c1c7207 */ /* 0x000fe40004800000 */
[----:B------:R-:W-:-:S03]  /*6d90*/  ISETP.GT.AND P1, PT, R31, R22, PT ;  /* 0x000000161f00720c */ /* 0x000fc60003f24270 */
[----:B------:R-:W-:-:S04]  /*6da0*/  IMAD.IADD R45, R28, 0x1, R25 ;  /* 0x000000011c2d7824 */ /* 0x000fc800078e0219 */
[----:B------:R-:W-:-:S07]  /*6db0*/  IMAD.MOV.U32 R25, RZ, RZ, R45 ;  /* 0x000000ffff197224 */ /* 0x000fce00078e002d */
[----:B------:R-:W-:Y:S05]  /*6dc0*/  WARPSYNC.COLLECTIVE R20, `(.L_x_375) ;  /* 0x0000000014087348 */ /* 0x000fea0003c00000 */
[----:B------:R0:W1:Y:S02]  /*6dd0*/  SHFL.DOWN P5, R28, R25, R23, R22 ;  /* 0x08000017191c7389 */ /* 0x00006400000a0016 */
[----:B01----:R-:W-:Y:S05]  /*6de0*/  ENDCOLLECTIVE ;  /* 0x000000000000791b */ /* 0x003fea0003800000 */
.L_x_375:
        /* <DEDUP_REMOVED lines=8> */
.L_x_376:
[----:B------:R-:W-:Y:S01]  /*6e70*/  IMAD.MOV.U32 R23, RZ, RZ, 0x8 ;  /* 0x00000008ff177424 */ /* 0x000fe200078e00ff */
[----:B------:R-:W-:Y:S02]  /*6e80*/  SEL R45, R28, RZ, !P1 ;  /* 0x000000ff1c2d7207 */ /* 0x000fe40004800000 */
[----:B------:R-:W-:-:S03]  /*6e90*/  ISETP.GT.AND P1, PT, R29, R22, PT ;  /* 0x000000161d00720c */ /* 0x000fc60003f24270 */
[----:B------:R-:W-:-:S10]  /*6ea0*/  IMAD.IADD R25, R44, 0x1, R45 ;  /* 0x000000012c197824 */ /* 0x000fd400078e022d */
[----:B------:R-:W-:Y:S05]  /*6eb0*/  WARPSYNC.COLLECTIVE R20, `(.L_x_377) ;  /* 0x0000000014087348 */ /* 0x000fea0003c00000 */
[----:B------:R0:W1:Y:S02]  /*6ec0*/  SHFL.DOWN P5, R28, R25, R23, R22 ;  /* 0x08000017191c7389 */ /* 0x00006400000a0016 */
[----:B01----:R-:W-:Y:S05]  /*6ed0*/  ENDCOLLECTIVE ;  /* 0x000000000000791b */ /* 0x003fea0003800000 */
.L_x_377:
        /* <DEDUP_REMOVED lines=8> */
.L_x_378:
[----:B------:R-:W-:Y:S05]  /*6f60*/  WARPSYNC.COLLECTIVE R20, `(.L_x_379) ;  /* 0x0000000014087348 */ /* 0x000fea0003c00000 */
[----:B------:R-:W-:Y:S01]  /*6f70*/  VOTE.ALL P4, P4 ;  /* 0x0000000000ff7806 */ /* 0x000fe20002080000 */
[----:B------:R-:W-:-:S12]  /*6f80*/  ENDCOLLECTIVE ;  /* 0x000000000000791b */ /* 0x000fd80003800000 */
.L_x_379:
[----:B------:R-:W-:-:S04]  /*6f90*/  SEL R28, R28, RZ, !P1 ;  /* 0x000000ff1c1c7207 */ /* 0x000fc80004800000 */
[----:B------:R-:W-:Y:S01]  /*6fa0*/  IADD3 R32, PT, PT, R45, R28, R32 ;  /* 0x0000001c2d207210 */ /* 0x000fe20007ffe020 */
[----:B------:R-:W-:Y:S06]  /*6fb0*/  BRA `(.L_x_380) ;  /* 0xffffffb0006c7947 */ /* 0x000fec000383ffff */
.L_x_325:
[----:B------:R-:W-:Y:S01]  /*6fc0*/  BSSY B0, `(.L_x_381) ;  /* 0x0000006000007945 */ /* 0x000fe20003800000 */
[----:B------:R-:W-:Y:S01]  /*6fd0*/  PLOP3.LUT P4, PT, P4, PT, PT, 0x8, 0x80 ;  /* 0x000000000080781c */ /* 0x000fe2000278e170 */
[----:B------:R-:W-:-:S12]  /*6fe0*/  IMAD.MOV.U32 R20, RZ, RZ, -0x1 ;  /* 0xffffffffff147424 */ /* 0x000fd800078e00ff */
[----:B------:R-:W-:Y:S05]  /*6ff0*/  WARPSYNC.COLLECTIVE R20, `(.L_x_382) ;  /* 0x0000000014087348 */ /* 0x000fea0003c00000 */
[----:B------:R-:W-:Y:S01]  /*7000*/  VOTE.ANY P4, P4 ;  /* 0x0000000000ff7806 */ /* 0x000fe20002080100 */
[----:B------:R-:W-:-:S12]  /*7010*/  ENDCOLLECTIVE ;  /* 0x000000000000791b */ /* 0x000fd80003800000 */
.L_x_382:
[----:B------:R-:W-:Y:S05]  /*7020*/  BSYNC B0 ;  /* 0x0000000000007941 */ /* 0x000fea0003800000 */
.L_x_381:
[----:B------:R-:W-:Y:S05]  /*7030*/  BRA `(.L_x_383) ;  /* 0xffffffe000247947 */ /* 0x000fea000383ffff */
.L_x_329:
[----:B------:R-:W-:Y:S01]  /*7040*/  BSSY B0, `(.L_x_384) ;  /* 0x0000006000007945 */ /* 0x000fe20003800000 */
[----:B------:R-:W-:Y:S01]  /*7050*/  PLOP3.LUT P4, PT, P4, PT, PT, 0x8, 0x80 ;  /* 0x000000000080781c */ /* 0x000fe2000278e170 */
[----:B------:R-:W-:-:S12]  /*7060*/  IMAD.MOV.U32 R20, RZ, RZ, -0x1 ;  /* 0xffffffffff147424 */ /* 0x000fd800078e00ff */
[----:B------:R-:W-:Y:S05]  /*7070*/  WARPSYNC.COLLECTIVE R20, `(.L_x_385) ;  /* 0x0000000014087348 */ /* 0x000fea0003c00000 */
[----:B------:R-:W-:Y:S01]  /*7080*/  VOTE.ANY P4, P4 ;  /* 0x0000000000ff7806 */ /* 0x000fe20002080100 */
[----:B------:R-:W-:-:S12]  /*7090*/  ENDCOLLECTIVE ;  /* 0x000000000000791b */ /* 0x000fd80003800000 */
.L_x_385:
[----:B------:R-:W-:Y:S05]  /*70a0*/  BSYNC B0 ;  /* 0x0000000000007941 */ /* 0x000fea0003800000 */
.L_x_384:
[----:B------:R-:W-:Y:S05]  /*70b0*/  BRA `(.L_x_386) ;  /* 0xffffffe000347947 */ /* 0x000fea000383ffff */
.L_x_331:
[----:B------:R-:W-:Y:S01]  /*70c0*/  BSSY B0, `(.L_x_387) ;  /* 0x0000006000007945 */ /* 0x000fe20003800000 */
[----:B------:R-:W-:Y:S01]  /*70d0*/  PLOP3.LUT P4, PT, P4, PT, PT, 0x8, 0x80 ;  /* 0x000000000080781c */ /* 0x000fe2000278e170 */
[----:B------:R-:W-:-:S12]  /*70e0*/  IMAD.MOV.U32 R20, RZ, RZ, -0x1 ;  /* 0xffffffffff147424 */ /* 0x000fd800078e00ff */
[----:B------:R-:W-:Y:S05]  /*70f0*/  WARPSYNC.COLLECTIVE R20, `(.L_x_388) ;  /* 0x0000000014087348 */ /* 0x000fea0003c00000 */
[----:B------:R-:W-:Y:S01]  /*7100*/  VOTE.ANY R20, PT, P4 ;  /* 0x0000000000147806 */ /* 0x000fe200020e0100 */
[----:B------:R-:W-:Y:S06]  /*7110*/  ENDCOLLECTIVE ;  /* 0x000000000000791b */ /* 0x000fec0003800000 */
.L_x_388:
[----:B------:R-:W-:Y:S05]  /*7120*/  BSYNC B0 ;  /* 0x0000000000007941 */ /* 0x000fea0003800000 */
.L_x_387:
[----:B------:R-:W0:Y:S01]  /*7130*/  S2R R22, SR_GEMASK ;  /* 0x0000000000167919 */ /* 0x000e220000003c00 */
[----:B------:R-:W-:Y:S01]  /*7140*/  IMAD.MOV.U32 R25, RZ, RZ, R15 ;  /* 0x000000ffff197224 */ /* 0x000fe200078e000f */
[----:B------:R-:W1:Y:S01]  /*7150*/  S2R R34, SR_LANEID ;  /* 0x0000000000227919 */ /* 0x000e620000000000 */
[----:B0-----:R-:W-:Y:S01]  /*7160*/  LOP3.LUT R20, R20, 0x80000000, R22, 0xec, !PT ;  /* 0x8000000014147812 */ /* 0x001fe200078eec16 */
[----:B-1----:R-:W-:-:S04]  /*7170*/  VIADD R32, R34, 0x2 ;  /* 0x0000000222207836 */ /* 0x002fc80000000000 */
[----:B------:R-:W-:Y:S02]  /*7180*/  VIADD R23, R20, 0xffffffff ;  /* 0xffffffff14177836 */ /* 0x000fe40000000000 */
[----:B------:R-:W-:-:S03]  /*7190*/  VIADD R31, R34, 0x4 ;  /* 0x00000004221f7836 */ /* 0x000fc60000000000 */
        /* <DEDUP_REMOVED lines=9> */
.L_x_389:
        /* <DEDUP_REMOVED lines=8> */
.L_x_390:
[----:B------:R-:W-:Y:S01]  /*72b0*/  IMAD.MOV.U32 R23, RZ, RZ, 0x4 ;  /* 0x00000004ff177424 */ /* 0x000fe200078e00ff */
[----:B------:R-:W-:Y:S02]  /*72c0*/  SEL R33, R28, RZ, !P4 ;  /* 0x000000ff1c217207 */ /* 0x000fe40006000000 */
[----:B------:R-:W-:-:S03]  /*72d0*/  ISETP.NE.AND P4, PT, R14, 0x65, PT ;  /* 0x000000650e00780c */ /* 0x000fc60003f85270 */
[----:B------:R-:W-:Y:S02]  /*72e0*/  IMAD.IADD R33, R30, 0x1, R33 ;  /* 0x000000011e217824 */ /* 0x000fe400078e0221 */
[----:B------:R-:W-:Y:S02]  /*72f0*/  VIADD R30, R34, 0x8 ;  /* 0x00000008221e7836 */ /* 0x000fe40000000000 */
[----:B------:R-:W-:-:S07]  /*7300*/  IMAD.MOV.U32 R25, RZ, RZ, R33 ;  /* 0x000000ffff197224 */ /* 0x000fce00078e0021 */
[----:B------:R-:W-:Y:S05]  /*7310*/  WARPSYNC.COLLECTIVE R20, `(.L_x_391) ;  /* 0x0000000014087348 */ /* 0x000fea0003c00000 */
[----:B------:R0:W1:Y:S02]  /*7320*/  SHFL.DOWN P5, R28, R25, R23, R22 ;  /* 0x08000017191c7389 */ /* 0x00006400000a0016 */
[----:B01----:R-:W-:Y:S05]  /*7330*/  ENDCOLLECTIVE ;  /* 0x000000000000791b */ /* 0x003fea0003800000 */
.L_x_391:
[----:B------:R-:W-:Y:S01]  /*7340*/  IMAD.MOV.U32 R23, RZ, RZ, 0x8 ;  /* 0x00000008ff177424 */ /* 0x000fe200078e00ff */
[----:B------:R-:W-:-:S04]  /*7350*/  ISETP.GT.AND P5, PT, R31, R35, PT ;  /* 0x000000231f00720c */ /* 0x000fc80003fa4270 */
[----:B------:R-:W-:-:S05]  /*7360*/  SEL R28, R28, RZ, !P5 ;  /* 0x000000ff1c1c7207 */ /* 0x000fca0006800000 */
[----:B------:R-:W-:Y:S02]  /*7370*/  IMAD.IADD R15, R33, 0x1, R28 ;  /* 0x00000001210f7824 */ /* 0x000fe400078e021c */
[----:B------:R-:W-:Y:S02]  /*7380*/  VIADD R33, R34, 0x10 ;  /* 0x0000001022217836 */ /* 0x000fe40000000000 */
[----:B------:R-:W-:-:S07]  /*7390*/  IMAD.MOV.U32 R25, RZ, RZ, R15 ;  /* 0x000000ffff197224 */ /* 0x000fce00078e000f */
[----:B------:R-:W-:Y:S05]  /*73a0*/  WARPSYNC.COLLECTIVE R20, `(.L_x_392) ;  /* 0x0000000014087348 */ /* 0x000fea0003c00000 */
[----:B------:R0:W1:Y:S02]  /*73b0*/  SHFL.DOWN P5, R28, R25, R23, R22 ;  /* 0x08000017191c7389 */ /* 0x00006400000a0016 */
[----:B01----:R-:W-:Y:S05]  /*73c0*/  ENDCOLLECTIVE ;  /* 0x000000000000791b */ /* 0x003fea0003800000 */
.L_x_392:
[----:B------:R-:W-:Y:S01]  /*73d0*/  IMAD.MOV.U32 R23, RZ, RZ, 0x10 ;  /* 0x00000010ff177424 */ /* 0x000fe200078e00ff */
[----:B------:R-:W-:-:S04]  /*73e0*/  ISETP.GT.AND P5, PT, R30, R35, PT ;  /* 0x000000231e00720c */ /* 0x000fc80003fa4270 */
[----:B------:R-:W-:-:S05]  /*73f0*/  SEL R28, R28, RZ, !P5 ;  /* 0x000000ff1c1c7207 */ /* 0x000fca0006800000 */
[----:B------:R-:W-:-:S04]  /*7400*/  IMAD.IADD R15, R15, 0x1, R28 ;  /* 0x000000010f0f7824 */ /* 0x000fc800078e021c */
[----:B------:R-:W-:-:S07]  /*7410*/  IMAD.MOV.U32 R25, RZ, RZ, R15 ;  /* 0x000000ffff197224 */ /* 0x000fce00078e000f */
[----:B------:R-:W-:Y:S05]  /*7420*/  WARPSYNC.COLLECTIVE R20, `(.L_x_393) ;  /* 0x0000000014087348 */ /* 0x000fea0003c00000 */
[----:B------:R0:W1:Y:S02]  /*7430*/  SHFL.DOWN P5, R28, R25, R23, R22 ;  /* 0x08000017191c7389 */ /* 0x00006400000a0016 */
[----:B01----:R-:W-:Y:S05]  /*7440*/  ENDCOLLECTIVE ;  /* 0x000000000000791b */ /* 0x003fea0003800000 */
.L_x_393:
[----:B------:R-:W-:Y:S05]  /*7450*/  WARPSYNC.COLLECTIVE R20, `(.L_x_394) ;  /* 0x0000000014087348 */ /* 0x000fea0003c00000 */
[----:B------:R-:W-:Y:S01]  /*7460*/  VOTE.ALL P4, P4 ;  /* 0x0000000000ff7806 */ /* 0x000fe20002080000 */
[----:B------:R-:W-:-:S12]  /*7470*/  ENDCOLLECTIVE ;  /* 0x000000000000791b */ /* 0x000fd80003800000 */
.L_x_394:
[----:B------:R-:W0:Y:S01]  /*7480*/  S2R R22, SR_CTAID.X ;  /* 0x0000000000167919 */ /* 0x000e220000002500 */
[----:B------:R-:W-:-:S04]  /*7490*/  ISETP.GT.AND P5, PT, R33, R35, PT ;  /* 0x000000232100720c */ /* 0x000fc80003fa4270 */
[----:B------:R-:W-:-:S05]  /*74a0*/  SEL R28, R28, RZ, !P5 ;  /* 0x000000ff1c1c7207 */ /* 0x000fca0006800000 */
[----:B------:R-:W-:Y:S02]  /*74b0*/  IMAD.IADD R35, R15, 0x1, R28 ;  /* 0x000000010f237824 */ /* 0x000fe400078e021c */
[----:B------:R-:W1:Y:S01]  /*74c0*/  LDC.64 R14, c[0x0][0x3a8] ;  /* 0x0000ea00ff0e7b82 */ /* 0x000e620000000a00 */
[----:B0-----:R-:W-:Y:S01]  /*74d0*/  IMAD.IADD R36, R36, 0x1, R22 ;  /* 0x0000000124247824 */ /* 0x001fe200078e0216 */
[----:B-1----:R-:W-:-:S05]  /*74e0*/  IADD3 R34, P5, PT, R14, 0x100, RZ ;  /* 0x000001000e227810 */ /* 0x002fca0007fbe0ff */
[----:B------:R-:W-:Y:S01]  /*74f0*/  IMAD.X R37, RZ, RZ, R15, P5 ;  /* 0x000000ffff257224 */ /* 0x000fe200028e060f */
[----:B------:R-:W-:Y:S07]  /*7500*/  BRA `(.L_x_395) ;  /* 0xffffffdc00c87947 */ /* 0x000fee000383ffff */
.L_x_333:
[----:B------:R-:W-:Y:S01]  /*7510*/  BSSY B0, `(.L_x_396) ;  /* 0x0000006000007945 */ /* 0x000fe20003800000 */
[----:B------:R-:W-:Y:S01]  /*7520*/  PLOP3.LUT P4, PT, P4, PT, PT, 0x8, 0x80 ;  /* 0x000000000080781c */ /* 0x000fe2000278e170 */
[----:B------:R-:W-:-:S12]  /*7530*/  IMAD.MOV.U32 R20, RZ, RZ, -0x1 ;  /* 0xffffffffff147424 */ /* 0x000fd800078e00ff */
[----:B------:R-:W-:Y:S05]  /*7540*/  WARPSYNC.COLLECTIVE R20, `(.L_x_397) ;  /* 0x0000000014087348 */ /* 0x000fea0003c00000 */
[----:B------:R-:W-:Y:S01]  /*7550*/  VOTE.ANY P4, P4 ;  /* 0x0000000000ff7806 */ /* 0x000fe20002080100 */
[----:B------:R-:W-:-:S12]  /*7560*/  ENDCOLLECTIVE ;  /* 0x000000000000791b */ /* 0x000fd80003800000 */
.L_x_397:
[----:B------:R-:W-:Y:S05]  /*7570*/  BSYNC B0 ;  /* 0x0000000000007941 */ /* 0x000fea0003800000 */
.L_x_396:
[----:B------:R-:W-:Y:S05]  /*7580*/  BRA `(.L_x_398) ;  /* 0xffffffdc00d07947 */ /* 0x000fea000383ffff */
.L_x_337:
[----:B------:R-:W-:Y:S01]  /*7590*/  BSSY B0, `(.L_x_399) ;  /* 0x0000006000007945 */ /* 0x000fe20003800000 */
[----:B------:R-:W-:Y:S01]  /*75a0*/  PLOP3.LUT P4, PT, P4, PT, PT, 0x8, 0x80 ;  /* 0x000000000080781c */ /* 0x000fe2000278e170 */
[----:B------:R-:W-:-:S12]  /*75b0*/  IMAD.MOV.U32 R20, RZ, RZ, -0x1 ;  /* 0xffffffffff147424 */ /* 0x000fd800078e00ff */
[----:B------:R-:W-:Y:S05]  /*75c0*/  WARPSYNC.COLLECTIVE R20, `(.L_x_400) ;  /* 0x0000000014087348 */ /* 0x000fea0003c00000 */
[----:B------:R-:W-:Y:S01]  /*75d0*/  VOTE.ANY P4, P4 ;  /* 0x0000000000ff7806 */ /* 0x000fe20002080100 */
[----:B------:R-:W-:-:S12]  /*75e0*/  ENDCOLLECTIVE ;  /* 0x000000000000791b */ /* 0x000fd80003800000 */
.L_x_400:
[----:B------:R-:W-:Y:S05]  /*75f0*/  BSYNC B0 ;  /* 0x0000000000007941 */ /* 0x000fea0003800000 */
.L_x_399:
[----:B------:R-:W-:Y:S05]  /*7600*/  BRA `(.L_x_401) ;  /* 0xffffffdc00e47947 */ /* 0x000fea000383ffff */
.L_x_339:
[----:B------:R-:W-:Y:S01]  /*7610*/  BSSY B0, `(.L_x_402) ;  /* 0x0000006000007945 */ /* 0x000fe20003800000 */
[----:B------:R-:W-:Y:S01]  /*7620*/  PLOP3.LUT P4, PT, P4, PT, PT, 0x8, 0x80 ;  /* 0x000000000080781c */ /* 0x000fe2000278e170 */
[----:B------:R-:W-:-:S12]  /*7630*/  IMAD.MOV.U32 R20, RZ, RZ, -0x1 ;  /* 0xffffffffff147424 */ /* 0x000fd800078e00ff */
[----:B------:R-:W-:Y:S05]  /*7640*/  WARPSYNC.COLLECTIVE R20, `(.L_x_403) ;  /* 0x0000000014087348 */ /* 0x000fea0003c00000 */
[----:B------:R-:W-:Y:S01]  /*7650*/  VOTE.ANY R20, PT, P4 ;  /* 0x0000000000147806 */ /* 0x000fe200020e0100 */
[----:B------:R-:W-:Y:S06]  /*7660*/  ENDCOLLECTIVE ;  /* 0x000000000000791b */ /* 0x000fec0003800000 */
.L_x_403:
[----:B------:R-:W-:Y:S05]  /*7670*/  BSYNC B0 ;  /* 0x0000000000007941 */ /* 0x000fea0003800000 */
.L_x_402:
[----:B------:R-:W0:Y:S01]  /*7680*/  S2R R22, SR_GEMASK ;  /* 0x0000000000167919 */ /* 0x000e220000003c00 */
[----:B------:R-:W-:Y:S02]  /*7690*/  IMAD.MOV.U32 R25, RZ, RZ, R15 ;  /* 0x000000ffff197224 */ /* 0x000fe400078e000f */
[----:B------:R-:W-:Y:S02]  /*76a0*/  IMAD.MOV.U32 R23, RZ, RZ, 0x1 ;  /* 0x00000001ff177424 */ /* 0x000fe400078e00ff */
[----:B------:R-:W-:Y:S01]  /*76b0*/  VIADD R36, R36, 0xffffffe0 ;  /* 0xffffffe024247836 */ /* 0x000fe20000000000 */
[----:B0-----:R-:W-:-:S05]  /*76c0*/  LOP3.LUT R20, R20, 0x80000000, R22, 0xec, !PT ;  /* 0x8000000014147812 */ /* 0x001fca00078eec16 */
[----:B------:R-:W-:-:S05]  /*76d0*/  VIADD R22, R20, 0xffffffff ;  /* 0xffffffff14167836 */ /* 0x000fca0000000000 */
[----:B------:R-:W-:Y:S01]  /*76e0*/  LOP3.LUT R22, R20, R22, RZ, 0xc, !PT ;  /* 0x0000001614167212 */ /* 0x000fe200078e0cff */
[----:B------:R-:W-:-:S05]  /*76f0*/  IMAD.MOV.U32 R20, RZ, RZ, -0x1 ;  /* 0xffffffffff147424 */ /* 0x000fca00078e00ff */
[----:B------:R-:W0:Y:S02]  /*7700*/  POPC R22, R22 ;  /* 0x0000001600167309 */ /* 0x000e240000000000 */
[----:B0-----:R-:W-:Y:S05]  /*7710*/  WARPSYNC.COLLECTIVE R20, `(.L_x_404) ;  /* 0x0000000014087348 */ /* 0x001fea0003c00000 */
[----:B0-----:R0:W1:Y:S02]  /*7720*/  SHFL.DOWN P5, R28, R25, R23, R22 ;  /* 0x08000017191c7389 */ /* 0x00106400000a0016 */
[----:B01----:R-:W-:Y:S05]  /*7730*/  ENDCOLLECTIVE ;  /* 0x000000000000791b */ /* 0x003fea0003800000 */
.L_x_404:
[----:B------:R-:W0:Y:S01]  /*7740*/  S2R R20, SR_LANEID ;  /* 0x0000000000147919 */ /* 0x000e220000000000 */
[----:B------:R-:W-:Y:S01]  /*7750*/  IMAD.MOV.U32 R23, RZ, RZ, 0x2 ;  /* 0x00000002ff177424 */ /* 0x000fe200078e00ff */
[----:B0-----:R-:W-:Y:S01]  /*7760*/  ISETP.GE.AND P4, PT, R20, R22, PT ;  /* 0x000000161400720c */ /* 0x001fe20003f86270 */
[----:B------:R-:W-:-:S03]  /*7770*/  IMAD.MOV.U32 R20, RZ, RZ, -0x1 ;  /* 0xffffffffff147424 */ /* 0x000fc600078e00ff */
[----:B------:R-:W-:Y:S02]  /*7780*/  SEL R28, R28, RZ, !P4 ;  /* 0x000000ff1c1c7207 */ /* 0x000fe40006000000 */
[----:B------:R-:W-:-:S03]  /*7790*/  ISETP.GT.AND P4, PT, R32, R22, PT ;  /* 0x000000162000720c */ /* 0x000fc60003f84270 */
[----:B------:R-:W-:-:S04]  /*77a0*/  IMAD.IADD R15, R28, 0x1, R15 ;  /* 0x000000011c0f7824 */ /* 0x000fc800078e020f */
[----:B------:R-:W-:-:S07]  /*77b0*/  IMAD.MOV.U32 R25, RZ, RZ, R15 ;  /* 0x000000ffff197224 */ /* 0x000fce00078e000f */
[----:B------:R-:W-:Y:S05]  /*77c0*/  WARPSYNC.COLLECTIVE R20, `(.L_x_405) ;  /* 0x0000000014087348 */ /* 0x000fea0003c00000 */
[----:B------:R0:W1:Y:S02]  /*77d0*/  SHFL.DOWN P5, R28, R25, R23, R22 ;  /* 0x08000017191c7389 */ /* 0x00006400000a0016 */
[----:B01----:R-:W-:Y:S05]  /*77e0*/  ENDCOLLECTIVE ;  /* 0x000000000000791b */ /* 0x003fea0003800000 */
.L_x_405:
        /* <DEDUP_REMOVED lines=8> */
.L_x_406:
        /* <DEDUP_REMOVED lines=8> */
.L_x_407:
        /* <DEDUP_REMOVED lines=8> */
.L_x_408:
[----:B------:R-:W-:Y:S02]  /*7970*/  SEL R28, R28, RZ, !P4 ;  /* 0x000000ff1c1c7207 */ /* 0x000fe40006000000 */
[----:B------:R-:W-:Y:S02]  /*7980*/  ISETP.NE.AND P4, PT, R14, 0x65, PT ;  /* 0x000000650e00780c */ /* 0x000fe40003f85270 */
[----:B------:R-:W-:-:S11]  /*7990*/  IADD3 R35, PT, PT, R15, R28, R35 ;  /* 0x0000001c0f237210 */ /* 0x000fd60007ffe023 */
[----:B------:R-:W-:Y:S05]  /*79a0*/  WARPSYNC.COLLECTIVE R20, `(.L_x_409) ;  /* 0x0000000014087348 */ /* 0x000fea0003c00000 */
[----:B------:R-:W-:Y:S01]  /*79b0*/  VOTE.ALL P4, P4 ;  /* 0x0000000000ff7806 */ /* 0x000fe20002080000 */
[----:B------:R-:W-:-:S12]  /*79c0*/  ENDCOLLECTIVE ;  /* 0x000000000000791b */ /* 0x000fd80003800000 */
.L_x_409:
[----:B------:R-:W-:Y:S05]  /*79d0*/  BRA `(.L_x_410) ;  /* 0xffffffdc00787947 */ /* 0x000fea000383ffff */
.L_x_411:
        /* <DEDUP_REMOVED lines=10> */
.L_x_466:


//--------------------- .text._ZN6thrust24THRUST_300001_SM_1000_NS8cuda_cub4core6detail13_kernel_agentINS1_8__unique9InitAgentIN3cub18CUB_300001_SM_100013ScanTileStateIiLb1EEEPiiEEJSA_mSB_EEEvDpT0_ --------------------------
	.section	.text._ZN6thrust24THRUST_300001_SM_1000_NS8cuda_cub4core6detail13_kernel_agentINS1_8__unique9InitAgentIN3cub18CUB_300001_SM_100013ScanTileStateIiLb1EEEPiiEEJSA_mSB_EEEvDpT0_,"ax",@progbits
	.align	128
        .global         _ZN6thrust24THRUST_300001_SM_1000_NS8cuda_cub4core6detail13_kernel_agentINS1_8__unique9InitAgentIN3cub18CUB_300001_SM_100013ScanTileStateIiLb1EEEPiiEEJSA_mSB_EEEvDpT0_
        .type           _ZN6thrust24THRUST_300001_SM_1000_NS8cuda_cub4core6detail13_kernel_agentINS1_8__unique9InitAgentIN3cub18CUB_300001_SM_100013ScanTileStateIiLb1EEEPiiEEJSA_mSB_EEEvDpT0_,@function
        .size           _ZN6thrust24THRUST_300001_SM_1000_NS8cuda_cub4core6detail13_kernel_agentINS1_8__unique9InitAgentIN3cub18CUB_300001_SM_100013ScanTileStateIiLb1EEEPiiEEJSA_mSB_EEEvDpT0_,(.L_x_467 - _ZN6thrust24THRUST_300001_SM_1000_NS8cuda_cub4core6detail13_kernel_agentINS1_8__unique9InitAgentIN3cub18CUB_300001_SM_100013ScanTileStateIiLb1EEEPiiEEJSA_mSB_EEEvDpT0_)
        .other          _ZN6thrust24THRUST_300001_SM_1000_NS8cuda_cub4core6detail13_kernel_agentINS1_8__unique9InitAgentIN3cub18CUB_300001_SM_100013ScanTileStateIiLb1EEEPiiEEJSA_mSB_EEEvDpT0_,@"STO_CUDA_ENTRY STV_DEFAULT"
_ZN6thrust24THRUST_300001_SM_1000_NS8cuda_cub4core6detail13_kernel_agentINS1_8__unique9InitAgentIN3cub18CUB_300001_SM_100013ScanTileStateIiLb1EEEPiiEEJSA_mSB_EEEvDpT0_:
.text._ZN6thrust24THRUST_300001_SM_1000_NS8cuda_cub4core6detail13_kernel_agentINS1_8__unique9InitAgentIN3cub18CUB_300001_SM_100013ScanTileStateIiLb1EEEPiiEEJSA_mSB_EEEvDpT0_:
[----:B------:R-:W-:Y:S01]  /*0000*/  LDC R1, c[0x0][0x37c] ;  /* 0x0000df00ff017b82 */ /* 0x000fe20000000800 */
[----:B------:R-:W0:Y:S07]  /*0010*/  S2R R0, SR_TID.X ;  /* 0x0000000000007919 */ /* 0x000e2e0000002100 */
[----:B------:R-:W1:Y:S01]  /*0020*/  S2UR UR6, SR_CTAID.X ;  /* 0x00000000000679c3 */ /* 0x000e620000002500 */
[----:B------:R-:W2:Y:S07]  /*0030*/  LDCU UR4, c[0x0][0x388] ;  /* 0x00007100ff0477ac */ /* 0x000eae0008000800 */
[----:B------:R-:W1:Y:S01]  /*0040*/  LDC R7, c[0x0][0x360] ;  /* 0x0000d800ff077b82 */ /* 0x000e620000000800 */
[C---:B0-----:R-:W-:Y:S01]  /*0050*/  ISETP.GT.U32.AND P0, PT, R0.reuse, 0x1f, PT ;  /* 0x0000001f0000780c */ /* 0x041fe20003f04070 */
[----:B-1----:R-:W-:Y:S01]  /*0060*/  IMAD R7, R7, UR6, R0 ;  /* 0x0000000607077c24 */ /* 0x002fe2000f8e0200 */
[----:B------:R-:W-:-:S02]  /*0070*/  LOP3.LUT P2, RZ, R0, UR6, RZ, 0xfc, !PT ;  /* 0x0000000600ff7c12 */ /* 0x000fc4000f84fcff */
[----:B------:R-:W-:Y:S02]  /*0080*/  ISETP.NE.OR P0, PT, RZ, UR6, P0 ;  /* 0x00000006ff007c0c */ /* 0x000fe40008705670 */
[----:B--2---:R-:W-:Y:S01]  /*0090*/  ISETP.GE.AND P1, PT, R7, UR4, PT ;  /* 0x0000000407007c0c */ /* 0x004fe2000bf26270 */
[----:B------:R-:W0:Y:S10]  /*00a0*/  LDCU.64 UR4, c[0x0][0x358] ;  /* 0x00006b00ff0477ac */ /* 0x000e340008000a00 */
[----:B------:R-:W1:Y:S02]  /*00b0*/  @!P0 LDC.64 R4, c[0x0][0x380] ;  /* 0x0000e000ff048b82 */ /* 0x000e640000000a00 */
[----:B------:R-:W-:-:S06]  /*00c0*/  @!P1 MOV R6, 0x63 ;  /* 0x0000006300069802 */ /* 0x000fcc0000000f00 */
[----:B------:R-:W2:Y:S01]  /*00d0*/  @!P1 LDC.64 R2, c[0x0][0x380] ;  /* 0x0000e000ff029b82 */ /* 0x000ea20000000a00 */
[----:B-1----:R-:W-:-:S04]  /*00e0*/  @!P0 IMAD.WIDE.U32 R4, R0, 0x8, R4 ;  /* 0x0000000800048825 */ /* 0x002fc800078e0004 */
[----:B--2---:R-:W-:-:S04]  /*00f0*/  @!P1 IMAD.WIDE R2, R7, 0x8, R2 ;  /* 0x0000000807029825 */ /* 0x004fc800078e0202 */
[----:B------:R-:W-:-:S05]  /*0100*/  IMAD.MOV.U32 R7, RZ, RZ, RZ ;  /* 0x000000ffff077224 */ /* 0x000fca00078e00ff */
[----:B0-----:R0:W-:Y:S04]  /*0110*/  @!P1 STG.E.64 desc[UR4][R2.64+0x100], R6 ;  /* 0x0001000602009986 */ /* 0x0011e8000c101b04 */
[----:B------:R0:W-:Y:S01]  /*0120*/  @!P0 STG.E.64 desc[UR4][R4.64], RZ ;  /* 0x000000ff04008986 */ /* 0x0001e2000c101b04 */
[----:B------:R-:W-:Y:S05]  /*0130*/  @P2 EXIT ;  /* 0x000000000000294d */ /* 0x000fea0003800000 */
[----:B0-----:R-:W0:Y:S02]  /*0140*/  LDC.64 R2, c[0x0][0x390] ;  /* 0x0000e400ff027b82 */ /* 0x001e240000000a00 */
[----:B0-----:R-:W-:Y:S01]  /*0150*/  STG.E desc[UR4][R2.64], RZ ;  /* 0x000000ff02007986 */ /* 0x001fe2000c101904 */
[----:B------:R-:W-:Y:S05]  /*0160*/  EXIT ;  /* 0x000000000000794d */ /* 0x000fea0003800000 */
.L_x_412:
        /* <DEDUP_REMOVED lines=9> */
.L_x_467:


//--------------------- .text._Z28processAllCombinationsKernelPaPiS0_iS_S0_S0_iiiS0_S0_S0_ii --------------------------
	.section	.text._Z28processAllCombinationsKernelPaPiS0_iS_S0_S0_iiiS0_S0_S0_ii,"ax",@progbits
	.align	128
        .global         _Z28processAllCombinationsKernelPaPiS0_iS_S0_S0_iiiS0_S0_S0_ii
        .type           _Z28processAllCombinationsKernelPaPiS0_iS_S0_S0_iiiS0_S0_S0_ii,@function
        .size           _Z28processAllCombinationsKernelPaPiS0_iS_S0_S0_iiiS0_S0_S0_ii,(.L_x_468 - _Z28processAllCombinationsKernelPaPiS0_iS_S0_S0_iiiS0_S0_S0_ii)
        .other          _Z28processAllCombinationsKernelPaPiS0_iS_S0_S0_iiiS0_S0_S0_ii,@"STO_CUDA_ENTRY STV_DEFAULT"
_Z28processAllCombinationsKernelPaPiS0_iS_S0_S0_iiiS0_S0_S0_ii:
.text._Z28processAllCombinationsKernelPaPiS0_iS_S0_S0_iiiS0_S0_S0_ii:
[----:B------:R-:W0:Y:S08]  /*0000*/  LDC R1, c[0x0][0x37c] ;  /* 0x0000df00ff017b82 */ /* 0x000e300000000800 */
[----:B------:R-:W1:Y:S01]  /*0010*/  LDC R0, c[0x0][0x3e4] ;  /* 0x0000f900ff007b82 */ /* 0x000e620000000800 */
[----:B0-----:R-:W-:Y:S01]  /*0020*/  VIADD R1, R1, 0xfffffc00 ;  /* 0xfffffc0001017836 */ /* 0x001fe20000000000 */
[----:B-1----:R-:W-:-:S13]  /*0030*/  ISETP.GE.AND P0, PT, R0, 0x1, PT ;  /* 0x000000010000780c */ /* 0x002fda0003f06270 */
[----:B------:R-:W-:Y:S05]  /*0040*/  @!P0 EXIT ;  /* 0x000000000000894d */ /* 0x000fea0003800000 */
[----:B------:R-:W0:Y:S01]  /*0050*/  S2R R0, SR_TID.X ;  /* 0x0000000000007919 */ /* 0x000e220000002100 */
[----:B------:R-:W0:Y:S01]  /*0060*/  LDCU UR6, c[0x0][0x360] ;  /* 0x00006c00ff0677ac */ /* 0x000e220008000800 */
[----:B------:R-:W0:Y:S01]  /*0070*/  S2R R3, SR_CTAID.X ;  /* 0x0000000000037919 */ /* 0x000e220000002500 */
[----:B------:R-:W1:Y:S01]  /*0080*/  LDCU UR5, c[0x0][0x3b8] ;  /* 0x00007700ff0577ac */ /* 0x000e620008000800 */
[----:B------:R-:W1:Y:S01]  /*0090*/  LDCU UR4, c[0x0][0x398] ;  /* 0x00007300ff0477ac */ /* 0x000e620008000800 */
[----:B------:R-:W2:Y:S01]  /*00a0*/  LDCU.64 UR8, c[0x0][0x358] ;  /* 0x00006b00ff0877ac */ /* 0x000ea20008000a00 */
[----:B-1----:R-:W-:-:S03]  /*00b0*/  UIMAD UR5, UR5, UR4, URZ ;  /* 0x00000004050572a4 */ /* 0x002fc6000f8e02ff */
[----:B------:R-:W-:Y:S01]  /*00c0*/  UMOV UR4, URZ ;  /* 0x000000ff00047c82 */ /* 0x000fe20008000000 */
[----:B0-2---:R-:W-:-:S08]  /*00d0*/  IMAD R0, R3, UR6, R0 ;  /* 0x0000000603007c24 */ /* 0x005fd0000f8e0200 */
.L_x_438:
[----:B0-----:R-:W0:Y:S02]  /*00e0*/  LDC R3, c[0x0][0x3e4] ;  /* 0x0000f900ff037b82 */ /* 0x001e240000000800 */
[----:B0-----:R-:W-:Y:S01]  /*00f0*/  IMAD R2, R0, R3, UR4 ;  /* 0x0000000400027e24 */ /* 0x001fe2000f8e0203 */
[----:B------:R-:W-:-:S04]  /*0100*/  UIADD3 UR4, UPT, UPT, UR4, 0x1, URZ ;  /* 0x0000000104047890 */ /* 0x000fc8000fffe0ff */
[----:B------:R-:W-:Y:S02]  /*0110*/  ISETP.GE.AND P0, PT, R2, UR5, PT ;  /* 0x0000000502007c0c */ /* 0x000fe4000bf06270 */
[----:B------:R-:W-:-:S11]  /*0120*/  ISETP.NE.AND P1, PT, R3, UR4, PT ;  /* 0x0000000403007c0c */ /* 0x000fd6000bf25270 */
[----:B-1234-:R-:W-:Y:S05]  /*0130*/  @P0 EXIT ;  /* 0x000000000000094d */ /* 0x01efea0003800000 */
[----:B------:R-:W0:Y:S08]  /*0140*/  LDC R3, c[0x0][0x3b8] ;  /* 0x0000ee00ff037b82 */ /* 0x000e300000000800 */
[----:B------:R-:W1:Y:S08]  /*0150*/  LDC.64 R10, c[0x0][0x390] ;  /* 0x0000e400ff0a7b82 */ /* 0x000e700000000a00 */
[----:B------:R-:W2:Y:S01]  /*0160*/  LDC.64 R12, c[0x0][0x3a8] ;  /* 0x0000ea00ff0c7b82 */ /* 0x000ea20000000a00 */
[----:B0-----:R-:W-:-:S07]  /*0170*/  IABS R7, R3 ;  /* 0x0000000300077213 */ /* 0x001fce0000000000 */
[----:B------:R-:W0:Y:S01]  /*0180*/  LDC.64 R14, c[0x0][0x3b0] ;  /* 0x0000ec00ff0e7b82 */ /* 0x000e220000000a00 */
[----:B------:R-:W3:Y:S08]  /*0190*/  I2F.RP R6, R7 ;  /* 0x0000000700067306 */ /* 0x000ef00000209400 */
[----:B---3--:R-:W3:Y:S02]  /*01a0*/  MUFU.RCP R6, R6 ;  /* 0x0000000600067308 */ /* 0x008ee40000001000 */
[----:B---3--:R-:W-:-:S06]  /*01b0*/  VIADD R4, R6, 0xffffffe ;  /* 0x0ffffffe06047836 */ /* 0x008fcc0000000000 */
[----:B------:R3:W4:Y:S02]  /*01c0*/  F2I.FTZ.U32.TRUNC.NTZ R5, R4 ;  /* 0x0000000400057305 */ /* 0x000724000021f000 */
[----:B---3--:R-:W-:Y:S01]  /*01d0*/  IMAD.MOV.U32 R4, RZ, RZ, RZ ;  /* 0x000000ffff047224 */ /* 0x008fe200078e00ff */
[----:B----4-:R-:W-:-:S05]  /*01e0*/  IADD3 R8, PT, PT, RZ, -R5, RZ ;  /* 0x80000005ff087210 */ /* 0x010fca0007ffe0ff */
[----:B------:R-:W-:Y:S01]  /*01f0*/  IMAD R9, R8, R7, RZ ;  /* 0x0000000708097224 */ /* 0x000fe200078e02ff */
[----:B------:R-:W-:-:S03]  /*0200*/  IABS R8, R2 ;  /* 0x0000000200087213 */ /* 0x000fc60000000000 */
[----:B------:R-:W-:Y:S01]  /*0210*/  IMAD.HI.U32 R5, R5, R9, R4 ;  /* 0x0000000905057227 */ /* 0x000fe200078e0004 */
[----:B------:R-:W-:-:S04]  /*0220*/  LOP3.LUT R4, R2, R3, RZ, 0x3c, !PT ;  /* 0x0000000302047212 */ /* 0x000fc800078e3cff */
[----:B------:R-:W-:Y:S01]  /*0230*/  ISETP.GE.AND P2, PT, R4, RZ, PT ;  /* 0x000000ff0400720c */ /* 0x000fe20003f46270 */
[----:B------:R-:W-:-:S04]  /*0240*/  IMAD.HI.U32 R5, R5, R8, RZ ;  /* 0x0000000805057227 */ /* 0x000fc800078e00ff */
[----:B------:R-:W-:-:S04]  /*0250*/  IMAD.MOV R6, RZ, RZ, -R5 ;  /* 0x000000ffff067224 */ /* 0x000fc800078e0a05 */
[C---:B------:R-:W-:Y:S02]  /*0260*/  IMAD R6, R7.reuse, R6, R8 ;  /* 0x0000000607067224 */ /* 0x040fe400078e0208 */
[----:B------:R-:W3:Y:S03]  /*0270*/  LDC.64 R8, c[0x0][0x388] ;  /* 0x0000e200ff087b82 */ /* 0x000ee60000000a00 */
[----:B------:R-:W-:-:S13]  /*0280*/  ISETP.GT.U32.AND P3, PT, R7, R6, PT ;  /* 0x000000060700720c */ /* 0x000fda0003f64070 */
[-C--:B------:R-:W-:Y:S01]  /*0290*/  @!P3 IADD3 R6, PT, PT, R6, -R7.reuse, RZ ;  /* 0x800000070606b210 */ /* 0x080fe20007ffe0ff */
[----:B------:R-:W-:Y:S01]  /*02a0*/  @!P3 VIADD R5, R5, 0x1 ;  /* 0x000000010505b836 */ /* 0x000fe20000000000 */
[----:B------:R-:W-:Y:S02]  /*02b0*/  ISETP.NE.AND P3, PT, R3, RZ, PT ;  /* 0x000000ff0300720c */ /* 0x000fe40003f65270 */
[----:B------:R-:W-:-:S13]  /*02c0*/  ISETP.GE.U32.AND P0, PT, R6, R7, PT ;  /* 0x000000070600720c */ /* 0x000fda0003f06070 */
[----:B------:R-:W-:-:S05]  /*02d0*/  @P0 VIADD R5, R5, 0x1 ;  /* 0x0000000105050836 */ /* 0x000fca0000000000 */
[----:B------:R-:W-:-:S05]  /*02e0*/  MOV R17, R5 ;  /* 0x0000000500117202 */ /* 0x000fca0000000f00 */
[----:B------:R-:W-:Y:S01]  /*02f0*/  @!P2 IMAD.MOV R17, RZ, RZ, -R17 ;  /* 0x000000ffff11a224 */ /* 0x000fe200078e0a11 */
[----:B------:R-:W-:-:S05]  /*0300*/  @!P3 LOP3.LUT R17, RZ, R3, RZ, 0x33, !PT ;  /* 0x00000003ff11b212 */ /* 0x000fca00078e33ff */
[----:B-1----:R-:W-:-:S04]  /*0310*/  IMAD.WIDE R10, R17, 0x4, R10 ;  /* 0x00000004110a7825 */ /* 0x002fc800078e020a */
[----:B------:R-:W-:Y:S01]  /*0320*/  IMAD.MOV R4, RZ, RZ, -R17 ;  /* 0x000000ffff047224 */ /* 0x000fe200078e0a11 */
[----:B------:R-:W4:Y:S03]  /*0330*/  LDG.E R5, desc[UR8][R10.64] ;  /* 0x000000080a057981 */ /* 0x000f26000c1e1900 */
[----:B------:R-:W-:-:S04]  /*0340*/  IMAD R3, R3, R4, R2 ;  /* 0x0000000403037224 */ /* 0x000fc800078e0202 */
[----:B--2---:R-:W-:-:S04]  /*0350*/  IMAD.WIDE R12, R3, 0x4, R12 ;  /* 0x00000004030c7825 */ /* 0x004fc800078e020c */
[----:B0-----:R-:W-:Y:S01]  /*0360*/  IMAD.WIDE R14, R3, 0x4, R14 ;  /* 0x00000004030e7825 */ /* 0x001fe200078e020e */
[----:B------:R0:W5:Y:S04]  /*0370*/  LDG.E R6, desc[UR8][R12.64] ;  /* 0x000000080c067981 */ /* 0x000168000c1e1900 */
[----:B------:R0:W5:Y:S01]  /*0380*/  LDG.E R7, desc[UR8][R14.64] ;  /* 0x000000080e077981 */ /* 0x000162000c1e1900 */
[----:B------:R-:W-:Y:S01]  /*0390*/  BSSY.RECONVERGENT B0, `(.L_x_413) ;  /* 0x0000020000007945 */ /* 0x000fe20003800200 */
[----:B------:R-:W-:Y:S02]  /*03a0*/  HFMA2 R4, -RZ, RZ, 0, 0 ;  /* 0x00000000ff047431 */ /* 0x000fe400000001ff */
[----:B---3--:R-:W-:Y:S01]  /*03b0*/  IMAD.WIDE R8, R17, 0x4, R8 ;  /* 0x0000000411087825 */ /* 0x008fe200078e0208 */
[----:B----4-:R-:W-:-:S13]  /*03c0*/  ISETP.GE.AND P0, PT, R5, 0x1, PT ;  /* 0x000000010500780c */ /* 0x010fda0003f06270 */
[----:B0-----:R-:W-:Y:S05]  /*03d0*/  @!P0 BRA `(.L_x_414) ;  /* 0x00000000006c8947 */ /* 0x001fea0003800000 */
[----:B------:R0:W5:Y:S01]  /*03e0*/  LDG.E R11, desc[UR8][R8.64] ;  /* 0x00000008080b7981 */ /* 0x000162000c1e1900 */
[----:B------:R-:W-:Y:S02]  /*03f0*/  IMAD.MOV.U32 R10, RZ, RZ, RZ ;  /* 0x000000ffff0a7224 */ /* 0x000fe400078e00ff */
[----:B------:R-:W-:-:S07]  /*0400*/  IMAD.MOV.U32 R4, RZ, RZ, RZ ;  /* 0x000000ffff047224 */ /* 0x000fce00078e00ff */
.L_x_419:
[----:B0-----:R-:W0:Y:S01]  /*0410*/  LDCU.64 UR6, c[0x0][0x380] ;  /* 0x00007000ff0677ac */ /* 0x001e220008000a00 */
[----:B-----5:R-:W-:-:S04]  /*0420*/  IADD3 R3, PT, PT, R11, R10, RZ ;  /* 0x0000000a0b037210 */ /* 0x020fc80007ffe0ff */
[----:B0-----:R-:W-:-:S04]  /*0430*/  IADD3 R8, P0, PT, R3, UR6, RZ ;  /* 0x0000000603087c10 */ /* 0x001fc8000ff1e0ff */
[----:B------:R-:W-:-:S06]  /*0440*/  LEA.HI.X.SX32 R9, R3, UR7, 0x1, P0 ;  /* 0x0000000703097c11 */ /* 0x000fcc00080f0eff */
[----:B------:R0:W5:Y:S01]  /*0450*/  LDG.E.S8 R9, desc[UR8][R8.64] ;  /* 0x0000000808097981 */ /* 0x000162000c1e1300 */
[----:B------:R-:W-:Y:S01]  /*0460*/  ISETP.GE.AND P2, PT, R4, 0x1, PT ;  /* 0x000000010400780c */ /* 0x000fe20003f46270 */
[----:B------:R-:W-:Y:S01]  /*0470*/  VIADD R10, R10, 0x1 ;  /* 0x000000010a0a7836 */ /* 0x000fe20000000000 */
[----:B------:R-:W-:Y:S04]  /*0480*/  BSSY.RECONVERGENT B1, `(.L_x_415) ;  /* 0x000000f000017945 */ /* 0x000fe80003800200 */
[----:B------:R-:W-:-:S07]  /*0490*/  ISETP.NE.AND P0, PT, R10, R5, PT ;  /* 0x000000050a00720c */ /* 0x000fce0003f05270 */
[----:B0-----:R-:W-:Y:S06]  /*04a0*/  @!P2 BRA `(.L_x_416) ;  /* 0x000000000024a947 */ /* 0x001fec0003800000 */
[----:B------:R-:W-:Y:S01]  /*04b0*/  IMAD.MOV R12, RZ, RZ, -R4 ;  /* 0x000000ffff0c7224 */ /* 0x000fe200078e0a04 */
[----:B------:R-:W-:-:S07]  /*04c0*/  MOV R3, R1 ;  /* 0x0000000100037202 */ /* 0x000fce0000000f00 */
.L_x_418:
[----:B------:R-:W2:Y:S02]  /*04d0*/  LDL R8, [R3] ;  /* 0x0000000003087983 */ /* 0x000ea40000100800 */
[----:B--2--5:R-:W-:-:S13]  /*04e0*/  ISETP.NE.AND P2, PT, R8, R9, PT ;  /* 0x000000090800720c */ /* 0x024fda0003f45270 */
[----:B------:R-:W-:Y:S05]  /*04f0*/  @!P2 BRA `(.L_x_417) ;  /* 0x00000000001ca947 */ /* 0x000fea0003800000 */
[----:B------:R-:W-:Y:S02]  /*0500*/  VIADD R12, R12, 0x1 ;  /* 0x000000010c0c7836 */ /* 0x000fe40000000000 */
[----:B------:R-:W-:-:S03]  /*0510*/  VIADD R3, R3, 0x4 ;  /* 0x0000000403037836 */ /* 0x000fc60000000000 */
[----:B------:R-:W-:-:S13]  /*0520*/  ISETP.NE.AND P2, PT, R12, RZ, PT ;  /* 0x000000ff0c00720c */ /* 0x000fda0003f45270 */
[----:B------:R-:W-:Y:S05]  /*0530*/  @P2 BRA `(.L_x_418) ;  /* 0xfffffffc00e42947 */ /* 0x000fea000383ffff */
.L_x_416:
[C---:B------:R-:W-:Y:S01]  /*0540*/  LEA R3, R4.reuse, R1, 0x2 ;  /* 0x0000000104037211 */ /* 0x040fe200078e10ff */
[----:B------:R-:W-:-:S04]  /*0550*/  VIADD R4, R4, 0x1 ;  /* 0x0000000104047836 */ /* 0x000fc80000000000 */
[----:B-----5:R0:W-:Y:S03]  /*0560*/  STL [R3], R9 ;  /* 0x0000000903007387 */ /* 0x0201e60000100800 */
.L_x_417:
[----:B------:R-:W-:Y:S05]  /*0570*/  BSYNC.RECONVERGENT B1 ;  /* 0x0000000000017941 */ /* 0x000fea0003800200 */
.L_x_415:
[----:B------:R-:W-:Y:S05]  /*0580*/  @P0 BRA `(.L_x_419) ;  /* 0xfffffffc00a00947 */ /* 0x000fea000383ffff */
.L_x_414:
[----:B------:R-:W-:Y:S05]  /*0590*/  BSYNC.RECONVERGENT B0 ;  /* 0x0000000000007941 */ /* 0x000fea0003800200 */
.L_x_413:
[----:B-----5:R-:W-:Y:S01]  /*05a0*/  ISETP.GE.AND P0, PT, R7, 0x1, PT ;  /* 0x000000010700780c */ /* 0x020fe20003f06270 */
[----:B------:R-:W-:-:S12]  /*05b0*/  BSSY.RECONVERGENT B0, `(.L_x_420) ;  /* 0x000001a000007945 */ /* 0x000fd80003800200 */
[----:B------:R-:W-:Y:S05]  /*05c0*/  @!P0 BRA `(.L_x_421) ;  /* 0x0000000000608947 */ /* 0x000fea0003800000 */
[----:B0-----:R-:W-:-:S07]  /*05d0*/  IMAD.MOV.U32 R3, RZ, RZ, RZ ;  /* 0x000000ffff037224 */ /* 0x001fce00078e00ff */
.L_x_426:
[----:B0-----:R-:W0:Y:S01]  /*05e0*/  LDCU.64 UR6, c[0x0][0x3a0] ;  /* 0x00007400ff0677ac */ /* 0x001e220008000a00 */
[----:B------:R-:W-:-:S04]  /*05f0*/  IADD3 R5, PT, PT, R6, R3, RZ ;  /* 0x0000000306057210 */ /* 0x000fc80007ffe0ff */
        /* <DEDUP_REMOVED lines=8> */
[----:B------:R-:W-:-:S07]  /*0680*/  IMAD.MOV.U32 R5, RZ, RZ, RZ ;  /* 0x000000ffff057224 */ /* 0x000fce00078e00ff */
.L_x_425:
[----:B------:R-:W-:-:S06]  /*0690*/  LEA R8, R5, R1, 0x2 ;  /* 0x0000000105087211 */ /* 0x000fcc00078e10ff */
[----:B------:R-:W2:Y:S02]  /*06a0*/  LDL R8, [R8] ;  /* 0x0000000008087983 */ /* 0x000ea40000100800 */
[----:B--2--5:R-:W-:-:S13]  /*06b0*/  ISETP.NE.AND P2, PT, R8, R9, PT ;  /* 0x000000090800720c */ /* 0x024fda0003f45270 */
[----:B------:R-:W-:Y:S05]  /*06c0*/  @!P2 BRA `(.L_x_424) ;  /* 0x000000000018a947 */ /* 0x000fea0003800000 */
[----:B------:R-:W-:-:S05]  /*06d0*/  VIADD R5, R5, 0x1 ;  /* 0x0000000105057836 */ /* 0x000fca0000000000 */
[----:B------:R-:W-:-:S13]  /*06e0*/  ISETP.NE.AND P2, PT, R5, R4, PT ;  /* 0x000000040500720c */ /* 0x000fda0003f45270 */
[----:B------:R-:W-:Y:S05]  /*06f0*/  @P2 BRA `(.L_x_425) ;  /* 0xfffffffc00e42947 */ /* 0x000fea000383ffff */
.L_x_423:
[C---:B------:R-:W-:Y:S01]  /*0700*/  IMAD R8, R4.reuse, 0x4, R1 ;  /* 0x0000000404087824 */ /* 0x040fe200078e0201 */
[----:B------:R-:W-:-:S04]  /*0710*/  IADD3 R4, PT, PT, R4, 0x1, RZ ;  /* 0x0000000104047810 */ /* 0x000fc80007ffe0ff */
[----:B-----5:R0:W-:Y:S03]  /*0720*/  STL [R8], R9 ;  /* 0x0000000908007387 */ /* 0x0201e60000100800 */
.L_x_424:
[----:B------:R-:W-:Y:S05]  /*0730*/  BSYNC.RECONVERGENT B1 ;  /* 0x0000000000017941 */ /* 0x000fea0003800200 */
.L_x_422:
[----:B------:R-:W-:Y:S05]  /*0740*/  @P0 BRA `(.L_x_426) ;  /* 0xfffffffc00a40947 */ /* 0x000fea000383ffff */
.L_x_421:
[----:B------:R-:W-:Y:S05]  /*0750*/  BSYNC.RECONVERGENT B0 ;  /* 0x0000000000007941 */ /* 0x000fea0003800200 */
.L_x_420:
[----:B------:R-:W1:Y:S01]  /*0760*/  LDCU UR6, c[0x0][0x3bc] ;  /* 0x00007780ff0677ac */ /* 0x000e620008000800 */
[----:B------:R-:W2:Y:S01]  /*0770*/  LDC.64 R6, c[0x0][0x3d8] ;  /* 0x0000f600ff067b82 */ /* 0x000ea20000000a00 */
[----:B------:R-:W-:Y:S01]  /*0780*/  BSSY.RECONVERGENT B2, `(.L_x_427) ;  /* 0x0000088000027945 */ /* 0x000fe20003800200 */
[----:B------:R-:W3:Y:S06]  /*0790*/  LDCU UR7, c[0x0][0x3e0] ;  /* 0x00007c00ff0777ac */ /* 0x000eec0008000800 */
[----:B0-----:R-:W0:Y:S01]  /*07a0*/  LDC.64 R8, c[0x0][0x3d0] ;  /* 0x0000f400ff087b82 */ /* 0x001e220000000a00 */
[----:B-1----:R-:W-:-:S04]  /*07b0*/  ISETP.GT.AND P0, PT, R4, UR6, PT ;  /* 0x0000000604007c0c */ /* 0x002fc8000bf04270 */
[----:B------:R-:W-:-:S13]  /*07c0*/  ISETP.NE.AND P2, PT, RZ, UR6, P0 ;  /* 0x00000006ff007c0c */ /* 0x000fda0008745270 */
[----:B--2---:R-:W-:-:S04]  /*07d0*/  @P2 IMAD.WIDE R6, R2, 0x4, R6 ;  /* 0x0000000402062825 */ /* 0x004fc800078e0206 */
[----:B0-----:R-:W-:Y:S01]  /*07e0*/  @P2 IMAD.WIDE R8, R2, 0x4, R8 ;  /* 0x0000000402082825 */ /* 0x001fe200078e0208 */
[----:B------:R0:W-:Y:S04]  /*07f0*/  @P2 STG.E desc[UR8][R6.64], RZ ;  /* 0x000000ff06002986 */ /* 0x0001e8000c101908 */
[----:B------:R0:W-:Y:S01]  /*0800*/  @P2 STG.E desc[UR8][R8.64], R4 ;  /* 0x0000000408002986 */ /* 0x0001e2000c101908 */
[----:B------:R-:W-:-:S13]  /*0810*/  ISETP.NE.AND P2, PT, RZ, UR6, PT ;  /* 0x00000006ff007c0c */ /* 0x000fda000bf45270 */
[----:B0--3--:R-:W-:Y:S05]  /*0820*/  @P0 BRA P2, `(.L_x_428) ;  /* 0x0000000400f40947 */ /* 0x009fea0001000000 */
[----:B------:R-:W0:Y:S01]  /*0830*/  LDC.64 R6, c[0x0][0x3d8] ;  /* 0x0000f600ff067b82 */ /* 0x000e220000000a00 */
[----:B------:R-:W-:Y:S01]  /*0840*/  IMAD.MOV.U32 R3, RZ, RZ, 0x1 ;  /* 0x00000001ff037424 */ /* 0x000fe200078e00ff */
[----:B------:R-:W-:-:S06]  /*0850*/  ISETP.GE.AND P0, PT, R4, 0x1, PT ;  /* 0x000000010400780c */ /* 0x000fcc0003f06270 */
[----:B------:R-:W1:Y:S01]  /*0860*/  LDC.64 R8, c[0x0][0x3d0] ;  /* 0x0000f400ff087b82 */ /* 0x000e620000000a00 */
[----:B0-----:R-:W-:-:S05]  /*0870*/  IMAD.WIDE R6, R2, 0x4, R6 ;  /* 0x0000000402067825 */ /* 0x001fca00078e0206 */
[----:B------:R0:W-:Y:S01]  /*0880*/  STG.E desc[UR8][R6.64], R3 ;  /* 0x0000000306007986 */ /* 0x0001e2000c101908 */
[----:B-1----:R-:W-:-:S05]  /*0890*/  IMAD.WIDE R8, R2, 0x4, R8 ;  /* 0x0000000402087825 */ /* 0x002fca00078e0208 */
[----:B------:R0:W-:Y:S01]  /*08a0*/  STG.E desc[UR8][R8.64], R4 ;  /* 0x0000000408007986 */ /* 0x0001e2000c101908 */
[----:B------:R-:W-:Y:S05]  /*08b0*/  @!P0 BRA `(.L_x_428) ;  /* 0x0000000400d08947 */ /* 0x000fea0003800000 */
[C---:B------:R-:W-:Y:S01]  /*08c0*/  ISETP.GE.U32.AND P0, PT, R4.reuse, 0x4, PT ;  /* 0x000000040400780c */ /* 0x040fe20003f06070 */
[----:B------:R-:W-:Y:S01]  /*08d0*/  BSSY.RECONVERGENT B1, `(.L_x_429) ;  /* 0x0000063000017945 */ /* 0x000fe20003800200 */
[----:B0-----:R-:W-:Y:S01]  /*08e0*/  LOP3.LUT R3, R4, 0x3, RZ, 0xc0, !PT ;  /* 0x0000000304037812 */ /* 0x001fe200078ec0ff */
[----:B------:R-:W-:-:S10]  /*08f0*/  IMAD.MOV.U32 R20, RZ, RZ, RZ ;  /* 0x000000ffff147224 */ /* 0x000fd400078e00ff */
[----:B------:R-:W-:Y:S05]  /*0900*/  @!P0 BRA `(.L_x_430) ;  /* 0x00000004007c8947 */ /* 0x000fea0003800000 */
[----:B------:R-:W0:Y:S01]  /*0910*/  LDC.64 R22, c[0x0][0x3c8] ;  /* 0x0000f200ff167b82 */ /* 0x000e220000000a00 */
[----:B------:R-:W-:Y:S01]  /*0920*/  LOP3.LUT R20, R4, 0x7ffffffc, RZ, 0xc0, !PT ;  /* 0x7ffffffc04147812 */ /* 0x000fe200078ec0ff */
[----:B------:R-:W-:Y:S01]  /*0930*/  BSSY.RELIABLE B0, `(.L_x_431) ;  /* 0x0000051000007945 */ /* 0x000fe20003800100 */
[----:B------:R-:W-:Y:S02]  /*0940*/  HFMA2 R21, -RZ, RZ, 0, 0 ;  /* 0x00000000ff157431 */ /* 0x000fe400000001ff */
[----:B------:R-:W-:-:S13]  /*0950*/  ISETP.GT.AND P0, PT, R20, RZ, PT ;  /* 0x000000ff1400720c */ /* 0x000fda0003f04270 */
[----:B------:R-:W-:Y:S05]  /*0960*/  @!P0 BRA `(.L_x_432) ;  /* 0x0000000400348947 */ /* 0x000fea0003800000 */
[----:B------:R-:W-:Y:S01]  /*0970*/  IMAD.IADD R4, R20, 0x1, -R21 ;  /* 0x0000000114047824 */ /* 0x000fe200078e0a15 */
[----:B------:R-:W-:Y:S01]  /*0980*/  BSSY.RECONVERGENT B3, `(.L_x_433) ;  /* 0x000002e000037945 */ /* 0x000fe20003800200 */
[----:B------:R-:W-:-:S03]  /*0990*/  PLOP3.LUT P0, PT, PT, PT, PT, 0x80, 0x8 ;  /* 0x000000000008781c */ /* 0x000fc60003f0f070 */
[----:B------:R-:W-:-:S13]  /*09a0*/  ISETP.GT.AND P2, PT, R4, 0xc, PT ;  /* 0x0000000c0400780c */ /* 0x000fda0003f44270 */
[----:B------:R-:W-:Y:S05]  /*09b0*/  @!P2 BRA `(.L_x_434) ;  /* 0x0000000000a8a947 */ /* 0x000fea0003800000 */
[----:B------:R-:W1:Y:S01]  /*09c0*/  LDC.64 R28, c[0x0][0x3c8] ;  /* 0x0000f200ff1c7b82 */ /* 0x000e620000000a00 */
[----:B------:R-:W-:Y:S02]  /*09d0*/  PLOP3.LUT P0, PT, PT, PT, PT, 0x8, 0x80 ;  /* 0x000000000080781c */ /* 0x000fe40003f0e170 */
[----:B------:R-:W-:-:S11]  /*09e0*/  IADD3 R24, PT, PT, R20, -0xc, RZ ;  /* 0xfffffff414187810 */ /* 0x000fd60007ffe0ff */
.L_x_435:
[C-C-:B--2---:R-:W-:Y:S01]  /*09f0*/  IMAD R4, R21.reuse, 0x4, R1.reuse ;  /* 0x0000000415047824 */ /* 0x144fe200078e0201 */
[C---:B------:R-:W-:Y:S01]  /*0a00*/  IADD3 R25, PT, PT, R21.reuse, 0x4, RZ ;  /* 0x0000000415197810 */ /* 0x040fe20007ffe0ff */
[C---:B------:R-:W-:Y:S01]  /*0a10*/  VIADD R27, R21.reuse, 0xc ;  /* 0x0000000c151b7836 */ /* 0x040fe20000000000 */
[----:B------:R-:W-:Y:S01]  /*0a20*/  IADD3 R26, PT, PT, R21, 0x8, RZ ;  /* 0x00000008151a7810 */ /* 0x000fe20007ffe0ff */
[----:B------:R-:W2:Y:S02]  /*0a30*/  LDCU UR6, c[0x0][0x3e0] ;  /* 0x00007c00ff0677ac */ /* 0x000ea40008000800 */
[----:B------:R-:W3:Y:S01]  /*0a40*/  LDL.128 R4, [R4] ;  /* 0x0000000004047983 */ /* 0x000ee20000100c00 */
[--C-:B------:R-:W-:Y:S01]  /*0a50*/  IMAD R8, R25, 0x4, R1.reuse ;  /* 0x0000000419087824 */ /* 0x100fe200078e0201 */
[----:B------:R-:W-:Y:S01]  /*0a60*/  LEA R12, R26, R1, 0x2 ;  /* 0x000000011a0c7211 */ /* 0x000fe200078e10ff */
[----:B------:R-:W-:-:S04]  /*0a70*/  IMAD R16, R27, 0x4, R1 ;  /* 0x000000041b107824 */ /* 0x000fc800078e0201 */
[----:B------:R-:W4:Y:S04]  /*0a80*/  LDL.128 R8, [R8] ;  /* 0x0000000008087983 */ /* 0x000f280000100c00 */
[----:B------:R-:W5:Y:S04]  /*0a90*/  LDL.128 R12, [R12] ;  /* 0x000000000c0c7983 */ /* 0x000f680000100c00 */
[----:B------:R-:W5:Y:S01]  /*0aa0*/  LDL.128 R16, [R16] ;  /* 0x0000000010107983 */ /* 0x000f620000100c00 */
[C---:B--2---:R-:W-:Y:S02]  /*0ab0*/  IMAD R31, R2.reuse, UR6, R21 ;  /* 0x00000006021f7c24 */ /* 0x044fe4000f8e0215 */
[----:B------:R-:W-:-:S02]  /*0ac0*/  IMAD R25, R2, UR6, R25 ;  /* 0x0000000602197c24 */ /* 0x000fc4000f8e0219 */
[----:B-1----:R-:W-:-:S04]  /*0ad0*/  IMAD.WIDE R30, R31, 0x4, R28 ;  /* 0x000000041f1e7825 */ /* 0x002fc800078e021c */
[----:B------:R-:W-:Y:S01]  /*0ae0*/  IMAD R27, R2, UR6, R27 ;  /* 0x00000006021b7c24 */ /* 0x000fe2000f8e021b */
[----:B------:R-:W-:-:S04]  /*0af0*/  IADD3 R21, PT, PT, R21, 0x10, RZ ;  /* 0x0000001015157810 */ /* 0x000fc80007ffe0ff */
[----:B------:R-:W-:Y:S01]  /*0b00*/  ISETP.GE.AND P2, PT, R21, R24, PT ;  /* 0x000000181500720c */ /* 0x000fe20003f46270 */
[----:B---3--:R-:W-:Y:S04]  /*0b10*/  STG.E desc[UR8][R30.64], R4 ;  /* 0x000000041e007986 */ /* 0x008fe8000c101908 */
[----:B------:R1:W-:Y:S04]  /*0b20*/  STG.E desc[UR8][R30.64+0x4], R5 ;  /* 0x000004051e007986 */ /* 0x0003e8000c101908 */
[----:B------:R-:W-:Y:S04]  /*0b30*/  STG.E desc[UR8][R30.64+0x8], R6 ;  /* 0x000008061e007986 */ /* 0x000fe8000c101908 */
[----:B------:R2:W-:Y:S01]  /*0b40*/  STG.E desc[UR8][R30.64+0xc], R7 ;  /* 0x00000c071e007986 */ /* 0x0005e2000c101908 */
[----:B-1----:R-:W-:-:S04]  /*0b50*/  IMAD.WIDE R4, R25, 0x4, R28 ;  /* 0x0000000419047825 */ /* 0x002fc800078e021c */
[----:B------:R-:W-:Y:S02]  /*0b60*/  IMAD R25, R2, UR6, R26 ;  /* 0x0000000602197c24 */ /* 0x000fe4000f8e021a */
[----:B------:R-:W-:-:S04]  /*0b70*/  IMAD.WIDE R26, R27, 0x4, R28 ;  /* 0x000000041b1a7825 */ /* 0x000fc800078e021c */
[----:B--2---:R-:W-:Y:S01]  /*0b80*/  IMAD.WIDE R6, R25, 0x4, R28 ;  /* 0x0000000419067825 */ /* 0x004fe200078e021c */
[----:B----4-:R2:W-:Y:S04]  /*0b90*/  STG.E desc[UR8][R4.64], R8 ;  /* 0x0000000804007986 */ /* 0x0105e8000c101908 */
[----:B------:R2:W-:Y:S04]  /*0ba0*/  STG.E desc[UR8][R4.64+0x4], R9 ;  /* 0x0000040904007986 */ /* 0x0005e8000c101908 */
[----:B------:R2:W-:Y:S04]  /*0bb0*/  STG.E desc[UR8][R4.64+0x8], R10 ;  /* 0x0000080a04007986 */ /* 0x0005e8000c101908 */
[----:B------:R2:W-:Y:S04]  /*0bc0*/  STG.E desc[UR8][R4.64+0xc], R11 ;  /* 0x00000c0b04007986 */ /* 0x0005e8000c101908 */
[----:B-----5:R2:W-:Y:S04]  /*0bd0*/  STG.E desc[UR8][R6.64], R12 ;  /* 0x0000000c06007986 */ /* 0x0205e8000c101908 */
        /* <DEDUP_REMOVED lines=8> */
.L_x_434:
[----:B------:R-:W-:Y:S05]  /*0c60*/  BSYNC.RECONVERGENT B3 ;  /* 0x0000000000037941 */ /* 0x000fea0003800200 */
.L_x_433:
[----:B--2---:R-:W-:Y:S01]  /*0c70*/  IMAD.IADD R4, R20, 0x1, -R21 ;  /* 0x0000000114047824 */ /* 0x004fe200078e0a15 */
[----:B------:R-:W-:Y:S04]  /*0c80*/  BSSY.RECONVERGENT B3, `(.L_x_436) ;  /* 0x0000018000037945 */ /* 0x000fe80003800200 */
[----:B------:R-:W-:-:S13]  /*0c90*/  ISETP.GT.AND P2, PT, R4, 0x4, PT ;  /* 0x000000040400780c */ /* 0x000fda0003f44270 */
[----:B------:R-:W-:Y:S05]  /*0ca0*/  @!P2 BRA `(.L_x_437) ;  /* 0x000000000054a947 */ /* 0x000fea0003800000 */
[C---:B------:R-:W-:Y:S01]  /*0cb0*/  VIADD R14, R21.reuse, 0x4 ;  /* 0x00000004150e7836 */ /* 0x040fe20000000000 */
[-C--:B------:R-:W-:Y:S01]  /*0cc0*/  LEA R4, R21, R1.reuse, 0x2 ;  /* 0x0000000115047211 */ /* 0x080fe200078e10ff */
[----:B------:R-:W1:Y:S01]  /*0cd0*/  LDC.64 R12, c[0x0][0x3c8] ;  /* 0x0000f200ff0c7b82 */ /* 0x000e620000000a00 */
[----:B------:R-:W2:Y:S02]  /*0ce0*/  LDCU UR6, c[0x0][0x3e0] ;  /* 0x00007c00ff0677ac */ /* 0x000ea40008000800 */
[----:B------:R-:W-:Y:S02]  /*0cf0*/  LEA R8, R14, R1, 0x2 ;  /* 0x000000010e087211 */ /* 0x000fe400078e10ff */
[----:B------:R-:W3:Y:S04]  /*0d00*/  LDL.128 R4, [R4] ;  /* 0x0000000004047983 */ /* 0x000ee80000100c00 */
[----:B------:R-:W4:Y:S01]  /*0d10*/  LDL.128 R8, [R8] ;  /* 0x0000000008087983 */ /* 0x000f220000100c00 */
[----:B------:R-:W-:Y:S01]  /*0d20*/  PLOP3.LUT P0, PT, PT, PT, PT, 0x8, 0x80 ;  /* 0x000000000080781c */ /* 0x000fe20003f0e170 */
[----:B--2---:R-:W-:-:S02]  /*0d30*/  IMAD R15, R2, UR6, R21 ;  /* 0x00000006020f7c24 */ /* 0x004fc4000f8e0215 */
[----:B------:R-:W-:Y:S02]  /*0d40*/  IMAD R17, R2, UR6, R14 ;  /* 0x0000000602117c24 */ /* 0x000fe4000f8e020e */
[----:B------:R-:W-:Y:S02]  /*0d50*/  VIADD R21, R21, 0x8 ;  /* 0x0000000815157836 */ /* 0x000fe40000000000 */
[----:B-1----:R-:W-:-:S04]  /*0d60*/  IMAD.WIDE R14, R15, 0x4, R12 ;  /* 0x000000040f0e7825 */ /* 0x002fc800078e020c */
[----:B------:R-:W-:Y:S01]  /*0d70*/  IMAD.WIDE R12, R17, 0x4, R12 ;  /* 0x00000004110c7825 */ /* 0x000fe200078e020c */
[----:B---3--:R1:W-:Y:S04]  /*0d80*/  STG.E desc[UR8][R14.64], R4 ;  /* 0x000000040e007986 */ /* 0x0083e8000c101908 */
[----:B------:R1:W-:Y:S04]  /*0d90*/  STG.E desc[UR8][R14.64+0x4], R5 ;  /* 0x000004050e007986 */ /* 0x0003e8000c101908 */
[----:B------:R1:W-:Y:S04]  /*0da0*/  STG.E desc[UR8][R14.64+0x8], R6 ;  /* 0x000008060e007986 */ /* 0x0003e8000c101908 */
[----:B------:R1:W-:Y:S04]  /*0db0*/  STG.E desc[UR8][R14.64+0xc], R7 ;  /* 0x00000c070e007986 */ /* 0x0003e8000c101908 */
[----:B----4-:R1:W-:Y:S04]  /*0dc0*/  STG.E desc[UR8][R12.64], R8 ;  /* 0x000000080c007986 */ /* 0x0103e8000c101908 */
[----:B------:R1:W-:Y:S04]  /*0dd0*/  STG.E desc[UR8][R12.64+0x4], R9 ;  /* 0x000004090c007986 */ /* 0x0003e8000c101908 */
[----:B------:R1:W-:Y:S04]  /*0de0*/  STG.E desc[UR8][R12.64+0x8], R10 ;  /* 0x0000080a0c007986 */ /* 0x0003e8000c101908 */
[----:B------:R1:W-:Y:S02]  /*0df0*/  STG.E desc[UR8][R12.64+0xc], R11 ;  /* 0x00000c0b0c007986 */ /* 0x0003e4000c101908 */
.L_x_437:
[----:B------:R-:W-:Y:S05]  /*0e00*/  BSYNC.RECONVERGENT B3 ;  /* 0x0000000000037941 */ /* 0x000fea0003800200 */
.L_x_436:
[----:B------:R-:W-:-:S13]  /*0e10*/  ISETP.EQ.AND P2, PT, R21, R20, PT ;  /* 0x000000141500720c */ /* 0x000fda0003f42270 */
[----:B------:R-:W-:Y:S05]  /*0e20*/  @!P0 BREAK.RELIABLE P2, B0 ;  /* 0x0000000000008942 */ /* 0x000fea0001000100 */
[----:B------:R-:W-:Y:S05]  /*0e30*/  @!P0 BRA P2, `(.L_x_430) ;  /* 0x0000000000308947 */ /* 0x000fea0001000000 */
.L_x_432:
[----:B------:R-:W-:Y:S05]  /*0e40*/  BSYNC.RELIABLE B0 ;  /* 0x0000000000007941 */ /* 0x000fea0003800100 */
.L_x_431:
[----:B-12---:R-:W-:-:S06]  /*0e50*/  LEA R4, R21, R1, 0x2 ;  /* 0x0000000115047211 */ /* 0x006fcc00078e10ff */
[----:B------:R-:W2:Y:S01]  /*0e60*/  LDL.128 R4, [R4] ;  /* 0x0000000004047983 */ /* 0x000ea20000100c00 */
[----:B------:R-:W-:Y:S02]  /*0e70*/  IMAD R9, R2, UR7, R21 ;  /* 0x0000000702097c24 */ /* 0x000fe4000f8e0215 */
[----:B------:R-:W-:Y:S02]  /*0e80*/  VIADD R21, R21, 0x4 ;  /* 0x0000000415157836 */ /* 0x000fe40000000000 */
[----:B0-----:R-:W-:-:S03]  /*0e90*/  IMAD.WIDE R8, R9, 0x4, R22 ;  /* 0x0000000409087825 */ /* 0x001fc600078e0216 */
[----:B------:R-:W-:Y:S02]  /*0ea0*/  ISETP.NE.AND P0, PT, R21, R20, PT ;  /* 0x000000141500720c */ /* 0x000fe40003f05270 */
[----:B--2---:R2:W-:Y:S04]  /*0eb0*/  STG.E desc[UR8][R8.64], R4 ;  /* 0x0000000408007986 */ /* 0x0045e8000c101908 */
[----:B------:R2:W-:Y:S04]  /*0ec0*/  STG.E desc[UR8][R8.64+0x4], R5 ;  /* 0x0000040508007986 */ /* 0x0005e8000c101908 */
[----:B------:R2:W-:Y:S04]  /*0ed0*/  STG.E desc[UR8][R8.64+0x8], R6 ;  /* 0x0000080608007986 */ /* 0x0005e8000c101908 */
[----:B------:R2:W-:Y:S01]  /*0ee0*/  STG.E desc[UR8][R8.64+0xc], R7 ;  /* 0x00000c0708007986 */ /* 0x0005e2000c101908 */
[----:B------:R-:W-:Y:S05]  /*0ef0*/  @P0 BRA `(.L_x_431) ;  /* 0xfffffffc00d40947 */ /* 0x000fea000383ffff */
.L_x_430:
[----:B------:R-:W-:Y:S05]  /*0f00*/  BSYNC.RECONVERGENT B1 ;  /* 0x0000000000017941 */ /* 0x000fea0003800200 */
.L_x_429:
[----:B------:R-:W-:-:S13]  /*0f10*/  ISETP.NE.AND P0, PT, R3, RZ, PT ;  /* 0x000000ff0300720c */ /* 0x000fda0003f05270 */
[----:B------:R-:W-:Y:S05]  /*0f20*/  @!P0 BRA `(.L_x_428) ;  /* 0x0000000000348947 */ /* 0x000fea0003800000 */
[----:B-12---:R-:W-:Y:S01]  /*0f30*/  LEA R6, R20, R1, 0x2 ;  /* 0x0000000114067211 */ /* 0x006fe200078e10ff */
[----:B------:R-:W1:Y:S01]  /*0f40*/  LDC.64 R4, c[0x0][0x3c8] ;  /* 0x0000f200ff047b82 */ /* 0x000e620000000a00 */
[----:B------:R-:W2:Y:S03]  /*0f50*/  LDCU UR6, c[0x0][0x3e0] ;  /* 0x00007c00ff0677ac */ /* 0x000ea60008000800 */
[----:B------:R-:W3:Y:S01]  /*0f60*/  LDL.64 R8, [R6] ;  /* 0x0000000006087983 */ /* 0x000ee20000100a00 */
[----:B------:R-:W-:Y:S01]  /*0f70*/  ISETP.NE.AND P0, PT, R3, 0x1, PT ;  /* 0x000000010300780c */ /* 0x000fe20003f05270 */
[----:B--2---:R-:W-:-:S04]  /*0f80*/  IMAD R7, R2, UR6, R20 ;  /* 0x0000000602077c24 */ /* 0x004fc8000f8e0214 */
[----:B-1----:R-:W-:-:S05]  /*0f90*/  IMAD.WIDE R4, R7, 0x4, R4 ;  /* 0x0000000407047825 */ /* 0x002fca00078e0204 */
[----:B---3--:R3:W-:Y:S03]  /*0fa0*/  STG.E desc[UR8][R4.64], R8 ;  /* 0x0000000804007986 */ /* 0x0087e6000c101908 */
[----:B------:R-:W-:Y:S05]  /*0fb0*/  @!P0 BRA `(.L_x_428) ;  /* 0x0000000000108947 */ /* 0x000fea0003800000 */
[----:B------:R-:W2:Y:S01]  /*0fc0*/  LDL R7, [R6+0x8] ;  /* 0x0000080006077983 */ /* 0x000ea20000100800 */
[----:B------:R-:W-:-:S03]  /*0fd0*/  ISETP.NE.AND P0, PT, R3, 0x2, PT ;  /* 0x000000020300780c */ /* 0x000fc60003f05270 */
[----:B------:R4:W-:Y:S10]  /*0fe0*/  STG.E desc[UR8][R4.64+0x4], R9 ;  /* 0x0000040904007986 */ /* 0x0009f4000c101908 */
[----:B--2---:R4:W-:Y:S02]  /*0ff0*/  @P0 STG.E desc[UR8][R4.64+0x8], R7 ;  /* 0x0000080704000986 */ /* 0x0049e4000c101908 */
.L_x_428:
[----:B------:R-:W-:Y:S05]  /*1000*/  BSYNC.RECONVERGENT B2 ;  /* 0x0000000000027941 */ /* 0x000fea0003800200 */
.L_x_427:
[----:B------:R-:W-:Y:S05]  /*1010*/  WARPSYNC.ALL ;  /* 0x0000000000007948 */ /* 0x000fea0003800000 */
[----:B------:R-:W-:Y:S05]  /*1020*/  @P1 BRA `(.L_x_438) ;  /* 0xfffffff0002c1947 */ /* 0x000fea000383ffff */
[----:B------:R-:W-:Y:S05]  /*1030*/  EXIT ;  /* 0x000000000000794d */ /* 0x000fea0003800000 */
.L_x_439:
        /* <DEDUP_REMOVED lines=12> */
.L_x_468:


//--------------------- .text._Z21convertToUniqueKernelPaPiS0_iS_S0_S0_i --------------------------
	.section	.text._Z21convertToUniqueKernelPaPiS0_iS_S0_S0_i,"ax",@progbits
	.align	128
        .global         _Z21convertToUniqueKernelPaPiS0_iS_S0_S0_i
        .type           _Z21convertToUniqueKernelPaPiS0_iS_S0_S0_i,@function
        .size           _Z21convertToUniqueKernelPaPiS0_iS_S0_S0_i,(.L_x_469 - _Z21convertToUniqueKernelPaPiS0_iS_S0_S0_i)
        .other          _Z21convertToUniqueKernelPaPiS0_iS_S0_S0_i,@"STO_CUDA_ENTRY STV_DEFAULT"
_Z21convertToUniqueKernelPaPiS0_iS_S0_S0_i:
.text._Z21convertToUniqueKernelPaPiS0_iS_S0_S0_i:
[----:B------:R-:W0:Y:S01]  /*0000*/  LDC R1, c[0x0][0x37c] ;  /* 0x0000df00ff017b82 */ /* 0x000e220000000800 */
[----:B------:R-:W1:Y:S07]  /*0010*/  S2R R3, SR_TID.X ;  /* 0x0000000000037919 */ /* 0x000e6e0000002100 */
[----:B------:R-:W1:Y:S01]  /*0020*/  S2UR UR4, SR_CTAID.X ;  /* 0x00000000000479c3 */ /* 0x000e620000002500 */
[----:B------:R-:W2:Y:S01]  /*0030*/  LDCU UR5, c[0x0][0x398] ;  /* 0x00007300ff0577ac */ /* 0x000ea20008000800 */
[----:B0-----:R-:W-:-:S06]  /*0040*/  VIADD R1, R1, 0xfffffe00 ;  /* 0xfffffe0001017836 */ /* 0x001fcc0000000000 */
[----:B------:R-:W1:Y:S02]  /*0050*/  LDC R0, c[0x0][0x360] ;  /* 0x0000d800ff007b82 */ /* 0x000e640000000800 */
[----:B-1----:R-:W-:-:S05]  /*0060*/  IMAD R0, R0, UR4, R3 ;  /* 0x0000000400007c24 */ /* 0x002fca000f8e0203 */
[----:B--2---:R-:W-:-:S13]  /*0070*/  ISETP.GE.AND P0, PT, R0, UR5, PT ;  /* 0x0000000500007c0c */ /* 0x004fda000bf06270 */
[----:B------:R-:W-:Y:S05]  /*0080*/  @P0 EXIT ;  /* 0x000000000000094d */ /* 0x000fea0003800000 */
[----:B------:R-:W0:Y:S01]  /*0090*/  LDC.64 R2, c[0x0][0x390] ;  /* 0x0000e400ff027b82 */ /* 0x000e220000000a00 */
[----:B------:R-:W1:Y:S07]  /*00a0*/  LDCU.64 UR4, c[0x0][0x358] ;  /* 0x00006b00ff0477ac */ /* 0x000e6e0008000a00 */
[----:B------:R-:W2:Y:S01]  /*00b0*/  LDC.64 R24, c[0x0][0x3a8] ;  /* 0x0000ea00ff187b82 */ /* 0x000ea20000000a00 */
[----:B0-----:R-:W-:-:S05]  /*00c0*/  IMAD.WIDE R2, R0, 0x4, R2 ;  /* 0x0000000400027825 */ /* 0x001fca00078e0202 */
[----:B-1----:R-:W3:Y:S01]  /*00d0*/  LDG.E R5, desc[UR4][R2.64] ;  /* 0x0000000402057981 */ /* 0x002ee2000c1e1900 */
[----:B--2---:R-:W-:-:S06]  /*00e0*/  IMAD.WIDE R24, R0, 0x4, R24 ;  /* 0x0000000400187825 */ /* 0x004fcc00078e0218 */
[----:B------:R0:W5:Y:S01]  /*00f0*/  LDG.E R24, desc[UR4][R24.64] ;  /* 0x0000000418187981 */ /* 0x000162000c1e1900 */
[----:B------:R-:W-:Y:S01]  /*0100*/  BSSY.RECONVERGENT B0, `(.L_x_440) ;  /* 0x000001f000007945 */ /* 0x000fe20003800200 */
[----:B------:R-:W-:Y:S01]  /*0110*/  IMAD.MOV.U32 R6, RZ, RZ, RZ ;  /* 0x000000ffff067224 */ /* 0x000fe200078e00ff */
[----:B---3--:R-:W-:-:S13]  /*0120*/  ISETP.GE.AND P0, PT, R5, 0x1, PT ;  /* 0x000000010500780c */ /* 0x008fda0003f06270 */
[----:B0-----:R-:W-:Y:S05]  /*0130*/  @!P0 BRA `(.L_x_441) ;  /* 0x00000000006c8947 */ /* 0x001fea0003800000 */
[----:B------:R-:W0:Y:S02]  /*0140*/  LDC.64 R2, c[0x0][0x388] ;  /* 0x0000e200ff027b82 */ /* 0x000e240000000a00 */
[----:B0-----:R-:W-:-:S05]  /*0150*/  IMAD.WIDE R2, R0, 0x4, R2 ;  /* 0x0000000400027825 */ /* 0x001fca00078e0202 */
[----:B------:R0:W5:Y:S01]  /*0160*/  LDG.E R4, desc[UR4][R2.64] ;  /* 0x0000000402047981 */ /* 0x000162000c1e1900 */
[----:B------:R-:W-:-:S07]  /*0170*/  CS2R R6, SRZ ;  /* 0x0000000000067805 */ /* 0x000fce000001ff00 */
.L_x_446:
[----:B------:R-:W1:Y:S01]  /*0180*/  LDCU.64 UR6, c[0x0][0x380] ;  /* 0x00007000ff0677ac */ /* 0x000e620008000a00 */
[----:B0----5:R-:W-:-:S05]  /*0190*/  IMAD.IADD R3, R4, 0x1, R7 ;  /* 0x0000000104037824 */ /* 0x021fca00078e0207 */
[----:B-1----:R-:W-:-:S04]  /*01a0*/  IADD3 R2, P0, PT, R3, UR6, RZ ;  /* 0x0000000603027c10 */ /* 0x002fc8000ff1e0ff */
[----:B------:R-:W-:-:S05]  /*01b0*/  LEA.HI.X.SX32 R3, R3, UR7, 0x1, P0 ;  /* 0x0000000703037c11 */ /* 0x000fca00080f0eff */
[----:B------:R0:W5:Y:S01]  /*01c0*/  LDG.E.S8 R8, desc[UR4][R2.64] ;  /* 0x0000000402087981 */ /* 0x000162000c1e1300 */
[----:B------:R-:W-:Y:S01]  /*01d0*/  ISETP.GE.AND P1, PT, R6, 0x1, PT ;  /* 0x000000010600780c */ /* 0x000fe20003f26270 */
[----:B------:R-:W-:Y:S01]  /*01e0*/  VIADD R7, R7, 0x1 ;  /* 0x0000000107077836 */ /* 0x000fe20000000000 */
[----:B------:R-:W-:Y:S04]  /*01f0*/  BSSY.RECONVERGENT B1, `(.L_x_442) ;  /* 0x000000e000017945 */ /* 0x000fe80003800200 */
[----:B------:R-:W-:-:S07]  /*0200*/  ISETP.NE.AND P0, PT, R7, R5, PT ;  /* 0x000000050700720c */ /* 0x000fce0003f05270 */
[----:B0-----:R-:W-:Y:S06]  /*0210*/  @!P1 BRA `(.L_x_443) ;  /* 0x0000000000209947 */ /* 0x001fec0003800000 */
[----:B------:R-:W-:-:S07]  /*0220*/  IMAD.MOV.U32 R2, RZ, RZ, RZ ;  /* 0x000000ffff027224 */ /* 0x000fce00078e00ff */
.L_x_445:
[----:B------:R-:W-:-:S06]  /*0230*/  IMAD R3, R2, 0x4, R1 ;  /* 0x0000000402037824 */ /* 0x000fcc00078e0201 */
[----:B------:R-:W2:Y:S02]  /*0240*/  LDL R3, [R3] ;  /* 0x0000000003037983 */ /* 0x000ea40000100800 */
[----:B--2--5:R-:W-:-:S13]  /*0250*/  ISETP.NE.AND P1, PT, R3, R8, PT ;  /* 0x000000080300720c */ /* 0x024fda0003f25270 */
[----:B------:R-:W-:Y:S05]  /*0260*/  @!P1 BRA `(.L_x_444) ;  /* 0x0000000000189947 */ /* 0x000fea0003800000 */
[----:B------:R-:W-:-:S05]  /*0270*/  VIADD R2, R2, 0x1 ;  /* 0x0000000102027836 */ /* 0x000fca0000000000 */
[----:B------:R-:W-:-:S13]  /*0280*/  ISETP.NE.AND P1, PT, R2, R6, PT ;  /* 0x000000060200720c */ /* 0x000fda0003f25270 */
[----:B------:R-:W-:Y:S05]  /*0290*/  @P1 BRA `(.L_x_445) ;  /* 0xfffffffc00e41947 */ /* 0x000fea000383ffff */
.L_x_443:
[C---:B------:R-:W-:Y:S02]  /*02a0*/  IMAD R2, R6.reuse, 0x4, R1 ;  /* 0x0000000406027824 */ /* 0x040fe400078e0201 */
[----:B------:R-:W-:-:S03]  /*02b0*/  VIADD R6, R6, 0x1 ;  /* 0x0000000106067836 */ /* 0x000fc60000000000 */
[----:B-----5:R0:W-:Y:S04]  /*02c0*/  STL [R2], R8 ;  /* 0x0000000802007387 */ /* 0x0201e80000100800 */
.L_x_444:
[----:B------:R-:W-:Y:S05]  /*02d0*/  BSYNC.RECONVERGENT B1 ;  /* 0x0000000000017941 */ /* 0x000fea0003800200 */
.L_x_442:
[----:B------:R-:W-:Y:S05]  /*02e0*/  @P0 BRA `(.L_x_446) ;  /* 0xfffffffc00a40947 */ /* 0x000fea000383ffff */
.L_x_441:
[----:B------:R-:W-:Y:S05]  /*02f0*/  BSYNC.RECONVERGENT B0 ;  /* 0x0000000000007941 */ /* 0x000fea0003800200 */
.L_x_440:
[----:B0-----:R-:W0:Y:S01]  /*0300*/  LDC.64 R2, c[0x0][0x3b0] ;  /* 0x0000ec00ff027b82 */ /* 0x001e220000000a00 */
[----:B------:R-:W-:Y:S01]  /*0310*/  ISETP.GE.AND P0, PT, R6, 0x1, PT ;  /* 0x000000010600780c */ /* 0x000fe20003f06270 */
[----:B0-----:R-:W-:-:S05]  /*0320*/  IMAD.WIDE R2, R0, 0x4, R2 ;  /* 0x0000000400027825 */ /* 0x001fca00078e0202 */
[----:B------:R0:W-:Y:S07]  /*0330*/  STG.E desc[UR4][R2.64], R6 ;  /* 0x0000000602007986 */ /* 0x0001ee000c101904 */
[----:B------:R-:W-:Y:S05]  /*0340*/  @!P0 EXIT ;  /* 0x000000000000894d */ /* 0x000fea0003800000 */
        /* <DEDUP_REMOVED lines=8> */
[----:B------:R-:W-:-:S03]  /*03d0*/  IMAD.MOV.U32 R0, RZ, RZ, R1 ;  /* 0x000000ffff007224 */ /* 0x000fc600078e0001 */
[----:B------:R-:W-:-:S05]  /*03e0*/  IMAD.MOV R22, RZ, RZ, -R23 ;  /* 0x000000ffff167224 */ /* 0x000fca00078e0a17 */
[----:B------:R-:W-:Y:S02]  /*03f0*/  ISETP.GE.AND P0, PT, R22, RZ, PT ;  /* 0x000000ff1600720c */ /* 0x000fe40003f06270 */
[----:B0-----:R-:W-:Y:S01]  /*0400*/  IADD3 R3, P1, PT, R20, 0x1, RZ ;  /* 0x0000000114037810 */ /* 0x001fe20007f3e0ff */
[----:B-----5:R-:W-:-:S04]  /*0410*/  IMAD.MOV.U32 R20, RZ, RZ, R24 ;  /* 0x000000ffff147224 */ /* 0x020fc800078e0018 */
[----:B------:R-:W-:-:S06]  /*0420*/  IMAD.X R21, RZ, RZ, R21, P1 ;  /* 0x000000ffff157224 */ /* 0x000fcc00008e0615 */
[----:B------:R-:W-:Y:S05]  /*0430*/  @P0 BRA `(.L_x_450) ;  /* 0x0000000400180947 */ /* 0x000fea0003800000 */
[----:B------:R-:W-:Y:S01]  /*0440*/  IMAD.MOV R4, RZ, RZ, -R22 ;  /* 0x000000ffff047224 */ /* 0x000fe200078e0a16 */
[----:B------:R-:W-:Y:S01]  /*0450*/  BSSY.RECONVERGENT B2, `(.L_x_451) ;  /* 0x0000029000027945 */ /* 0x000fe20003800200 */
[----:B------:R-:W-:-:S03]  /*0460*/  PLOP3.LUT P0, PT, PT, PT, PT, 0x80, 0x8 ;  /* 0x000000000008781c */ /* 0x000fc60003f0f070 */
[----:B------:R-:W-:-:S13]  /*0470*/  ISETP.GT.AND P1, PT, R4, 0xc, PT ;  /* 0x0000000c0400780c */ /* 0x000fda0003f24270 */
[----:B------:R-:W-:Y:S05]  /*0480*/  @!P1 BRA `(.L_x_452) ;  /* 0x0000000000949947 */ /* 0x000fea0003800000 */
[----:B------:R-:W-:-:S13]  /*0490*/  PLOP3.LUT P0, PT, PT, PT, PT, 0x8, 0x80 ;  /* 0x000000000080781c */ /* 0x000fda0003f0e170 */
.L_x_453:
[----:B-1----:R-:W2:Y:S04]  /*04a0*/  LDL.128 R4, [R0] ;  /* 0x0000000000047983 */ /* 0x002ea80000100c00 */
[----:B------:R-:W3:Y:S04]  /*04b0*/  LDL.128 R8, [R0+0x10] ;  /* 0x0000100000087983 */ /* 0x000ee80000100c00 */
[----:B------:R-:W4:Y:S04]  /*04c0*/  LDL.128 R12, [R0+0x20] ;  /* 0x00002000000c7983 */ /* 0x000f280000100c00 */
[----:B------:R0:W5:Y:S01]  /*04d0*/  LDL.128 R16, [R0+0x30] ;  /* 0x0000300000107983 */ /* 0x0001620000100c00 */
[C---:B------:R-:W-:Y:S01]  /*04e0*/  IADD3 R26, P1, PT, R20.reuse, R3, RZ ;  /* 0x00000003141a7210 */ /* 0x040fe20007f3e0ff */
[----:B------:R-:W-:-:S02]  /*04f0*/  VIADD R28, R20, 0x4 ;  /* 0x00000004141c7836 */ /* 0x000fc40000000000 */
[C---:B------:R-:W-:Y:S01]  /*0500*/  VIADD R25, R20.reuse, 0x8 ;  /* 0x0000000814197836 */ /* 0x040fe20000000000 */
[----:B------:R-:W-:Y:S01]  /*0510*/  LEA.HI.X.SX32 R27, R20, R21, 0x1, P1 ;  /* 0x00000015141b7211 */ /* 0x000fe200008f0eff */
[----:B------:R-:W-:Y:S02]  /*0520*/  VIADD R22, R22, 0x10 ;  /* 0x0000001016167836 */ /* 0x000fe40000000000 */
[----:B0-----:R-:W-:Y:S02]  /*0530*/  VIADD R0, R0, 0x40 ;  /* 0x0000004000007836 */ /* 0x001fe40000000000 */
[----:B--2---:R0:W-:Y:S04]  /*0540*/  STG.E.U8 desc[UR4][R26.64+-0x1], R4 ;  /* 0xffffff041a007986 */ /* 0x0041e8000c101104 */
[----:B------:R1:W-:Y:S04]  /*0550*/  STG.E.U8 desc[UR4][R26.64], R5 ;  /* 0x000000051a007986 */ /* 0x0003e8000c101104 */
[----:B------:R-:W-:Y:S01]  /*0560*/  STG.E.U8 desc[UR4][R26.64+0x1], R6 ;  /* 0x000001061a007986 */ /* 0x000fe2000c101104 */
[----:B0-----:R-:W-:-:S03]  /*0570*/  IADD3 R4, P1, PT, R28, R3, RZ ;  /* 0x000000031c047210 */ /* 0x001fc60007f3e0ff */
[----:B------:R-:W-:Y:S01]  /*0580*/  STG.E.U8 desc[UR4][R26.64+0x2], R7 ;  /* 0x000002071a007986 */ /* 0x000fe2000c101104 */
[----:B-1----:R-:W-:Y:S02]  /*0590*/  LEA.HI.X.SX32 R5, R28, R21, 0x1, P1 ;  /* 0x000000151c057211 */ /* 0x002fe400008f0eff */
[----:B------:R-:W-:-:S03]  /*05a0*/  IADD3 R28, P1, PT, R25, R3, RZ ;  /* 0x00000003191c7210 */ /* 0x000fc60007f3e0ff */
[----:B---3--:R0:W-:Y:S01]  /*05b0*/  STG.E.U8 desc[UR4][R4.64+-0x1], R8 ;  /* 0xffffff0804007986 */ /* 0x0081e2000c101104 */
[----:B------:R-:W-:-:S03]  /*05c0*/  LEA.HI.X.SX32 R29, R25, R21, 0x1, P1 ;  /* 0x00000015191d7211 */ /* 0x000fc600008f0eff */
[----:B------:R1:W-:Y:S04]  /*05d0*/  STG.E.U8 desc[UR4][R4.64], R9 ;  /* 0x0000000904007986 */ /* 0x0003e8000c101104 */
[----:B------:R1:W-:Y:S01]  /*05e0*/  STG.E.U8 desc[UR4][R4.64+0x1], R10 ;  /* 0x0000010a04007986 */ /* 0x0003e2000c101104 */
[----:B0-----:R-:W-:-:S03]  /*05f0*/  VIADD R8, R20, 0xc ;  /* 0x0000000c14087836 */ /* 0x001fc60000000000 */
[----:B------:R1:W-:Y:S01]  /*0600*/  STG.E.U8 desc[UR4][R4.64+0x2], R11 ;  /* 0x0000020b04007986 */ /* 0x0003e2000c101104 */
[----:B------:R-:W-:Y:S01]  /*0610*/  VIADD R20, R20, 0x10 ;  /* 0x0000001014147836 */ /* 0x000fe20000000000 */
[C---:B------:R-:W-:Y:S02]  /*0620*/  IADD3 R6, P1, PT, R8.reuse, R3, RZ ;  /* 0x0000000308067210 */ /* 0x040fe40007f3e0ff */
[----:B----4-:R1:W-:Y:S02]  /*0630*/  STG.E.U8 desc[UR4][R28.64+-0x1], R12 ;  /* 0xffffff0c1c007986 */ /* 0x0103e4000c101104 */
[----:B------:R-:W-:Y:S02]  /*0640*/  LEA.HI.X.SX32 R7, R8, R21, 0x1, P1 ;  /* 0x0000001508077211 */ /* 0x000fe400008f0eff */
[----:B------:R1:W-:Y:S01]  /*0650*/  STG.E.U8 desc[UR4][R28.64], R13 ;  /* 0x0000000d1c007986 */ /* 0x0003e2000c101104 */
[----:B------:R-:W-:-:S03]  /*0660*/  ISETP.GE.AND P1, PT, R22, -0xc, PT ;  /* 0xfffffff41600780c */ /* 0x000fc60003f26270 */
[----:B------:R1:W-:Y:S04]  /*0670*/  STG.E.U8 desc[UR4][R28.64+0x1], R14 ;  /* 0x0000010e1c007986 */ /* 0x0003e8000c101104 */
[----:B------:R1:W-:Y:S04]  /*0680*/  STG.E.U8 desc[UR4][R28.64+0x2], R15 ;  /* 0x0000020f1c007986 */ /* 0x0003e8000c101104 */
[----:B-----5:R1:W-:Y:S04]  /*0690*/  STG.E.U8 desc[UR4][R6.64+-0x1], R16 ;  /* 0xffffff1006007986 */ /* 0x0203e8000c101104 */
[----:B------:R1:W-:Y:S04]  /*06a0*/  STG.E.U8 desc[UR4][R6.64], R17 ;  /* 0x0000001106007986 */ /* 0x0003e8000c101104 */
[----:B------:R1:W-:Y:S04]  /*06b0*/  STG.E.U8 desc[UR4][R6.64+0x1], R18 ;  /* 0x0000011206007986 */ /* 0x0003e8000c101104 */
[----:B------:R1:W-:Y:S01]  /*06c0*/  STG.E.U8 desc[UR4][R6.64+0x2], R19 ;  /* 0x0000021306007986 */ /* 0x0003e2000c101104 */
[----:B------:R-:W-:Y:S05]  /*06d0*/  @!P1 BRA `(.L_x_453) ;  /* 0xfffffffc00709947 */ /* 0x000fea000383ffff */
.L_x_452:
[----:B------:R-:W-:Y:S05]  /*06e0*/  BSYNC.RECONVERGENT B2 ;  /* 0x0000000000027941 */ /* 0x000fea0003800200 */
.L_x_451:
[----:B-1----:R-:W-:Y:S01]  /*06f0*/  IMAD.MOV R4, RZ, RZ, -R22 ;  /* 0x000000ffff047224 */ /* 0x002fe200078e0a16 */
[----:B------:R-:W-:Y:S04]  /*0700*/  BSSY.RECONVERGENT B2, `(.L_x_454) ;  /* 0x0000016000027945 */ /* 0x000fe80003800200 */
[----:B------:R-:W-:-:S13]  /*0710*/  ISETP.GT.AND P1, PT, R4, 0x4, PT ;  /* 0x000000040400780c */ /* 0x000fda0003f24270 */
[----:B------:R-:W-:Y:S05]  /*0720*/  @!P1 BRA `(.L_x_455) ;  /* 0x00000000004c9947 */ /* 0x000fea0003800000 */
[----:B------:R-:W2:Y:S04]  /*0730*/  LDL.128 R4, [R0] ;  /* 0x0000000000047983 */ /* 0x000ea80000100c00 */
[----:B------:R0:W3:Y:S01]  /*0740*/  LDL.128 R8, [R0+0x10] ;  /* 0x0000100000087983 */ /* 0x0000e20000100c00 */
[C---:B------:R-:W-:Y:S01]  /*0750*/  IADD3 R14, P0, PT, R20.reuse, R3, RZ ;  /* 0x00000003140e7210 */ /* 0x040fe20007f1e0ff */
[----:B------:R-:W-:Y:S02]  /*0760*/  VIADD R16, R20, 0x4 ;  /* 0x0000000414107836 */ /* 0x000fe40000000000 */
[----:B------:R-:W-:Y:S01]  /*0770*/  VIADD R22, R22, 0x8 ;  /* 0x0000000816167836 */ /* 0x000fe20000000000 */
[C---:B------:R-:W-:Y:S01]  /*0780*/  LEA.HI.X.SX32 R15, R20.reuse, R21, 0x1, P0 ;  /* 0x00000015140f7211 */ /* 0x040fe200000f0eff */
[----:B------:R-:W-:Y:S01]  /*0790*/  VIADD R20, R20, 0x8 ;  /* 0x0000000814147836 */ /* 0x000fe20000000000 */
[----:B------:R-:W-:Y:S01]  /*07a0*/  IADD3 R12, P0, PT, R16, R3, RZ ;  /* 0x00000003100c7210 */ /* 0x000fe20007f1e0ff */
[----:B0-----:R-:W-:-:S03]  /*07b0*/  VIADD R0, R0, 0x20 ;  /* 0x0000002000007836 */ /* 0x001fc60000000000 */
[----:B------:R-:W-:Y:S02]  /*07c0*/  LEA.HI.X.SX32 R13, R16, R21, 0x1, P0 ;  /* 0x00000015100d7211 */ /* 0x000fe400000f0eff */
[----:B------:R-:W-:Y:S01]  /*07d0*/  PLOP3.LUT P0, PT, PT, PT, PT, 0x8, 0x80 ;  /* 0x000000000080781c */ /* 0x000fe20003f0e170 */
[----:B--2---:R0:W-:Y:S04]  /*07e0*/  STG.E.U8 desc[UR4][R14.64+-0x1], R4 ;  /* 0xffffff040e007986 */ /* 0x0041e8000c101104 */
[----:B------:R0:W-:Y:S04]  /*07f0*/  STG.E.U8 desc[UR4][R14.64], R5 ;  /* 0x000000050e007986 */ /* 0x0001e8000c101104 */
[----:B------:R0:W-:Y:S04]  /*0800*/  STG.E.U8 desc[UR4][R14.64+0x1], R6 ;  /* 0x000001060e007986 */ /* 0x0001e8000c101104 */
[----:B------:R0:W-:Y:S04]  /*0810*/  STG.E.U8 desc[UR4][R14.64+0x2], R7 ;  /* 0x000002070e007986 */ /* 0x0001e8000c101104 */
[----:B---3--:R0:W-:Y:S04]  /*0820*/  STG.E.U8 desc[UR4][R12.64+-0x1], R8 ;  /* 0xffffff080c007986 */ /* 0x0081e8000c101104 */
[----:B------:R0:W-:Y:S04]  /*0830*/  STG.E.U8 desc[UR4][R12.64], R9 ;  /* 0x000000090c007986 */ /* 0x0001e8000c101104 */
[----:B------:R0:W-:Y:S04]  /*0840*/  STG.E.U8 desc[UR4][R12.64+0x1], R10 ;  /* 0x0000010a0c007986 */ /* 0x0001e8000c101104 */
[----:B------:R0:W-:Y:S02]  /*0850*/  STG.E.U8 desc[UR4][R12.64+0x2], R11 ;  /* 0x0000020b0c007986 */ /* 0x0001e4000c101104 */
.L_x_455:
[----:B------:R-:W-:Y:S05]  /*0860*/  BSYNC.RECONVERGENT B2 ;  /* 0x0000000000027941 */ /* 0x000fea0003800200 */
.L_x_454:
[----:B------:R-:W-:-:S13]  /*0870*/  ISETP.NE.OR P0, PT, R22, RZ, P0 ;  /* 0x000000ff1600720c */ /* 0x000fda0000705670 */
[----:B------:R-:W-:Y:S05]  /*0880*/  @!P0 BREAK.RELIABLE B0 ;  /* 0x0000000000008942 */ /* 0x000fea0003800100 */
[----:B------:R-:W-:Y:S05]  /*0890*/  @!P0 BRA `(.L_x_448) ;  /* 0x0000000000348947 */ /* 0x000fea0003800000 */
.L_x_450:
[----:B------:R-:W-:Y:S05]  /*08a0*/  BSYNC.RELIABLE B0 ;  /* 0x0000000000007941 */ /* 0x000fea0003800100 */
.L_x_449:
[----:B01----:R0:W2:Y:S01]  /*08b0*/  LDL.128 R4, [R0] ;  /* 0x0000000000047983 */ /* 0x0030a20000100c00 */
[----:B------:R-:W-:Y:S01]  /*08c0*/  IADD3 R8, P0, PT, R20, R3, RZ ;  /* 0x0000000314087210 */ /* 0x000fe20007f1e0ff */
[----:B------:R-:W-:-:S03]  /*08d0*/  VIADD R22, R22, 0x4 ;  /* 0x0000000416167836 */ /* 0x000fc60000000000 */
[C---:B------:R-:W-:Y:S01]  /*08e0*/  LEA.HI.X.SX32 R9, R20.reuse, R21, 0x1, P0 ;  /* 0x0000001514097211 */ /* 0x040fe200000f0eff */
[----:B------:R-:W-:Y:S01]  /*08f0*/  VIADD R20, R20, 0x4 ;  /* 0x0000000414147836 */ /* 0x000fe20000000000 */
[----:B------:R-:W-:Y:S01]  /*0900*/  ISETP.NE.AND P0, PT, R22, RZ, PT ;  /* 0x000000ff1600720c */ /* 0x000fe20003f05270 */
[----:B0-----:R-:W-:Y:S02]  /*0910*/  VIADD R0, R0, 0x10 ;  /* 0x0000001000007836 */ /* 0x001fe40000000000 */
[----:B--2---:R1:W-:Y:S04]  /*0920*/  STG.E.U8 desc[UR4][R8.64+-0x1], R4 ;  /* 0xffffff0408007986 */ /* 0x0043e8000c101104 */
[----:B------:R1:W-:Y:S04]  /*0930*/  STG.E.U8 desc[UR4][R8.64], R5 ;  /* 0x0000000508007986 */ /* 0x0003e8000c101104 */
[----:B------:R1:W-:Y:S04]  /*0940*/  STG.E.U8 desc[UR4][R8.64+0x1], R6 ;  /* 0x0000010608007986 */ /* 0x0003e8000c101104 */
[----:B------:R1:W-:Y:S01]  /*0950*/  STG.E.U8 desc[UR4][R8.64+0x2], R7 ;  /* 0x0000020708007986 */ /* 0x0003e2000c101104 */
[----:B------:R-:W-:Y:S05]  /*0960*/  @P0 BRA `(.L_x_449) ;  /* 0xfffffffc00d00947 */ /* 0x000fea000383ffff */
.L_x_448:
[----:B------:R-:W-:Y:S05]  /*0970*/  BSYNC.RECONVERGENT B1 ;  /* 0x0000000000017941 */ /* 0x000fea0003800200 */
.L_x_447:
[----:B------:R-:W-:Y:S05]  /*0980*/  WARPSYNC.ALL ;  /* 0x0000000000007948 */ /* 0x000fea0003800000 */
[----:B------:R-:W-:-:S13]  /*0990*/  ISETP.NE.AND P0, PT, R2, RZ, PT ;  /* 0x000000ff0200720c */ /* 0x000fda0003f05270 */
[----:B------:R-:W-:Y:S05]  /*09a0*/  @!P0 EXIT ;  /* 0x000000000000894d */ /* 0x000fea0003800000 */
[----:B-----5:R-:W-:Y:S01]  /*09b0*/  IMAD.IADD R24, R24, 0x1, R23 ;  /* 0x0000000118187824 */ /* 0x020fe200078e0217 */
[----:B------:R-:W2:Y:S01]  /*09c0*/  LDCU.64 UR6, c[0x0][0x3a0] ;  /* 0x00007400ff0677ac */ /* 0x000ea20008000a00 */
[----:B------:R-:W-:Y:S02]  /*09d0*/  IMAD R23, R23, 0x4, R1 ;  /* 0x0000000417177824 */ /* 0x000fe400078e0201 */
[----:B------:R-:W-:-:S07]  /*09e0*/  IMAD.MOV R0, RZ, RZ, -R2 ;  /* 0x000000ffff007224 */ /* 0x000fce00078e0a02 */
.L_x_456:
[----:B01-3--:R0:W3:Y:S01]  /*09f0*/  LDL R5, [R23] ;  /* 0x0000000017057983 */ /* 0x00b0e20000100800 */
[----:B--2---:R-:W-:Y:S01]  /*0a00*/  IADD3 R2, P0, PT, R24, UR6, RZ ;  /* 0x0000000618027c10 */ /* 0x004fe2000ff1e0ff */
[----:B------:R-:W-:-:S03]  /*0a10*/  VIADD R0, R0, 0x1 ;  /* 0x0000000100007836 */ /* 0x000fc60000000000 */
[C---:B------:R-:W-:Y:S01]  /*0a20*/  LEA.HI.X.SX32 R3, R24.reuse, UR7, 0x1, P0 ;  /* 0x0000000718037c11 */ /* 0x040fe200080f0eff */
[----:B------:R-:W-:Y:S01]  /*0a30*/  VIADD R24, R24, 0x1 ;  /* 0x0000000118187836 */ /* 0x000fe20000000000 */
[----:B------:R-:W-:Y:S01]  /*0a40*/  ISETP.NE.AND P0, PT, R0, RZ, PT ;  /* 0x000000ff0000720c */ /* 0x000fe20003f05270 */
[----:B0-----:R-:W-:Y:S02]  /*0a50*/  VIADD R23, R23, 0x4 ;  /* 0x0000000417177836 */ /* 0x001fe40000000000 */
[----:B---3--:R3:W-:Y:S10]  /*0a60*/  STG.E.U8 desc[UR4][R2.64], R5 ;  /* 0x0000000502007986 */ /* 0x0087f4000c101104 */
[----:B------:R-:W-:Y:S05]  /*0a70*/  @P0 BRA `(.L_x_456) ;  /* 0xfffffffc00dc0947 */ /* 0x000fea000383ffff */
[----:B------:R-:W-:Y:S05]  /*0a80*/  EXIT ;  /* 0x000000000000794d */ /* 0x000fea0003800000 */
.L_x_457:
        /* <DEDUP_REMOVED lines=15> */
.L_x_469:


//--------------------- .nv.shared._ZN3cub18CUB_300001_SM_10006detail10radix_sort29DeviceRadixSortOnesweepKernelINS1_5radix10policy_hubIiNS0_8NullTypeEyE10Policy1000ELNS0_9SortOrderE0EiS6_yiiNS1_21identity_decomposer_tEEEvPT5_SC_PT3_PKSD_PT1_PKSH_PT2_PKSL_T4_iiT6_ --------------------------
	.section	.nv.shared._ZN3cub18CUB_300001_SM_10006detail10radix_sort29DeviceRadixSortOnesweepKernelINS1_5radix10policy_hubIiNS0_8NullTypeEyE10Policy1000ELNS0_9SortOrderE0EiS6_yiiNS1_21identity_decomposer_tEEEvPT5_SC_PT3_PKSD_PT1_PKSH_PT2_PKSL_T4_iiT6_,"aw",@nobits
	.sectionflags	@""
	.align	16
.nv.shared._ZN3cub18CUB_300001_SM_10006detail10radix_sort29DeviceRadixSortOnesweepKernelINS1_5radix10policy_hubIiNS0_8NullTypeEyE10Policy1000ELNS0_9SortOrderE0EiS6_yiiNS1_21identity_decomposer_tEEEvPT5_SC_PT3_PKSD_PT1_PKSH_PT2_PKSL_T4_iiT6_:
	.zero		32256


//--------------------- .nv.shared.reserved.0     --------------------------
	.section	.nv.shared.reserved.0,"aw",@nobits
	.weak		__nv_reservedSMEM_offset_0_alias
	.size		__nv_reservedSMEM_offset_0_alias, 0, 64
	.other		__nv_reservedSMEM_offset_0_alias,@"STO_CUDA_RESERVED_SHARED STV_DEFAULT"
__nv_reservedSMEM_offset_0_alias:
	.zero		0
	.zero		64


//--------------------- .nv.global                --------------------------
	.section	.nv.global,"aw",@nobits
.nv.global:
	.type		_ZN34_INTERNAL_252ada00_4_k_cu_f094b8c06thrust24THRUST_300001_SM_1000_NS12placeholders2_8E,@object
	.size		_ZN34_INTERNAL_252ada00_4_k_cu_f094b8c06thrust24THRUST_300001_SM_1000_NS12placeholders2_8E,(_ZN34_INTERNAL_252ada00_4_k_cu_f094b8c04cuda3std3__436_GLOBAL__N__252ada00_4_k_cu_f094b8c06ignoreE - _ZN34_INTERNAL_252ada00_4_k_cu_f094b8c06thrust24THRUST_300001_SM_1000_NS12placeholders2_8E)
_ZN34_INTERNAL_252ada00_4_k_cu_f094b8c06thrust24THRUST_300001_SM_1000_NS12placeholders2_8E:
	.zero		1
	.type		_ZN34_INTERNAL_252ada00_4_k_cu_f094b8c04cuda3std3__436_GLOBAL__N__252ada00_4_k_cu_f094b8c06ignoreE,@object
	.size		_ZN34_INTERNAL_252ada00_4_k_cu_f094b8c04cuda3std3__436_GLOBAL__N__252ada00_4_k_cu_f094b8c06ignoreE,(_ZN34_INTERNAL_252ada00_4_k_cu_f094b8c04cuda3std6ranges3__45__cpo4dataE - _ZN34_INTERNAL_252ada00_4_k_cu_f094b8c04cuda3std3__436_GLOBAL__N__252ada00_4_k_cu_f094b8c06ignoreE)
_ZN34_INTERNAL_252ada00_4_k_cu_f094b8c04cuda3std3__436_GLOBAL__N__252ada00_4_k_cu_f094b8c06ignoreE:
	.zero		1
	.type		_ZN34_INTERNAL_252ada00_4_k_cu_f094b8c04cuda3std6ranges3__45__cpo4dataE,@object
	.size		_ZN34_INTERNAL_252ada00_4_k_cu_f094b8c04cuda3std6ranges3__45__cpo4dataE,(_ZN34_INTERNAL_252ada00_4_k_cu_f094b8c06thrust24THRUST_300001_SM_1000_NS6system3cpp3parE - _ZN34_INTERNAL_252ada00_4_k_cu_f094b8c04cuda3std6ranges3__45__cpo4dataE)
_ZN34_INTERNAL_252ada00_4_k_cu_f094b8c04cuda3std6ranges3__45__cpo4dataE:
	.zero		1
	.type		_ZN34_INTERNAL_252ada00_4_k_cu_f094b8c06thrust24THRUST_300001_SM_1000_NS6system3cpp3parE,@object
	.size		_ZN34_INTERNAL_252ada00_4_k_cu_f094b8c06thrust24THRUST_300001_SM_1000_NS6system3cpp3parE,(_ZN34_INTERNAL_252ada00_4_k_cu_f094b8c04cuda3std3__45__cpo5beginE - _ZN34_INTERNAL_252ada00_4_k_cu_f094b8c06thrust24THRUST_300001_SM_1000_NS6system3cpp3parE)
_ZN34_INTERNAL_252ada00_4_k_cu_f094b8c06thrust24THRUST_300001_SM_1000_NS6system3cpp3parE:
	.zero		1
	.type		_ZN34_INTERNAL_252ada00_4_k_cu_f094b8c04cuda3std3__45__cpo5beginE,@object
	.size		_ZN34_INTERNAL_252ada00_4_k_cu_f094b8c04cuda3std3__45__cpo5beginE,(_ZN34_INTERNAL_252ada00_4_k_cu_f094b8c04cuda3std6ranges3__45__cpo5beginE - _ZN34_INTERNAL_252ada00_4_k_cu_f094b8c04cuda3std3__45__cpo5beginE)
_ZN34_INTERNAL_252ada00_4_k_cu_f094b8c04cuda3std3__45__cpo5beginE:
	.zero		1
	.type		_ZN34_INTERNAL_252ada00_4_k_cu_f094b8c04cuda3std6ranges3__45__cpo5beginE,@object
	.size		_ZN34_INTERNAL_252ada00_4_k_cu_f094b8c04cuda3std6ranges3__45__cpo5beginE,(_ZN34_INTERNAL_252ada00_4_k_cu_f094b8c06thrust24THRUST_300001_SM_1000_NS6deviceE - _ZN34_INTERNAL_252ada00_4_k_cu_f094b8c04cuda3std6ranges3__45__cpo5beginE)
_ZN34_INTERNAL_252ada00_4_k_cu_f094b8c04cuda3std6ranges3__45__cpo5beginE:
	.zero		1
	.type		_ZN34_INTERNAL_252ada00_4_k_cu_f094b8c06thrust24THRUST_300001_SM_1000_NS6deviceE,@object
	.size		_ZN34_INTERNAL_252ada00_4_k_cu_f094b8c06thrust24THRUST_300001_SM_1000_NS6deviceE,(_ZN34_INTERNAL_252ada00_4_k_cu_f094b8c04cuda3std3__47nulloptE - _ZN34_INTERNAL_252ada00_4_k_cu_f094b8c06thrust24THRUST_300001_SM_1000_NS6deviceE)
_ZN34_INTERNAL_252ada00_4_k_cu_f094b8c06thrust24THRUST_300001_SM_1000_NS6deviceE:
	.zero		1
	.type		_ZN34_INTERNAL_252ada00_4_k_cu_f094b8c04cuda3std3__47nulloptE,@object
	.size		_ZN34_INTERNAL_252ada00_4_k_cu_f094b8c04cuda3std3__47nulloptE,(_ZN34_INTERNAL_252ada00_4_k_cu_f094b8c04cuda3std6ranges3__45__cpo8distanceE - _ZN34_INTERNAL_252ada00_4_k_cu_f094b8c04cuda3std3__47nulloptE)
_ZN34_INTERNAL_252ada00_4_k_cu_f094b8c04cuda3std3__47nulloptE:
	.zero		1
	.type		_ZN34_INTERNAL_252ada00_4_k_cu_f094b8c04cuda3std6ranges3__45__cpo8distanceE,@object
	.size		_ZN34_INTERNAL_252ada00_4_k_cu_f094b8c04cuda3std6ranges3__45__cpo8distanceE,(_ZN34_INTERNAL_252ada00_4_k_cu_f094b8c06thrust24THRUST_300001_SM_1000_NS12placeholders2_4E - _ZN34_INTERNAL_252ada00_4_k_cu_f094b8c04cuda3std6ranges3__45__cpo8distanceE)
_ZN34_INTERNAL_252ada00_4_k_cu_f094b8c04cuda3std6ranges3__45__cpo8distanceE:
	.zero		1
	.type		_ZN34_INTERNAL_252ada00_4_k_cu_f094b8c06thrust24THRUST_300001_SM_1000_NS12placeholders2_4E,@object
	.size		_ZN34_INTERNAL_252ada00_4_k_cu_f094b8c06thrust24THRUST_300001_SM_1000_NS12placeholders2_4E,(_ZN34_INTERNAL_252ada00_4_k_cu_f094b8c04cuda3std3__45__cpo6rbeginE - _ZN34_INTERNAL_252ada00_4_k_cu_f094b8c06thrust24THRUST_300001_SM_1000_NS12placeholders2_4E)
_ZN34_INTERNAL_252ada00_4_k_cu_f094b8c06thrust24THRUST_300001_SM_1000_NS12placeholders2_4E:
	.zero		1
	.type		_ZN34_INTERNAL_252ada00_4_k_cu_f094b8c04cuda3std3__45__cpo6rbeginE,@object
	.size		_ZN34_INTERNAL_252ada00_4_k_cu_f094b8c04cuda3std3__45__cpo6rbeginE,(_ZN34_INTERNAL_252ada00_4_k_cu_f094b8c04cuda3std6ranges3__45__cpo7advanceE - _ZN34_INTERNAL_252ada00_4_k_cu_f094b8c04cuda3std3__45__cpo6rbeginE)
_ZN34_INTERNAL_252ada00_4_k_cu_f094b8c04cuda3std3__45__cpo6rbeginE:
	.zero		1
	.type		_ZN34_INTERNAL_252ada00_4_k_cu_f094b8c04cuda3std6ranges3__45__cpo7advanceE,@object
	.size		_ZN34_INTERNAL_252ada00_4_k_cu_f094b8c04cuda3std6ranges3__45__cpo7advanceE,(_ZN34_INTERNAL_252ada00_4_k_cu_f094b8c06thrust24THRUST_300001_SM_1000_NS12placeholders3_10E - _ZN34_INTERNAL_252ada00_4_k_cu_f094b8c04cuda3std6ranges3__45__cpo7advanceE)
_ZN34_INTERNAL_252ada00_4_k_cu_f094b8c04cuda3std6ranges3__45__cpo7advanceE:
	.zero		1
	.type		_ZN34_INTERNAL_252ada00_4_k_cu_f094b8c06thrust24THRUST_300001_SM_1000_NS12placeholders3_10E,@object
	.size		_ZN34_INTERNAL_252ada00_4_k_cu_f094b8c06thrust24THRUST_300001_SM_1000_NS12placeholders3_10E,(_ZN34_INTERNAL_252ada00_4_k_cu_f094b8c04cuda3std3__48in_placeE - _ZN34_INTERNAL_252ada00_4_k_cu_f094b8c06thrust24THRUST_300001_SM_1000_NS12placeholders3_10E)
_ZN34_INTERNAL_252ada00_4_k_cu_f094b8c06thrust24THRUST_300001_SM_1000_NS12placeholders3_10E:
	.zero		1
	.type		_ZN34_INTERNAL_252ada00_4_k_cu_f094b8c04cuda3std3__48in_placeE,@object
	.size		_ZN34_INTERNAL_252ada00_4_k_cu_f094b8c04cuda3std3__48in_placeE,(_ZN34_INTERNAL_252ada00_4_k_cu_f094b8c04cuda3std6ranges3__45__cpo4sizeE - _ZN34_INTERNAL_252ada00_4_k_cu_f094b8c04cuda3std3__48in_placeE)
_ZN34_INTERNAL_252ada00_4_k_cu_f094b8c04cuda3std3__48in_placeE:
	.zero		1
	.type		_ZN34_INTERNAL_252ada00_4_k_cu_f094b8c04cuda3std6ranges3__45__cpo4sizeE,@object
	.size		_ZN34_INTERNAL_252ada00_4_k_cu_f094b8c04cuda3std6ranges3__45__cpo4sizeE,(_ZN34_INTERNAL_252ada00_4_k_cu_f094b8c06thrust24THRUST_300001_SM_1000_NS12placeholders2_2E - _ZN34_INTERNAL_252ada00_4_k_cu_f094b8c04cuda3std6ranges3__45__cpo4sizeE)
_ZN34_INTERNAL_252ada00_4_k_cu_f094b8c04cuda3std6ranges3__45__cpo4sizeE:
	.zero		1
	.type		_ZN34_INTERNAL_252ada00_4_k_cu_f094b8c06thrust24THRUST_300001_SM_1000_NS12placeholders2_2E,@object
	.size		_ZN34_INTERNAL_252ada00_4_k_cu_f094b8c06thrust24THRUST_300001_SM_1000_NS12placeholders2_2E,(_ZN34_INTERNAL_252ada00_4_k_cu_f094b8c04cuda3std3__45__cpo6cbeginE - _ZN34_INTERNAL_252ada00_4_k_cu_f094b8c06thrust24THRUST_300001_SM_1000_NS12placeholders2_2E)
_ZN34_INTERNAL_252ada00_4_k_cu_f094b8c06thrust24THRUST_300001_SM_1000_NS12placeholders2_2E:
	.zero		1
	.type		_ZN34_INTERNAL_252ada00_4_k_cu_f094b8c04cuda3std3__45__cpo6cbeginE,@object
	.size		_ZN34_INTERNAL_252ada00_4_k_cu_f094b8c04cuda3std3__45__cpo6cbeginE,(_ZN34_INTERNAL_252ada00_4_k_cu_f094b8c04cuda3std6ranges3__45__cpo6cbeginE - _ZN34_INTERNAL_252ada00_4_k_cu_f094b8c04cuda3std3__45__cpo6cbeginE)
_ZN34_INTERNAL_252ada00_4_k_cu_f094b8c04cuda3std3__45__cpo6cbeginE:
	.zero		1
	.type		_ZN34_INTERNAL_252ada00_4_k_cu_f094b8c04cuda3std6ranges3__45__cpo6cbeginE,@object
	.size		_ZN34_INTERNAL_252ada00_4_k_cu_f094b8c04cuda3std6ranges3__45__cpo6cbeginE,(_ZN34_INTERNAL_252ada00_4_k_cu_f094b8c06thrust24THRUST_300001_SM_1000_NS12placeholders2_6E - _ZN34_INTERNAL_252ada00_4_k_cu_f094b8c04cuda3std6ranges3__45__cpo6cbeginE)
_ZN34_INTERNAL_252ada00_4_k_cu_f094b8c04cuda3std6ranges3__45__cpo6cbeginE:
	.zero		1
	.type		_ZN34_INTERNAL_252ada00_4_k_cu_f094b8c06thrust24THRUST_300001_SM_1000_NS12placeholders2_6E,@object
	.size		_ZN34_INTERNAL_252ada00_4_k_cu_f094b8c06thrust24THRUST_300001_SM_1000_NS12placeholders2_6E,(_ZN34_INTERNAL_252ada00_4_k_cu_f094b8c04cuda3std3__45__cpo7crbeginE - _ZN34_INTERNAL_252ada00_4_k_cu_f094b8c06thrust24THRUST_300001_SM_1000_NS12placeholders2_6E)
_ZN34_INTERNAL_252ada00_4_k_cu_f094b8c06thrust24THRUST_300001_SM_1000_NS12placeholders2_6E:
	.zero		1
	.type		_ZN34_INTERNAL_252ada00_4_k_cu_f094b8c04cuda3std3__45__cpo7crbeginE,@object
	.size		_ZN34_INTERNAL_252ada00_4_k_cu_f094b8c04cuda3std3__45__cpo7crbeginE,(_ZN34_INTERNAL_252ada00_4_k_cu_f094b8c04cuda3std6ranges3__45__cpo4nextE - _ZN34_INTERNAL_252ada00_4_k_cu_f094b8c04cuda3std3__45__cpo7crbeginE)
_ZN34_INTERNAL_252ada00_4_k_cu_f094b8c04cuda3std3__45__cpo7crbeginE:
	.zero		1
	.type		_ZN34_INTERNAL_252ada00_4_k_cu_f094b8c04cuda3std6ranges3__45__cpo4nextE,@object
	.size		_ZN34_INTERNAL_252ada00_4_k_cu_f094b8c04cuda3std6ranges3__45__cpo4nextE,(_ZN34_INTERNAL_252ada00_4_k_cu_f094b8c04cuda3std6ranges3__45__cpo4swapE - _ZN34_INTERNAL_252ada00_4_k_cu_f094b8c04cuda3std6ranges3__45__cpo4nextE)
_ZN34_INTERNAL_252ada00_4_k_cu_f094b8c04cuda3std6ranges3__45__cpo4nextE:
	.zero		1
	.type		_ZN34_INTERNAL_252ada00_4_k_cu_f094b8c04cuda3std6ranges3__45__cpo4swapE,@object
	.size		_ZN34_INTERNAL_252ada00_4_k_cu_f094b8c04cuda3std6ranges3__45__cpo4swapE,(_ZN34_INTERNAL_252ada00_4_k_cu_f094b8c06thrust24THRUST_300001_SM_1000_NS8cuda_cub10par_nosyncE - _ZN34_INTERNAL_252ada00_4_k_cu_f094b8c04cuda3std6ranges3__45__cpo4swapE)
_ZN34_INTERNAL_252ada00_4_k_cu_f094b8c04cuda3std6ranges3__45__cpo4swapE:
	.zero		1
	.type		_ZN34_INTERNAL_252ada00_4_k_cu_f094b8c06thrust24THRUST_300001_SM_1000_NS8cuda_cub10par_nosyncE,@object
	.size		_ZN34_INTERNAL_252ada00_4_k_cu_f094b8c06thrust24THRUST_300001_SM_1000_NS8cuda_cub10par_nosyncE,(_ZN34_INTERNAL_252ada00_4_k_cu_f094b8c06thrust24THRUST_300001_SM_1000_NS3seqE - _ZN34_INTERNAL_252ada00_4_k_cu_f094b8c06thrust24THRUST_300001_SM_1000_NS8cuda_cub10par_nosyncE)
_ZN34_INTERNAL_252ada00_4_k_cu_f094b8c06thrust24THRUST_300001_SM_1000_NS8cuda_cub10par_nosyncE:
	.zero		1
	.type		_ZN34_INTERNAL_252ada00_4_k_cu_f094b8c06thrust24THRUST_300001_SM_1000_NS3seqE,@object
	.size		_ZN34_INTERNAL_252ada00_4_k_cu_f094b8c06thrust24THRUST_300001_SM_1000_NS3seqE,(_ZN34_INTERNAL_252ada00_4_k_cu_f094b8c04cuda3std3__420unreachable_sentinelE - _ZN34_INTERNAL_252ada00_4_k_cu_f094b8c06thrust24THRUST_300001_SM_1000_NS3seqE)
_ZN34_INTERNAL_252ada00_4_k_cu_f094b8c06thrust24THRUST_300001_SM_1000_NS3seqE:
	.zero		1
	.type		_ZN34_INTERNAL_252ada00_4_k_cu_f094b8c04cuda3std3__420unreachable_sentinelE,@object
	.size		_ZN34_INTERNAL_252ada00_4_k_cu_f094b8c04cuda3std3__420unreachable_sentinelE,(_ZN34_INTERNAL_252ada00_4_k_cu_f094b8c04cuda3std6ranges3__45__cpo5ssizeE - _ZN34_INTERNAL_252ada00_4_k_cu_f094b8c04cuda3std3__420unreachable_sentinelE)
_ZN34_INTERNAL_252ada00_4_k_cu_f094b8c04cuda3std3__420unreachable_sentinelE:
	.zero		1
	.type		_ZN34_INTERNAL_252ada00_4_k_cu_f094b8c04cuda3std6ranges3__45__cpo5ssizeE,@object
	.size		_ZN34_INTERNAL_252ada00_4_k_cu_f094b8c04cuda3std6ranges3__45__cpo5ssizeE,(_ZN34_INTERNAL_252ada00_4_k_cu_f094b8c06thrust24THRUST_300001_SM_1000_NS12placeholders2_3E - _ZN34_INTERNAL_252ada00_4_k_cu_f094b8c04cuda3std6ranges3__45__cpo5ssizeE)
_ZN34_INTERNAL_252ada00_4_k_cu_f094b8c04cuda3std6ranges3__45__cpo5ssizeE:
	.zero		1
	.type		_ZN34_INTERNAL_252ada00_4_k_cu_f094b8c06thrust24THRUST_300001_SM_1000_NS12placeholders2_3E,@object
	.size		_ZN34_INTERNAL_252ada00_4_k_cu_f094b8c06thrust24THRUST_300001_SM_1000_NS12placeholders2_3E,(_ZN34_INTERNAL_252ada00_4_k_cu_f094b8c04cuda3std3__45__cpo4cendE - _ZN34_INTERNAL_252ada00_4_k_cu_f094b8c06thrust24THRUST_300001_SM_1000_NS12placeholders2_3E)
_ZN34_INTERNAL_252ada00_4_k_cu_f094b8c06thrust24THRUST_300001_SM_1000_NS12placeholders2_3E:
	.zero		1
	.type		_ZN34_INTERNAL_252ada00_4_k_cu_f094b8c04cuda3std3__45__cpo4cendE,@object
	.size		_ZN34_INTERNAL_252ada00_4_k_cu_f094b8c04cuda3std3__45__cpo4cendE,(_ZN34_INTERNAL_252ada00_4_k_cu_f094b8c04cuda3std6ranges3__45__cpo4cendE - _ZN34_INTERNAL_252ada00_4_k_cu_f094b8c04cuda3std3__45__cpo4cendE)
_ZN34_INTERNAL_252ada00_4_k_cu_f094b8c04cuda3std3__45__cpo4cendE:
	.zero		1
	.type		_ZN34_INTERNAL_252ada00_4_k_cu_f094b8c04cuda3std6ranges3__45__cpo4cendE,@object
	.size		_ZN34_INTERNAL_252ada00_4_k_cu_f094b8c04cuda3std6ranges3__45__cpo4cendE,(_ZN34_INTERNAL_252ada00_4_k_cu_f094b8c06thrust24THRUST_300001_SM_1000_NS12placeholders2_7E - _ZN34_INTERNAL_252ada00_4_k_cu_f094b8c04cuda3std6ranges3__45__cpo4cendE)
_ZN34_INTERNAL_252ada00_4_k_cu_f094b8c04cuda3std6ranges3__45__cpo4cendE:
	.zero		1
	.type		_ZN34_INTERNAL_252ada00_4_k_cu_f094b8c06thrust24THRUST_300001_SM_1000_NS12placeholders2_7E,@object
	.size		_ZN34_INTERNAL_252ada00_4_k_cu_f094b8c06thrust24THRUST_300001_SM_1000_NS12placeholders2_7E,(_ZN34_INTERNAL_252ada00_4_k_cu_f094b8c04cuda3std3__45__cpo5crendE - _ZN34_INTERNAL_252ada00_4_k_cu_f094b8c06thrust24THRUST_300001_SM_1000_NS12placeholders2_7E)
_ZN34_INTERNAL_252ada00_4_k_cu_f094b8c06thrust24THRUST_300001_SM_1000_NS12placeholders2_7E:
	.zero		1
	.type		_ZN34_INTERNAL_252ada00_4_k_cu_f094b8c04cuda3std3__45__cpo5crendE,@object
	.size		_ZN34_INTERNAL_252ada00_4_k_cu_f094b8c04cuda3std3__45__cpo5crendE,(_ZN34_INTERNAL_252ada00_4_k_cu_f094b8c04cuda3std6ranges3__45__cpo4prevE - _ZN34_INTERNAL_252ada00_4_k_cu_f094b8c04cuda3std3__45__cpo5crendE)
_ZN34_INTERNAL_252ada00_4_k_cu_f094b8c04cuda3std3__45__cpo5crendE:
	.zero		1
	.type		_ZN34_INTERNAL_252ada00_4_k_cu_f094b8c04cuda3std6ranges3__45__cpo4prevE,@object
	.size		_ZN34_INTERNAL_252ada00_4_k_cu_f094b8c04cuda3std6ranges3__45__cpo4prevE,(_ZN34_INTERNAL_252ada00_4_k_cu_f094b8c04cuda3std6ranges3__45__cpo9iter_moveE - _ZN34_INTERNAL_252ada00_4_k_cu_f094b8c04cuda3std6ranges3__45__cpo4prevE)
_ZN34_INTERNAL_252ada00_4_k_cu_f094b8c04cuda3std6ranges3__45__cpo4prevE:
	.zero		1
	.type		_ZN34_INTERNAL_252ada00_4_k_cu_f094b8c04cuda3std6ranges3__45__cpo9iter_moveE,@object
	.size		_ZN34_INTERNAL_252ada00_4_k_cu_f094b8c04cuda3std6ranges3__45__cpo9iter_moveE,(_ZN34_INTERNAL_252ada00_4_k_cu_f094b8c06thrust24THRUST_300001_SM_1000_NS6system6detail10sequential3seqE - _ZN34_INTERNAL_252ada00_4_k_cu_f094b8c04cuda3std6ranges3__45__cpo9iter_moveE)
_ZN34_INTERNAL_252ada00_4_k_cu_f094b8c04cuda3std6ranges3__45__cpo9iter_moveE:
	.zero		1
	.type		_ZN34_INTERNAL_252ada00_4_k_cu_f094b8c06thrust24THRUST_300001_SM_1000_NS6system6detail10sequential3seqE,@object
	.size		_ZN34_INTERNAL_252ada00_4_k_cu_f094b8c06thrust24THRUST_300001_SM_1000_NS6system6detail10sequential3seqE,(_ZN34_INTERNAL_252ada00_4_k_cu_f094b8c06thrust24THRUST_300001_SM_1000_NS12placeholders2_9E - _ZN34_INTERNAL_252ada00_4_k_cu_f094b8c06thrust24THRUST_300001_SM_1000_NS6system6detail10sequential3seqE)
_ZN34_INTERNAL_252ada00_4_k_cu_f094b8c06thrust24THRUST_300001_SM_1000_NS6system6detail10sequential3seqE:
	.zero		1
	.type		_ZN34_INTERNAL_252ada00_4_k_cu_f094b8c06thrust24THRUST_300001_SM_1000_NS12placeholders2_9E,@object
	.size		_ZN34_INTERNAL_252ada00_4_k_cu_f094b8c06thrust24THRUST_300001_SM_1000_NS12placeholders2_9E,(_ZN34_INTERNAL_252ada00_4_k_cu_f094b8c04cuda3std3__419piecewise_constructE - _ZN34_INTERNAL_252ada00_4_k_cu_f094b8c06thrust24THRUST_300001_SM_1000_NS12placeholders2_9E)
_ZN34_INTERNAL_252ada00_4_k_cu_f094b8c06thrust24THRUST_300001_SM_1000_NS12placeholders2_9E:
	.zero		1
	.type		_ZN34_INTERNAL_252ada00_4_k_cu_f094b8c04cuda3std3__419piecewise_constructE,@object
	.size		_ZN34_INTERNAL_252ada00_4_k_cu_f094b8c04cuda3std3__419piecewise_constructE,(_ZN34_INTERNAL_252ada00_4_k_cu_f094b8c04cuda3std6ranges3__45__cpo5cdataE - _ZN34_INTERNAL_252ada00_4_k_cu_f094b8c04cuda3std3__419piecewise_constructE)
_ZN34_INTERNAL_252ada00_4_k_cu_f094b8c04cuda3std3__419piecewise_constructE:
	.zero		1
	.type		_ZN34_INTERNAL_252ada00_4_k_cu_f094b8c04cuda3std6ranges3__45__cpo5cdataE,@object
	.size		_ZN34_INTERNAL_252ada00_4_k_cu_f094b8c04cuda3std6ranges3__45__cpo5cdataE,(_ZN34_INTERNAL_252ada00_4_k_cu_f094b8c06thrust24THRUST_300001_SM_1000_NS12placeholders2_1E - _ZN34_INTERNAL_252ada00_4_k_cu_f094b8c04cuda3std6ranges3__45__cpo5cdataE)
_ZN34_INTERNAL_252ada00_4_k_cu_f094b8c04cuda3std6ranges3__45__cpo5cdataE:
	.zero		1
	.type		_ZN34_INTERNAL_252ada00_4_k_cu_f094b8c06thrust24THRUST_300001_SM_1000_NS12placeholders2_1E,@object
	.size		_ZN34_INTERNAL_252ada00_4_k_cu_f094b8c06thrust24THRUST_300001_SM_1000_NS12placeholders2_1E,(_ZN34_INTERNAL_252ada00_4_k_cu_f094b8c04cuda3std3__45__cpo3endE - _ZN34_INTERNAL_252ada00_4_k_cu_f094b8c06thrust24THRUST_300001_SM_1000_NS12placeholders2_1E)
_ZN34_INTERNAL_252ada00_4_k_cu_f094b8c06thrust24THRUST_300001_SM_1000_NS12placeholders2_1E:
	.zero		1
	.type		_ZN34_INTERNAL_252ada00_4_k_cu_f094b8c04cuda3std3__45__cpo3endE,@object
	.size		_ZN34_INTERNAL_252ada00_4_k_cu_f094b8c04cuda3std3__45__cpo3endE,(_ZN34_INTERNAL_252ada00_4_k_cu_f094b8c04cuda3std6ranges3__45__cpo3endE - _ZN34_INTERNAL_252ada00_4_k_cu_f094b8c04cuda3std3__45__cpo3endE)
_ZN34_INTERNAL_252ada00_4_k_cu_f094b8c04cuda3std3__45__cpo3endE:
	.zero		1
	.type		_ZN34_INTERNAL_252ada00_4_k_cu_f094b8c04cuda3std6ranges3__45__cpo3endE,@object
	.size		_ZN34_INTERNAL_252ada00_4_k_cu_f094b8c04cuda3std6ranges3__45__cpo3endE,(_ZN34_INTERNAL_252ada00_4_k_cu_f094b8c06thrust24THRUST_300001_SM_1000_NS12placeholders2_5E - _ZN34_INTERNAL_252ada00_4_k_cu_f094b8c04cuda3std6ranges3__45__cpo3endE)
_ZN34_INTERNAL_252ada00_4_k_cu_f094b8c04cuda3std6ranges3__45__cpo3endE:
	.zero		1
	.type		_ZN34_INTERNAL_252ada00_4_k_cu_f094b8c06thrust24THRUST_300001_SM_1000_NS12placeholders2_5E,@object
	.size		_ZN34_INTERNAL_252ada00_4_k_cu_f094b8c06thrust24THRUST_300001_SM_1000_NS12placeholders2_5E,(_ZN34_INTERNAL_252ada00_4_k_cu_f094b8c04cuda3std3__45__cpo4rendE - _ZN34_INTERNAL_252ada00_4_k_cu_f094b8c06thrust24THRUST_300001_SM_1000_NS12placeholders2_5E)
_ZN34_INTERNAL_252ada00_4_k_cu_f094b8c06thrust24THRUST_300001_SM_1000_NS12placeholders2_5E:
	.zero		1
	.type		_ZN34_INTERNAL_252ada00_4_k_cu_f094b8c04cuda3std3__45__cpo4rendE,@object
	.size		_ZN34_INTERNAL_252ada00_4_k_cu_f094b8c04cuda3std3__45__cpo4rendE,(_ZN34_INTERNAL_252ada00_4_k_cu_f094b8c04cuda3std6ranges3__45__cpo9iter_swapE - _ZN34_INTERNAL_252ada00_4_k_cu_f094b8c04cuda3std3__45__cpo4rendE)
_ZN34_INTERNAL_252ada00_4_k_cu_f094b8c04cuda3std3__45__cpo4rendE:
	.zero		1
	.type		_ZN34_INTERNAL_252ada00_4_k_cu_f094b8c04cuda3std6ranges3__45__cpo9iter_swapE,@object
	.size		_ZN34_INTERNAL_252ada00_4_k_cu_f094b8c04cuda3std6ranges3__45__cpo9iter_swapE,(_ZN34_INTERNAL_252ada00_4_k_cu_f094b8c04cuda3std3__48unexpectE - _ZN34_INTERNAL_252ada00_4_k_cu_f094b8c04cuda3std6ranges3__45__cpo9iter_swapE)
_ZN34_INTERNAL_252ada00_4_k_cu_f094b8c04cuda3std6ranges3__45__cpo9iter_swapE:
	.zero		1
	.type		_ZN34_INTERNAL_252ada00_4_k_cu_f094b8c04cuda3std3__48unexpectE,@object
	.size		_ZN34_INTERNAL_252ada00_4_k_cu_f094b8c04cuda3std3__48unexpectE,(_ZN34_INTERNAL_252ada00_4_k_cu_f094b8c06thrust24THRUST_300001_SM_1000_NS8cuda_cub3parE - _ZN34_INTERNAL_252ada00_4_k_cu_f094b8c04cuda3std3__48unexpectE)
_ZN34_INTERNAL_252ada00_4_k_cu_f094b8c04cuda3std3__48unexpectE:
	.zero		1
	.type		_ZN34_INTERNAL_252ada00_4_k_cu_f094b8c06thrust24THRUST_300001_SM_1000_NS8cuda_cub3parE,@object
	.size		_ZN34_INTERNAL_252ada00_4_k_cu_f094b8c06thrust24THRUST_300001_SM_1000_NS8cuda_cub3parE,(.L_29 - _ZN34_INTERNAL_252ada00_4_k_cu_f094b8c06thrust24THRUST_300001_SM_1000_NS8cuda_cub3parE)
_ZN34_INTERNAL_252ada00_4_k_cu_f094b8c06thrust24THRUST_300001_SM_1000_NS8cuda_cub3parE:
	.zero		1
.L_29:


//--------------------- .nv.shared._ZN3cub18CUB_300001_SM_10006detail10radix_sort33DeviceRadixSortExclusiveSumKernelINS1_5radix10policy_hubIiNS0_8NullTypeEyE10Policy1000EyEEvPT0_ --------------------------
	.section	.nv.shared._ZN3cub18CUB_300001_SM_10006detail10radix_sort33DeviceRadixSortExclusiveSumKernelINS1_5radix10policy_hubIiNS0_8NullTypeEyE10Policy1000EyEEvPT0_,"aw",@nobits
	.sectionflags	@""
	.align	16
.nv.shared._ZN3cub18CUB_300001_SM_10006detail10radix_sort33DeviceRadixSortExclusiveSumKernelINS1_5radix10policy_hubIiNS0_8NullTypeEyE10Policy1000EyEEvPT0_:
	.zero		3360


//--------------------- .nv.shared._ZN3cub18CUB_300001_SM_10006detail10radix_sort30DeviceRadixSortHistogramKernelINS1_5radix10policy_hubIiNS0_8NullTypeEyE10Policy1000ELNS0_9SortOrderE0EiyNS1_21identity_decomposer_tEEEvPT2_PKT1_SB_iiT3_ --------------------------
	.section	.nv.shared._ZN3cub18CUB_300001_SM_10006detail10radix_sort30DeviceRadixSortHistogramKernelINS1_5radix10policy_hubIiNS0_8NullTypeEyE10Policy1000ELNS0_9SortOrderE0EiyNS1_21identity_decomposer_tEEEvPT2_PKT1_SB_iiT3_,"aw",@nobits
	.sectionflags	@""
	.align	16
.nv.shared._ZN3cub18CUB_300001_SM_10006detail10radix_sort30DeviceRadixSortHistogramKernelINS1_5radix10policy_hubIiNS0_8NullTypeEyE10Policy1000ELNS0_9SortOrderE0EiyNS1_21identity_decomposer_tEEEvPT2_PKT1_SB_iiT3_:
	.zero		5120


//--------------------- .nv.shared._ZN3cub18CUB_300001_SM_10006detail10radix_sort31DeviceRadixSortSingleTileKernelINS1_5radix10policy_hubIiNS0_8NullTypeEyE10Policy1000ELNS0_9SortOrderE0EiS6_yNS1_21identity_decomposer_tEEEvPKT1_PSB_PKT2_PSF_T3_iiT4_ --------------------------
	.section	.nv.shared._ZN3cub18CUB_300001_SM_10006detail10radix_sort31DeviceRadixSortSingleTileKernelINS1_5radix10policy_hubIiNS0_8NullTypeEyE10Policy1000ELNS0_9SortOrderE0EiS6_yNS1_21identity_decomposer_tEEEvPKT1_PSB_PKT2_PSF_T3_iiT4_,"aw",@nobits
	.sectionflags	@""
	.align	16
.nv.shared._ZN3cub18CUB_300001_SM_10006detail10radix_sort31DeviceRadixSortSingleTileKernelINS1_5radix10policy_hubIiNS0_8NullTypeEyE10Policy1000ELNS0_9SortOrderE0EiS6_yNS1_21identity_decomposer_tEEEvPKT1_PSB_PKT2_PSF_T3_iiT4_:
	.zero		34880


//--------------------- .nv.shared._ZN3cub18CUB_300001_SM_10006detail9transform16transform_kernelINS2_10policy_hubILb1EN4cuda3std3__45tupleIJN6thrust24THRUST_300001_SM_1000_NS6detail15normal_iteratorINSA_10device_ptrIiEEEEEEEE10policy1000El15AbsoluteFunctorSF_JPiEEEvT0_iT1_T2_DpNS2_10kernel_argIT3_EE --------------------------
	.section	.nv.shared._ZN3cub18CUB_300001_SM_10006detail9transform16transform_kernelINS2_10policy_hubILb1EN4cuda3std3__45tupleIJN6thrust24THRUST_300001_SM_1000_NS6detail15normal_iteratorINSA_10device_ptrIiEEEEEEEE10policy1000El15AbsoluteFunctorSF_JPiEEEvT0_iT1_T2_DpNS2_10kernel_argIT3_EE,"aw",@nobits
	.sectionflags	@""
	.align	16
	.zero		1024


//--------------------- .nv.shared._ZN3cub18CUB_300001_SM_10006detail9transform16transform_kernelINS2_10policy_hubILb1EN4cuda3std3__45tupleIJN6thrust24THRUST_300001_SM_1000_NS6detail15normal_iteratorINSA_10device_ptrIiEEEEEEEE10policy1000Ei15AbsoluteFunctorSF_JPiEEEvT0_iT1_T2_DpNS2_10kernel_argIT3_EE --------------------------
	.section	.nv.shared._ZN3cub18CUB_300001_SM_10006detail9transform16transform_kernelINS2_10policy_hubILb1EN4cuda3std3__45tupleIJN6thrust24THRUST_300001_SM_1000_NS6detail15normal_iteratorINSA_10device_ptrIiEEEEEEEE10policy1000Ei15AbsoluteFunctorSF_JPiEEEvT0_iT1_T2_DpNS2_10kernel_argIT3_EE,"aw",@nobits
	.sectionflags	@""
	.align	16
	.zero		1024


//--------------------- .nv.shared._ZN3cub18CUB_300001_SM_10006detail8for_each13static_kernelINS2_12policy_hub_t12policy_500_tEmN6thrust24THRUST_300001_SM_1000_NS8cuda_cub20__uninitialized_fill7functorINS7_10device_ptrIiEEiEEEEvT0_T1_ --------------------------
	.section	.nv.shared._ZN3cub18CUB_300001_SM_10006detail8for_each13static_kernelINS2_12policy_hub_t12policy_500_tEmN6thrust24THRUST_300001_SM_1000_NS8cuda_cub20__uninitialized_fill7functorINS7_10device_ptrIiEEiEEEEvT0_T1_,"aw",@nobits
	.sectionflags	@""
	.align	16
	.zero		1024


//--------------------- .nv.shared._ZN3cub18CUB_300001_SM_10006detail11EmptyKernelIvEEvv --------------------------
	.section	.nv.shared._ZN3cub18CUB_300001_SM_10006detail11EmptyKernelIvEEvv,"aw",@nobits
	.sectionflags	@""
	.align	16
	.zero		1024


//--------------------- .nv.shared._ZN6thrust24THRUST_300001_SM_1000_NS8cuda_cub4core6detail13_kernel_agentINS1_8__unique11UniqueAgentINS0_6detail15normal_iteratorINS0_10device_ptrIiEEEESB_N4cuda3std3__48equal_toIiEEiPiEEJSB_SB_SG_SH_iN3cub18CUB_300001_SM_100013ScanTileStateIiLb1EEEmEEEvDpT0_ --------------------------
	.section	.nv.shared._ZN6thrust24THRUST_300001_SM_1000_NS8cuda_cub4core6detail13_kernel_agentINS1_8__unique11UniqueAgentINS0_6detail15normal_iteratorINS0_10device_ptrIiEEEESB_N4cuda3std3__48equal_toIiEEiPiEEJSB_SB_SG_SH_iN3cub18CUB_300001_SM_100013ScanTileStateIiLb1EEEmEEEvDpT0_,"aw",@nobits
	.sectionflags	@""
	.align	16
	.zero		1024


//--------------------- .nv.shared._ZN6thrust24THRUST_300001_SM_1000_NS8cuda_cub4core6detail13_kernel_agentINS1_8__unique9InitAgentIN3cub18CUB_300001_SM_100013ScanTileStateIiLb1EEEPiiEEJSA_mSB_EEEvDpT0_ --------------------------
	.section	.nv.shared._ZN6thrust24THRUST_300001_SM_1000_NS8cuda_cub4core6detail13_kernel_agentINS1_8__unique9InitAgentIN3cub18CUB_300001_SM_100013ScanTileStateIiLb1EEEPiiEEJSA_mSB_EEEvDpT0_,"aw",@nobits
	.sectionflags	@""
	.align	16
	.zero		1024


//--------------------- .nv.shared._Z28processAllCombinationsKernelPaPiS0_iS_S0_S0_iiiS0_S0_S0_ii --------------------------
	.section	.nv.shared._Z28processAllCombinationsKernelPaPiS0_iS_S0_S0_iiiS0_S0_S0_ii,"aw",@nobits
	.sectionflags	@""
	.align	16
	.zero		1024


//--------------------- .nv.shared._Z21convertToUniqueKernelPaPiS0_iS_S0_S0_i --------------------------
	.section	.nv.shared._Z21convertToUniqueKernelPaPiS0_iS_S0_S0_i,"aw",@nobits
	.sectionflags	@""
	.align	16
	.zero		1024


//--------------------- .nv.constant0._ZN3cub18CUB_300001_SM_10006detail10radix_sort29DeviceRadixSortOnesweepKernelINS1_5radix10policy_hubIiNS0_8NullTypeEyE10Policy1000ELNS0_9SortOrderE0EiS6_yiiNS1_21identity_decomposer_tEEEvPT5_SC_PT3_PKSD_PT1_PKSH_PT2_PKSL_T4_iiT6_ --------------------------
	.section	.nv.constant0._ZN3cub18CUB_300001_SM_10006detail10radix_sort29DeviceRadixSortOnesweepKernelINS1_5radix10policy_hubIiNS0_8NullTypeEyE10Policy1000ELNS0_9SortOrderE0EiS6_yiiNS1_21identity_decomposer_tEEEvPT5_SC_PT3_PKSD_PT1_PKSH_PT2_PKSL_T4_iiT6_,"a",@progbits
	.sectionflags	@""
	.align	4
.nv.constant0._ZN3cub18CUB_300001_SM_10006detail10radix_sort29DeviceRadixSortOnesweepKernelINS1_5radix10policy_hubIiNS0_8NullTypeEyE10Policy1000ELNS0_9SortOrderE0EiS6_yiiNS1_21identity_decomposer_tEEEvPT5_SC_PT3_PKSD_PT1_PKSH_PT2_PKSL_T4_iiT6_:
	.zero		973


//--------------------- .nv.constant0._ZN3cub18CUB_300001_SM_10006detail10radix_sort33DeviceRadixSortExclusiveSumKernelINS1_5radix10policy_hubIiNS0_8NullTypeEyE10Policy1000EyEEvPT0_ --------------------------
	.section	.nv.constant0._ZN3cub18CUB_300001_SM_10006detail10radix_sort33DeviceRadixSortExclusiveSumKernelINS1_5radix10policy_hubIiNS0_8NullTypeEyE10Policy1000EyEEvPT0_,"a",@progbits
	.sectionflags	@""
	.align	4
.nv.constant0._ZN3cub18CUB_300001_SM_10006detail10radix_sort33DeviceRadixSortExclusiveSumKernelINS1_5radix10policy_hubIiNS0_8NullTypeEyE10Policy1000EyEEvPT0_:
	.zero		904


//--------------------- .nv.constant0._ZN3cub18CUB_300001_SM_10006detail10radix_sort30DeviceRadixSortHistogramKernelINS1_5radix10policy_hubIiNS0_8NullTypeEyE10Policy1000ELNS0_9SortOrderE0EiyNS1_21identity_decomposer_tEEEvPT2_PKT1_SB_iiT3_ --------------------------
	.section	.nv.constant0._ZN3cub18CUB_300001_SM_10006detail10radix_sort30DeviceRadixSortHistogramKernelINS1_5radix10policy_hubIiNS0_8NullTypeEyE10Policy1000ELNS0_9SortOrderE0EiyNS1_21identity_decomposer_tEEEvPT2_PKT1_SB_iiT3_,"a",@progbits
	.sectionflags	@""
	.align	4
.nv.constant0._ZN3cub18CUB_300001_SM_10006detail10radix_sort30DeviceRadixSortHistogramKernelINS1_5radix10policy_hubIiNS0_8NullTypeEyE10Policy1000ELNS0_9SortOrderE0EiyNS1_21identity_decomposer_tEEEvPT2_PKT1_SB_iiT3_:
	.zero		929


//--------------------- .nv.constant0._ZN3cub18CUB_300001_SM_10006detail10radix_sort31DeviceRadixSortSingleTileKernelINS1_5radix10policy_hubIiNS0_8NullTypeEyE10Policy1000ELNS0_9SortOrderE0EiS6_yNS1_21identity_decomposer_tEEEvPKT1_PSB_PKT2_PSF_T3_iiT4_ --------------------------
	.section	.nv.constant0._ZN3cub18CUB_300001_SM_10006detail10radix_sort31DeviceRadixSortSingleTileKernelINS1_5radix10policy_hubIiNS0_8NullTypeEyE10Policy1000ELNS0_9SortOrderE0EiS6_yNS1_21identity_decomposer_tEEEvPKT1_PSB_PKT2_PSF_T3_iiT4_,"a",@progbits
	.sectionflags	@""
	.align	4
.nv.constant0._ZN3cub18CUB_300001_SM_10006detail10radix_sort31DeviceRadixSortSingleTileKernelINS1_5radix10policy_hubIiNS0_8NullTypeEyE10Policy1000ELNS0_9SortOrderE0EiS6_yNS1_21identity_decomposer_tEEEvPKT1_PSB_PKT2_PSF_T3_iiT4_:
	.zero		945


//--------------------- .nv.constant0._ZN3cub18CUB_300001_SM_10006detail9transform16transform_kernelINS2_10policy_hubILb1EN4cuda3std3__45tupleIJN6thrust24THRUST_300001_SM_1000_NS6detail15normal_iteratorINSA_10device_ptrIiEEEEEEEE10policy1000El15AbsoluteFunctorSF_JPiEEEvT0_iT1_T2_DpNS2_10kernel_argIT3_EE --------------------------
	.section	.nv.constant0._ZN3cub18CUB_300001_SM_10006detail9transform16transform_kernelINS2_10policy_hubILb1EN4cuda3std3__45tupleIJN6thrust24THRUST_300001_SM_1000_NS6detail15normal_iteratorINSA_10device_ptrIiEEEEEEEE10policy1000El15AbsoluteFunctorSF_JPiEEEvT0_iT1_T2_DpNS2_10kernel_argIT3_EE,"a",@progbits
	.sectionflags	@""
	.align	4
.nv.constant0._ZN3cub18CUB_300001_SM_10006detail9transform16transform_kernelINS2_10policy_hubILb1EN4cuda3std3__45tupleIJN6thrust24THRUST_300001_SM_1000_NS6detail15normal_iteratorINSA_10device_ptrIiEEEEEEEE10policy1000El15AbsoluteFunctorSF_JPiEEEvT0_iT1_T2_DpNS2_10kernel_argIT3_EE:
	.zero		936


//--------------------- .nv.constant0._ZN3cub18CUB_300001_SM_10006detail9transform16transform_kernelINS2_10policy_hubILb1EN4cuda3std3__45tupleIJN6thrust24THRUST_300001_SM_1000_NS6detail15normal_iteratorINSA_10device_ptrIiEEEEEEEE10policy1000Ei15AbsoluteFunctorSF_JPiEEEvT0_iT1_T2_DpNS2_10kernel_argIT3_EE --------------------------
	.section	.nv.constant0._ZN3cub18CUB_300001_SM_10006detail9transform16transform_kernelINS2_10policy_hubILb1EN4cuda3std3__45tupleIJN6thrust24THRUST_300001_SM_1000_NS6detail15normal_iteratorINSA_10device_ptrIiEEEEEEEE10policy1000Ei15AbsoluteFunctorSF_JPiEEEvT0_iT1_T2_DpNS2_10kernel_argIT3_EE,"a",@progbits
	.sectionflags	@""
	.align	4
.nv.constant0._ZN3cub18CUB_300001_SM_10006detail9transform16transform_kernelINS2_10policy_hubILb1EN4cuda3std3__45tupleIJN6thrust24THRUST_300001_SM_1000_NS6detail15normal_iteratorINSA_10device_ptrIiEEEEEEEE10policy1000Ei15AbsoluteFunctorSF_JPiEEEvT0_iT1_T2_DpNS2_10kernel_argIT3_EE:
	.zero		936


//--------------------- .nv.constant0._ZN3cub18CUB_300001_SM_10006detail8for_each13static_kernelINS2_12policy_hub_t12policy_500_tEmN6thrust24THRUST_300001_SM_1000_NS8cuda_cub20__uninitialized_fill7functorINS7_10device_ptrIiEEiEEEEvT0_T1_ --------------------------
	.section	.nv.constant0._ZN3cub18CUB_300001_SM_10006detail8for_each13static_kernelINS2_12policy_hub_t12policy_500_tEmN6thrust24THRUST_300001_SM_1000_NS8cuda_cub20__uninitialized_fill7functorINS7_10device_ptrIiEEiEEEEvT0_T1_,"a",@progbits
	.sectionflags	@""
	.align	4
.nv.constant0._ZN3cub18CUB_300001_SM_10006detail8for_each13static_kernelINS2_12policy_hub_t12policy_500_tEmN6thrust24THRUST_300001_SM_1000_NS8cuda_cub20__uninitialized_fill7functorINS7_10device_ptrIiEEiEEEEvT0_T1_:
	.zero		920


//--------------------- .nv.constant0._ZN3cub18CUB_300001_SM_10006detail11EmptyKernelIvEEvv --------------------------
	.section	.nv.constant0._ZN3cub18CUB_300001_SM_10006detail11EmptyKernelIvEEvv,"a",@progbits
	.sectionflags	@""
	.align	4
.nv.constant0._ZN3cub18CUB_300001_SM_10006detail11EmptyKernelIvEEvv:
	.zero		896


//--------------------- .nv.constant0._ZN6thrust24THRUST_300001_SM_1000_NS8cuda_cub4core6detail13_kernel_agentINS1_8__unique11UniqueAgentINS0_6detail15normal_iteratorINS0_10device_ptrIiEEEESB_N4cuda3std3__48equal_toIiEEiPiEEJSB_SB_SG_SH_iN3cub18CUB_300001_SM_100013ScanTileStateIiLb1EEEmEEEvDpT0_ --------------------------
	.section	.nv.constant0._ZN6thrust24THRUST_300001_SM_1000_NS8cuda_cub4core6detail13_kernel_agentINS1_8__unique11UniqueAgentINS0_6detail15normal_iteratorINS0_10device_ptrIiEEEESB_N4cuda3std3__48equal_toIiEEiPiEEJSB_SB_SG_SH_iN3cub18CUB_300001_SM_100013ScanTileStateIiLb1EEEmEEEvDpT0_,"a",@progbits
	.sectionflags	@""
	.align	4
.nv.constant0._ZN6thrust24THRUST_300001_SM_1000_NS8cuda_cub4core6detail13_kernel_agentINS1_8__unique11UniqueAgentINS0_6detail15normal_iteratorINS0_10device_ptrIiEEEESB_N4cuda3std3__48equal_toIiEEiPiEEJSB_SB_SG_SH_iN3cub18CUB_300001_SM_100013ScanTileStateIiLb1EEEmEEEvDpT0_:
	.zero		952


//--------------------- .nv.constant0._ZN6thrust24THRUST_300001_SM_1000_NS8cuda_cub4core6detail13_kernel_agentINS1_8__unique9InitAgentIN3cub18CUB_300001_SM_100013ScanTileStateIiLb1EEEPiiEEJSA_mSB_EEEvDpT0_ --------------------------
	.section	.nv.constant0._ZN6thrust24THRUST_300001_SM_1000_NS8cuda_cub4core6detail13_kernel_agentINS1_8__unique9InitAgentIN3cub18CUB_300001_SM_100013ScanTileStateIiLb1EEEPiiEEJSA_mSB_EEEvDpT0_,"a",@progbits
	.sectionflags	@""
	.align	4
.nv.constant0._ZN6thrust24THRUST_300001_SM_1000_NS8cuda_cub4core6detail13_kernel_agentINS1_8__unique9InitAgentIN3cub18CUB_300001_SM_100013ScanTileStateIiLb1EEEPiiEEJSA_mSB_EEEvDpT0_:
	.zero		920


//--------------------- .nv.constant0._Z28processAllCombinationsKernelPaPiS0_iS_S0_S0_iiiS0_S0_S0_ii --------------------------
	.section	.nv.constant0._Z28processAllCombinationsKernelPaPiS0_iS_S0_S0_iiiS0_S0_S0_ii,"a",@progbits
	.sectionflags	@""
	.align	4
.nv.constant0._Z28processAllCombinationsKernelPaPiS0_iS_S0_S0_iiiS0_S0_S0_ii:
	.zero		1000


//--------------------- .nv.constant0._Z21convertToUniqueKernelPaPiS0_iS_S0_S0_i --------------------------
	.section	.nv.constant0._Z21convertToUniqueKernelPaPiS0_iS_S0_S0_i,"a",@progbits
	.sectionflags	@""
	.align	4
.nv.constant0._Z21convertToUniqueKernelPaPiS0_iS_S0_S0_i:
	.zero		956


//--------------------- SYMBOLS --------------------------

	.type		.nv.reservedSmem.offset0,@object
	.size		.nv.reservedSmem.offset0,0x4
	.type		.nv.reservedSmem.cap,@object
	.size		.nv.reservedSmem.cap,0x4
